	.target	sm_90a

	.elftype	@"ET_EXEC"


//--------------------- .note.nv.tkinfo           --------------------------
	.section	.note.nv.tkinfo,"",@"SHT_NOTE"
	.sectionflags	@"SHF_NOTE_NV_TKINFO"
	.tkinfo
        /*0018*/ 	.word	0x00000002
        /*0030*/ 	.string	""
        /*0030*/ 	.string	"ptxas"
        /*0030*/ 	.string	"Cuda compilation tools, release 13.0, V13.0.88"
        /*0030*/ 	.string	"Build cuda_13.0.r13.0/compiler.36424714_0"
        /*0030*/ 	.string	"-v  -suppress-debug-info  -lineinfo  -arch sm_90a "



//--------------------- .note.nv.cuinfo           --------------------------
	.section	.note.nv.cuinfo,"",@"SHT_NOTE"
	.sectionflags	@"SHF_NOTE_NV_CUINFO"
        /*0018*/ 	.short	0x0002
        /*001a*/ 	.short	0x005a
        /*001c*/ 	.short	0x0082
	.zero		2


//--------------------- .nv.info                  --------------------------
	.section	.nv.info,"",@"SHT_CUDA_INFO"
	.align	4


	//----- nvinfo : EIATTR_REGCOUNT
	.align		4
        /*0000*/ 	.byte	0x04, 0x2f
        /*0002*/ 	.short	(.L_1 - .L_0)
	.align		4
.L_0:
        /*0004*/ 	.word	index@(matmul_kernel)
        /*0008*/ 	.word	0x000000ff


	//----- nvinfo : EIATTR_FRAME_SIZE
	.align		4
.L_1:
        /*000c*/ 	.byte	0x04, 0x11
        /*000e*/ 	.short	(.L_3 - .L_2)
	.align		4
.L_2:
        /*0010*/ 	.word	index@(matmul_kernel)
        /*0014*/ 	.word	0x000024f0


	//----- nvinfo : EIATTR_MIN_STACK_SIZE
	.align		4
.L_3:
        /*0018*/ 	.byte	0x04, 0x12
        /*001a*/ 	.short	(.L_5 - .L_4)
	.align		4
.L_4:
        /*001c*/ 	.word	index@(matmul_kernel)
        /*0020*/ 	.word	0x000024f0
.L_5:


//--------------------- .nv.compat                --------------------------
	.section	.nv.compat,"",@"SHT_CUDA_COMPAT_INFO"
	.align	4
        /*0000*/ 	.byte	0x02, 0x09, 0x01, 0x00, 0x02, 0x02, 0x04, 0x00, 0x02, 0x05, 0x05, 0x00, 0x03, 0x07, 0x01, 0x01
        /*0010*/ 	.byte	0x02, 0x03, 0x00, 0x00, 0x02, 0x06, 0x01, 0x00, 0x04, 0x0b, 0x08, 0x00, 0x00, 0x00, 0x00, 0x00
        /*0020*/ 	.byte	0x00, 0x00, 0x00, 0x00


//--------------------- .nv.info.matmul_kernel    --------------------------
	.section	.nv.info.matmul_kernel,"",@"SHT_CUDA_INFO"
	.sectionflags	@""
	.align	4


	//----- nvinfo : EIATTR_CUDA_API_VERSION
	.align		4
        /*0000*/ 	.byte	0x04, 0x37
        /*0002*/ 	.short	(.L_7 - .L_6)
.L_6:
        /*0004*/ 	.word	0x00000082


	//----- nvinfo : EIATTR_KPARAM_INFO
	.align		4
.L_7:
        /*0008*/ 	.byte	0x04, 0x17
        /*000a*/ 	.short	(.L_9 - .L_8)
.L_8:
        /*000c*/ 	.word	0x00000000
        /*0010*/ 	.short	0x000d
        /*0012*/ 	.short	0x0048
        /*0014*/ 	.byte	0x00, 0xf4, 0x21, 0x00


	//----- nvinfo : EIATTR_KPARAM_INFO
	.align		4
.L_9:
        /*0018*/ 	.byte	0x04, 0x17
        /*001a*/ 	.short	(.L_11 - .L_10)
.L_10:
        /*001c*/ 	.word	0x00000000
        /*0020*/ 	.short	0x000c
        /*0022*/ 	.short	0x0040
        /*0024*/ 	.byte	0x00, 0xf4, 0x21, 0x00


	//----- nvinfo : EIATTR_KPARAM_INFO
	.align		4
.L_11:
        /*0028*/ 	.byte	0x04, 0x17
        /*002a*/ 	.short	(.L_13 - .L_12)
.L_12:
        /*002c*/ 	.word	0x00000000
        /*0030*/ 	.short	0x000b
        /*0032*/ 	.short	0x0038
        /*0034*/ 	.byte	0x00, 0xf0, 0x11, 0x00


	//----- nvinfo : EIATTR_KPARAM_INFO
	.align		4
.L_13:
        /*0038*/ 	.byte	0x04, 0x17
        /*003a*/ 	.short	(.L_15 - .L_14)
.L_14:
        /*003c*/ 	.word	0x00000000
        /*0040*/ 	.short	0x000a
        /*0042*/ 	.short	0x0034
        /*0044*/ 	.byte	0x00, 0xf0, 0x11, 0x00


	//----- nvinfo : EIATTR_KPARAM_INFO
	.align		4
.L_15:
        /*0048*/ 	.byte	0x04, 0x17
        /*004a*/ 	.short	(.L_17 - .L_16)
.L_16:
        /*004c*/ 	.word	0x00000000
        /*0050*/ 	.short	0x0009
        /*0052*/ 	.short	0x0030
        /*0054*/ 	.byte	0x00, 0xf0, 0x11, 0x00


	//----- nvinfo : EIATTR_KPARAM_INFO
	.align		4
.L_17:
        /*0058*/ 	.byte	0x04, 0x17
        /*005a*/ 	.short	(.L_19 - .L_18)
.L_18:
        /*005c*/ 	.word	0x00000000
        /*0060*/ 	.short	0x0008
        /*0062*/ 	.short	0x002c
        /*0064*/ 	.byte	0x00, 0xf0, 0x11, 0x00


	//----- nvinfo : EIATTR_KPARAM_INFO
	.align		4
.L_19:
        /*0068*/ 	.byte	0x04, 0x17
        /*006a*/ 	.short	(.L_21 - .L_20)
.L_20:
        /*006c*/ 	.word	0x00000000
        /*0070*/ 	.short	0x0007
        /*0072*/ 	.short	0x0028
        /*0074*/ 	.byte	0x00, 0xf0, 0x11, 0x00


	//----- nvinfo : EIATTR_KPARAM_INFO
	.align		4
.L_21:
        /*0078*/ 	.byte	0x04, 0x17
        /*007a*/ 	.short	(.L_23 - .L_22)
.L_22:
        /*007c*/ 	.word	0x00000000
        /*0080*/ 	.short	0x0006
        /*0082*/ 	.short	0x0024
        /*0084*/ 	.byte	0x00, 0xf0, 0x11, 0x00


	//----- nvinfo : EIATTR_KPARAM_INFO
	.align		4
.L_23:
        /*0088*/ 	.byte	0x04, 0x17
        /*008a*/ 	.short	(.L_25 - .L_24)
.L_24:
        /*008c*/ 	.word	0x00000000
        /*0090*/ 	.short	0x0005
        /*0092*/ 	.short	0x0020
        /*0094*/ 	.byte	0x00, 0xf0, 0x11, 0x00


	//----- nvinfo : EIATTR_KPARAM_INFO
	.align		4
.L_25:
        /*0098*/ 	.byte	0x04, 0x17
        /*009a*/ 	.short	(.L_27 - .L_26)
.L_26:
        /*009c*/ 	.word	0x00000000
        /*00a0*/ 	.short	0x0004
        /*00a2*/ 	.short	0x001c
        /*00a4*/ 	.byte	0x00, 0xf0, 0x11, 0x00


	//----- nvinfo : EIATTR_KPARAM_INFO
	.align		4
.L_27:
        /*00a8*/ 	.byte	0x04, 0x17
        /*00aa*/ 	.short	(.L_29 - .L_28)
.L_28:
        /*00ac*/ 	.word	0x00000000
        /*00b0*/ 	.short	0x0003
        /*00b2*/ 	.short	0x0018
        /*00b4*/ 	.byte	0x00, 0xf0, 0x11, 0x00


	//----- nvinfo : EIATTR_KPARAM_INFO
	.align		4
.L_29:
        /*00b8*/ 	.byte	0x04, 0x17
        /*00ba*/ 	.short	(.L_31 - .L_30)
.L_30:
        /*00bc*/ 	.word	0x00000000
        /*00c0*/ 	.short	0x0002
        /*00c2*/ 	.short	0x0010
        /*00c4*/ 	.byte	0x00, 0xf4, 0x21, 0x00


	//----- nvinfo : EIATTR_KPARAM_INFO
	.align		4
.L_31:
        /*00c8*/ 	.byte	0x04, 0x17
        /*00ca*/ 	.short	(.L_33 - .L_32)
.L_32:
        /*00cc*/ 	.word	0x00000000
        /*00d0*/ 	.short	0x0001
        /*00d2*/ 	.short	0x0008
        /*00d4*/ 	.byte	0x00, 0xf4, 0x21, 0x00


	//----- nvinfo : EIATTR_KPARAM_INFO
	.align		4
.L_33:
        /*00d8*/ 	.byte	0x04, 0x17
        /*00da*/ 	.short	(.L_35 - .L_34)
.L_34:
        /*00dc*/ 	.word	0x00000000
        /*00e0*/ 	.short	0x0000
        /*00e2*/ 	.short	0x0000
        /*00e4*/ 	.byte	0x00, 0xf4, 0x21, 0x00


	//----- nvinfo : EIATTR_SPARSE_MMA_MASK
	.align		4
.L_35:
        /*00e8*/ 	.byte	0x03, 0x50
        /*00ea*/ 	.short	0x0000


	//----- nvinfo : EIATTR_MAXREG_COUNT
	.align		4
        /*00ec*/ 	.byte	0x03, 0x1b
        /*00ee*/ 	.short	0x00ff


	//----- nvinfo : EIATTR_NUM_BARRIERS
	.align		4
        /*00f0*/ 	.byte	0x02, 0x4c
        /*00f2*/ 	.byte	0x01
	.zero		1


	//----- nvinfo : EIATTR_ANNOTATIONS
	.align		4
        /*00f4*/ 	.byte	0x04, 0x55
        /*00f6*/ 	.short	(.L_37 - .L_36)


	//   ....[0]....
.L_36:
        /*00f8*/ 	.word	0x00000001
        /*00fc*/ 	.byte	0x70, 0x00, 0x00, 0x00, 0x01, 0x00, 0x00, 0x00, 0xb0, 0x00, 0x00, 0x00, 0x01, 0x00, 0x00, 0x00
        /* <DEDUP_REMOVED lines=753> */
        /*301c*/ 	.byte	0xf0, 0xb2, 0x00, 0x00, 0x01, 0x00, 0x00, 0x00, 0x00, 0xb3, 0x00, 0x00


	//----- nvinfo : EIATTR_MERCURY_ISA_VERSION
	.align		4
.L_37:
        /*3028*/ 	.byte	0x03, 0x5f
        /*302a*/ 	.short	0x0101


	//----- nvinfo : EIATTR_EXIT_INSTR_OFFSETS
	.align		4
        /*302c*/ 	.byte	0x04, 0x1c
        /*302e*/ 	.short	(.L_39 - .L_38)


	//   ....[0]....
.L_38:
        /*3030*/ 	.word	0x000724d0


	//   ....[1]....
        /*3034*/ 	.word	0x00072500


	//----- nvinfo : EIATTR_REQNTID
	.align		4
.L_39:
        /*3038*/ 	.byte	0x04, 0x10
        /*303a*/ 	.short	(.L_41 - .L_40)
.L_40:
        /*303c*/ 	.word	0x00000080
        /*3040*/ 	.word	0x00000001
        /*3044*/ 	.word	0x00000001


	//----- nvinfo : EIATTR_CBANK_PARAM_SIZE
	.align		4
.L_41:
        /*3048*/ 	.byte	0x03, 0x19
        /*304a*/ 	.short	0x0050


	//----- nvinfo : EIATTR_PARAM_CBANK
	.align		4
        /*304c*/ 	.byte	0x04, 0x0a
        /*304e*/ 	.short	(.L_43 - .L_42)
	.align		4
.L_42:
        /*3050*/ 	.word	index@(.nv.constant0.matmul_kernel)
        /*3054*/ 	.short	0x0210
        /*3056*/ 	.short	0x0050


	//----- nvinfo : EIATTR_SW_WAR
	.align		4
.L_43:
        /*3058*/ 	.byte	0x04, 0x36
        /*305a*/ 	.short	(.L_45 - .L_44)
.L_44:
        /*305c*/ 	.word	0x00000008
.L_45:


//--------------------- .nv.callgraph             --------------------------
	.section	.nv.callgraph,"",@"SHT_CUDA_CALLGRAPH"
	.align	4
	.sectionentsize	8
	.align		4
        /*0000*/ 	.word	0x00000000
	.align		4
        /*0004*/ 	.word	0xffffffff
	.align		4
        /*0008*/ 	.word	0x00000000
	.align		4
        /*000c*/ 	.word	0xfffffffe
	.align		4
        /*0010*/ 	.word	0x00000000
	.align		4
        /*0014*/ 	.word	0xfffffffd
	.align		4
        /*0018*/ 	.word	0x00000000
	.align		4
        /*001c*/ 	.word	0xfffffffc


//--------------------- .text.matmul_kernel       --------------------------
	.section	.text.matmul_kernel,"ax",@progbits
	.align	128
        .global         matmul_kernel
        .type           matmul_kernel,@function
        .size           matmul_kernel,(.L_x_3 - matmul_kernel)
        .other          matmul_kernel,@"STO_CUDA_ENTRY STV_DEFAULT"
matmul_kernel:
.text.matmul_kernel:
[----:B------:R-:W0:Y:S02]  /*0000*/  LDC R1, c[0x0][0x28] ;  /* 0x00000a00ff017b82 */ /* 0x000e240000000800 */
[----:B0-----:R-:W-:-:S06]  /*0010*/  VIADD R1, R1, 0xffffdb10 ;  /* 0xffffdb1001017836 */ /* 0x001fcc0000000000 */
[----:B------:R-:W0:Y:S01]  /*0020*/  LDC.64 R6, c[0x0][0x228] ;  /* 0x00008a00ff067b82 */ /* 0x000e220000000a00 */
[----:B------:R-:W1:Y:S01]  /*0030*/  S2R R5, SR_CTAID.X ;  /* 0x0000000000057919 */ /* 0x000e620000002500 */
[----:B------:R-:W-:Y:S01]  /*0040*/  UMOV UR4, 0x400 ;  /* 0x0000040000047882 */ /* 0x000fe20000000000 */
[----:B------:R-:W-:Y:S01]  /*0050*/  ULDC.64 UR44, c[0x0][0x208] ;  /* 0x00008200002c7ab9 */ /* 0x000fe20000000a00 */
[----:B------:R-:W-:Y:S01]  /*0060*/  CS2R R24, SRZ ;  /* 0x0000000000187805 */ /* 0x000fe2000001ff00 */
[----:B------:R2:W-:Y:S01]  /*0070*/  STL [R1+0xc00], RZ ;  /* 0x000c00ff01007387 */ /* 0x0005e20000100800 */
[----:B------:R-:W-:Y:S02]  /*0080*/  CS2R R26, SRZ ;  /* 0x00000000001a7805 */ /* 0x000fe4000001ff00 */
[----:B------:R-:W-:Y:S01]  /*0090*/  CS2R R28, SRZ ;  /* 0x00000000001c7805 */ /* 0x000fe2000001ff00 */
[----:B------:R-:W3:Y:S01]  /*00a0*/  S2UR UR5, SR_CgaCtaId ;  /* 0x00000000000579c3 */ /* 0x000ee20000008800 */
[----:B------:R2:W-:Y:S01]  /*00b0*/  STL [R1+0xc04], RZ ;  /* 0x000c04ff01007387 */ /* 0x0005e20000100800 */
[----:B------:R-:W-:-:S02]  /*00c0*/  CS2R R30, SRZ ;  /* 0x00000000001e7805 */ /* 0x000fc4000001ff00 */
[----:B------:R-:W-:Y:S02]  /*00d0*/  CS2R R32, SRZ ;  /* 0x0000000000207805 */ /* 0x000fe4000001ff00 */
[----:B------:R-:W-:Y:S01]  /*00e0*/  CS2R R34, SRZ ;  /* 0x0000000000227805 */ /* 0x000fe2000001ff00 */
[----:B------:R2:W-:Y:S01]  /*00f0*/  STL [R1+0xc08], RZ ;  /* 0x000c08ff01007387 */ /* 0x0005e20000100800 */
[----:B------:R-:W-:Y:S02]  /*0100*/  CS2R R36, SRZ ;  /* 0x0000000000247805 */ /* 0x000fe4000001ff00 */
[----:B------:R-:W-:Y:S02]  /*0110*/  CS2R R38, SRZ ;  /* 0x0000000000267805 */ /* 0x000fe4000001ff00 */
[----:B------:R-:W-:Y:S01]  /*0120*/  CS2R R40, SRZ ;  /* 0x0000000000287805 */ /* 0x000fe2000001ff00 */
[----:B------:R2:W-:Y:S01]  /*0130*/  STL [R1+0xc0c], RZ ;  /* 0x000c0cff01007387 */ /* 0x0005e20000100800 */
[----:B------:R-:W-:-:S02]  /*0140*/  CS2R R42, SRZ ;  /* 0x00000000002a7805 */ /* 0x000fc4000001ff00 */
[----:B------:R-:W-:Y:S02]  /*0150*/  CS2R R44, SRZ ;  /* 0x00000000002c7805 */ /* 0x000fe4000001ff00 */
[----:B------:R-:W-:Y:S01]  /*0160*/  CS2R R46, SRZ ;  /* 0x00000000002e7805 */ /* 0x000fe2000001ff00 */
[----:B------:R2:W-:Y:S01]  /*0170*/  STL [R1+0xc10], RZ ;  /* 0x000c10ff01007387 */ /* 0x0005e20000100800 */
[----:B------:R-:W-:Y:S02]  /*0180*/  CS2R R48, SRZ ;  /* 0x0000000000307805 */ /* 0x000fe4000001ff00 */
[----:B------:R-:W-:Y:S01]  /*0190*/  CS2R R50, SRZ ;  /* 0x0000000000327805 */ /* 0x000fe2000001ff00 */
[----:B0-----:R-:W-:Y:S01]  /*01a0*/  VIADD R0, R7, 0xff ;  /* 0x000000ff07007836 */ /* 0x001fe20000000000 */
[----:B------:R2:W-:Y:S01]  /*01b0*/  STL [R1+0xc14], RZ ;  /* 0x000c14ff01007387 */ /* 0x0005e20000100800 */
[----:B------:R-:W-:Y:S02]  /*01c0*/  CS2R R52, SRZ ;  /* 0x0000000000347805 */ /* 0x000fe4000001ff00 */
[----:B------:R-:W-:-:S02]  /*01d0*/  CS2R R54, SRZ ;  /* 0x0000000000367805 */ /* 0x000fc4000001ff00 */
[----:B------:R-:W-:Y:S01]  /*01e0*/  CS2R R56, SRZ ;  /* 0x0000000000387805 */ /* 0x000fe2000001ff00 */
[----:B------:R2:W-:Y:S01]  /*01f0*/  STL [R1+0xc18], RZ ;  /* 0x000c18ff01007387 */ /* 0x0005e20000100800 */
[----:B------:R-:W-:Y:S02]  /*0200*/  SHF.R.S32.HI R3, RZ, 0x1f, R0 ;  /* 0x0000001fff037819 */ /* 0x000fe40000011400 */
[----:B------:R-:W-:Y:S01]  /*0210*/  CS2R R58, SRZ ;  /* 0x00000000003a7805 */ /* 0x000fe2000001ff00 */
[----:B---3--:R-:W-:Y:S01]  /*0220*/  ULEA UR4, UR5, UR4, 0x18 ;  /* 0x0000000405047291 */ /* 0x008fe2000f8ec03f */
[----:B------:R2:W-:Y:S01]  /*0230*/  STL [R1+0xc1c], RZ ;  /* 0x000c1cff01007387 */ /* 0x0005e20000100800 */
[----:B------:R-:W-:Y:S02]  /*0240*/  LEA.HI R3, R3, R0, RZ, 0x8 ;  /* 0x0000000003037211 */ /* 0x000fe400078f40ff */
[----:B------:R-:W-:Y:S02]  /*0250*/  CS2R R60, SRZ ;  /* 0x00000000003c7805 */ /* 0x000fe4000001ff00 */
[----:B-1----:R-:W-:Y:S01]  /*0260*/  IABS R10, R5 ;  /* 0x00000005000a7213 */ /* 0x002fe20000000000 */
[----:B------:R2:W-:Y:S01]  /*0270*/  STL [R1+0xc20], RZ ;  /* 0x000c20ff01007387 */ /* 0x0005e20000100800 */
[----:B------:R-:W-:-:S02]  /*0280*/  SHF.R.S32.HI R4, RZ, 0x8, R3 ;  /* 0x00000008ff047819 */ /* 0x000fc40000011403 */
[----:B------:R-:W-:Y:S02]  /*0290*/  CS2R R62, SRZ ;  /* 0x00000000003e7805 */ /* 0x000fe4000001ff00 */
[----:B------:R-:W-:Y:S01]  /*02a0*/  CS2R R64, SRZ ;  /* 0x0000000000407805 */ /* 0x000fe2000001ff00 */
[----:B------:R2:W-:Y:S01]  /*02b0*/  STL [R1+0xc24], RZ ;  /* 0x000c24ff01007387 */ /* 0x0005e20000100800 */
[-C--:B------:R-:W-:Y:S02]  /*02c0*/  IABS R9, R4.reuse ;  /* 0x0000000400097213 */ /* 0x080fe40000000000 */
[----:B------:R-:W-:Y:S02]  /*02d0*/  CS2R R66, SRZ ;  /* 0x0000000000427805 */ /* 0x000fe4000001ff00 */
[----:B------:R-:W-:Y:S01]  /*02e0*/  IABS R12, R4 ;  /* 0x00000004000c7213 */ /* 0x000fe20000000000 */
[----:B------:R2:W-:Y:S01]  /*02f0*/  STL [R1+0xc28], RZ ;  /* 0x000c28ff01007387 */ /* 0x0005e20000100800 */
[----:B------:R-:W0:Y:S01]  /*0300*/  I2F.RP R0, R9 ;  /* 0x0000000900007306 */ /* 0x000e220000209400 */
[----:B------:R-:W-:-:S02]  /*0310*/  CS2R R68, SRZ ;  /* 0x0000000000447805 */ /* 0x000fc4000001ff00 */
[----:B------:R-:W-:Y:S01]  /*0320*/  CS2R R70, SRZ ;  /* 0x0000000000467805 */ /* 0x000fe2000001ff00 */
[----:B------:R2:W-:Y:S01]  /*0330*/  STL [R1+0xc2c], RZ ;  /* 0x000c2cff01007387 */ /* 0x0005e20000100800 */
[----:B------:R-:W-:Y:S02]  /*0340*/  CS2R R72, SRZ ;  /* 0x0000000000487805 */ /* 0x000fe4000001ff00 */
[----:B------:R-:W-:Y:S02]  /*0350*/  CS2R R74, SRZ ;  /* 0x00000000004a7805 */ /* 0x000fe4000001ff00 */
[----:B------:R-:W-:Y:S01]  /*0360*/  CS2R R76, SRZ ;  /* 0x00000000004c7805 */ /* 0x000fe2000001ff00 */
[----:B------:R2:W-:Y:S01]  /*0370*/  STL [R1+0xc30], RZ ;  /* 0x000c30ff01007387 */ /* 0x0005e20000100800 */
[----:B------:R-:W-:Y:S02]  /*0380*/  CS2R R78, SRZ ;  /* 0x00000000004e7805 */ /* 0x000fe4000001ff00 */
[----:B------:R-:W-:-:S02]  /*0390*/  CS2R R80, SRZ ;  /* 0x0000000000507805 */ /* 0x000fc4000001ff00 */
[----:B------:R-:W-:Y:S01]  /*03a0*/  CS2R R82, SRZ ;  /* 0x0000000000527805 */ /* 0x000fe2000001ff00 */
[----:B------:R2:W-:Y:S01]  /*03b0*/  STL [R1+0xc34], RZ ;  /* 0x000c34ff01007387 */ /* 0x0005e20000100800 */
[----:B------:R-:W-:Y:S02]  /*03c0*/  CS2R R84, SRZ ;  /* 0x0000000000547805 */ /* 0x000fe4000001ff00 */
[----:B------:R-:W-:Y:S02]  /*03d0*/  CS2R R86, SRZ ;  /* 0x0000000000567805 */ /* 0x000fe4000001ff00 */
[----:B------:R-:W-:Y:S01]  /*03e0*/  CS2R R88, SRZ ;  /* 0x0000000000587805 */ /* 0x000fe2000001ff00 */
[----:B------:R2:W-:Y:S01]  /*03f0*/  STL [R1+0xc38], RZ ;  /* 0x000c38ff01007387 */ /* 0x0005e20000100800 */
[----:B0-----:R-:W0:Y:S01]  /*0400*/  MUFU.RCP R0, R0 ;  /* 0x0000000000007308 */ /* 0x001e220000001000 */
        /* <DEDUP_REMOVED lines=15> */
[----:B------:R-:W-:Y:S01]  /*0500*/  CS2R R112, SRZ ;  /* 0x0000000000707805 */ /* 0x000fe2000001ff00 */
[----:B0-----:R-:W-:Y:S01]  /*0510*/  VIADD R2, R0, 0xffffffe ;  /* 0x0ffffffe00027836 */ /* 0x001fe20000000000 */
[----:B------:R-:W-:Y:S01]  /*0520*/  CS2R R114, SRZ ;  /* 0x0000000000727805 */ /* 0x000fe2000001ff00 */
[----:B------:R2:W-:Y:S01]  /*0530*/  STL [R1+0xc4c], RZ ;  /* 0x000c4cff01007387 */ /* 0x0005e20000100800 */
[----:B------:R-:W-:Y:S01]  /*0540*/  IMAD.MOV R0, RZ, RZ, -R12 ;  /* 0x000000ffff007224 */ /* 0x000fe200078e0a0c */
[----:B------:R0:W1:Y:S01]  /*0550*/  F2I.FTZ.U32.TRUNC.NTZ R3, R2 ;  /* 0x0000000200037305 */ /* 0x000062000021f000 */
        /* <DEDUP_REMOVED lines=8> */
[----:B0-----:R-:W-:Y:S01]  /*05e0*/  IMAD.MOV.U32 R2, RZ, RZ, RZ ;  /* 0x000000ffff027224 */ /* 0x001fe200078e00ff */
[----:B------:R2:W-:Y:S01]  /*05f0*/  STL [R1+0xc58], RZ ;  /* 0x000c58ff01007387 */ /* 0x0005e20000100800 */
[----:B------:R-:W-:Y:S02]  /*0600*/  CS2R R128, SRZ ;  /* 0x0000000000807805 */ /* 0x000fe4000001ff00 */
[----:B------:R-:W-:-:S02]  /*0610*/  CS2R R130, SRZ ;  /* 0x0000000000827805 */ /* 0x000fc4000001ff00 */
[----:B------:R-:W-:Y:S01]  /*0620*/  CS2R R132, SRZ ;  /* 0x0000000000847805 */ /* 0x000fe2000001ff00 */
[----:B------:R2:W-:Y:S01]  /*0630*/  STL [R1+0xc5c], RZ ;  /* 0x000c5cff01007387 */ /* 0x0005e20000100800 */
[--C-:B-1----:R-:W-:Y:S01]  /*0640*/  IMAD.MOV R8, RZ, RZ, -R3.reuse ;  /* 0x000000ffff087224 */ /* 0x102fe200078e0a03 */
[----:B------:R-:W-:Y:S02]  /*0650*/  CS2R R134, SRZ ;  /* 0x0000000000867805 */ /* 0x000fe4000001ff00 */
[----:B------:R-:W-:Y:S01]  /*0660*/  CS2R R136, SRZ ;  /* 0x0000000000887805 */ /* 0x000fe2000001ff00 */
[----:B------:R2:W-:Y:S01]  /*0670*/  STL [R1+0xc60], RZ ;  /* 0x000c60ff01007387 */ /* 0x0005e20000100800 */
[----:B------:R-:W-:Y:S01]  /*0680*/  IMAD R11, R8, R9, RZ ;  /* 0x00000009080b7224 */ /* 0x000fe200078e02ff */
[----:B------:R-:W-:Y:S01]  /*0690*/  CS2R R138, SRZ ;  /* 0x00000000008a7805 */ /* 0x000fe2000001ff00 */
[----:B------:R-:W-:Y:S01]  /*06a0*/  IMAD.MOV.U32 R8, RZ, RZ, R10 ;  /* 0x000000ffff087224 */ /* 0x000fe200078e000a */
[----:B------:R2:W-:Y:S01]  /*06b0*/  STL [R1+0xc64], RZ ;  /* 0x000c64ff01007387 */ /* 0x0005e20000100800 */
[----:B------:R-:W-:Y:S01]  /*06c0*/  IMAD.HI.U32 R3, R3, R11, R2 ;  /* 0x0000000b03037227 */ /* 0x000fe200078e0002 */
[----:B------:R-:W-:-:S02]  /*06d0*/  CS2R R140, SRZ ;  /* 0x00000000008c7805 */ /* 0x000fc4000001ff00 */
[----:B------:R-:W-:Y:S01]  /*06e0*/  CS2R R142, SRZ ;  /* 0x00000000008e7805 */ /* 0x000fe2000001ff00 */
[----:B------:R2:W-:Y:S01]  /*06f0*/  STL [R1+0xc68], RZ ;  /* 0x000c68ff01007387 */ /* 0x0005e20000100800 */
[----:B------:R-:W-:Y:S02]  /*0700*/  CS2R R144, SRZ ;  /* 0x0000000000907805 */ /* 0x000fe4000001ff00 */
[----:B------:R-:W-:Y:S01]  /*0710*/  CS2R R146, SRZ ;  /* 0x0000000000927805 */ /* 0x000fe2000001ff00 */
[----:B------:R-:W-:Y:S01]  /*0720*/  IMAD.HI.U32 R3, R3, R8, RZ ;  /* 0x0000000803037227 */ /* 0x000fe200078e00ff */
[----:B------:R2:W-:Y:S01]  /*0730*/  STL [R1+0xc6c], RZ ;  /* 0x000c6cff01007387 */ /* 0x0005e20000100800 */
[----:B------:R-:W-:Y:S02]  /*0740*/  CS2R R148, SRZ ;  /* 0x0000000000947805 */ /* 0x000fe4000001ff00 */
[----:B------:R-:W-:Y:S01]  /*0750*/  CS2R R150, SRZ ;  /* 0x0000000000967805 */ /* 0x000fe2000001ff00 */
[----:B------:R-:W-:Y:S01]  /*0760*/  IMAD R0, R3, R0, R8 ;  /* 0x0000000003007224 */ /* 0x000fe200078e0208 */
[----:B------:R2:W-:Y:S04]  /*0770*/  STL [R1+0xc70], RZ ;  /* 0x000c70ff01007387 */ /* 0x0005e80000100800 */
[----:B------:R2:W-:Y:S01]  /*0780*/  STL [R1+0xc74], RZ ;  /* 0x000c74ff01007387 */ /* 0x0005e20000100800 */
[----:B------:R-:W-:-:S03]  /*0790*/  ISETP.GT.U32.AND P1, PT, R9, R0, PT ;  /* 0x000000000900720c */ /* 0x000fc60003f24070 */
[----:B------:R2:W-:Y:S04]  /*07a0*/  STL [R1+0xc78], RZ ;  /* 0x000c78ff01007387 */ /* 0x0005e80000100800 */
[----:B------:R2:W-:Y:S04]  /*07b0*/  STL [R1+0xc7c], RZ ;  /* 0x000c7cff01007387 */ /* 0x0005e80000100800 */
[----:B------:R2:W-:Y:S02]  /*07c0*/  STL [R1+0xc80], RZ ;  /* 0x000c80ff01007387 */ /* 0x0005e40000100800 */
[----:B------:R-:W-:-:S02]  /*07d0*/  @!P1 IMAD.IADD R0, R0, 0x1, -R9 ;  /* 0x0000000100009824 */ /* 0x000fc400078e0a09 */
[----:B------:R2:W-:Y:S01]  /*07e0*/  STL [R1+0xc84], RZ ;  /* 0x000c84ff01007387 */ /* 0x0005e20000100800 */
[----:B------:R-:W-:Y:S01]  /*07f0*/  @!P1 VIADD R3, R3, 0x1 ;  /* 0x0000000103039836 */ /* 0x000fe20000000000 */
[----:B------:R-:W-:Y:S02]  /*0800*/  ISETP.NE.AND P1, PT, R4, RZ, PT ;  /* 0x000000ff0400720c */ /* 0x000fe40003f25270 */
[----:B------:R2:W-:Y:S01]  /*0810*/  STL [R1+0xc88], RZ ;  /* 0x000c88ff01007387 */ /* 0x0005e20000100800 */
[----:B------:R-:W-:Y:S02]  /*0820*/  ISETP.GE.U32.AND P0, PT, R0, R9, PT ;  /* 0x000000090000720c */ /* 0x000fe40003f06070 */
[----:B------:R-:W-:Y:S01]  /*0830*/  LOP3.LUT R0, R5, R4, RZ, 0x3c, !PT ;  /* 0x0000000405007212 */ /* 0x000fe200078e3cff */
[----:B------:R2:W-:Y:S03]  /*0840*/  STL [R1+0xc8c], RZ ;  /* 0x000c8cff01007387 */ /* 0x0005e60000100800 */
[----:B------:R-:W-:Y:S01]  /*0850*/  ISETP.GE.AND P2, PT, R0, RZ, PT ;  /* 0x000000ff0000720c */ /* 0x000fe20003f46270 */
[----:B------:R2:W-:Y:S01]  /*0860*/  STL [R1+0xc90], RZ ;  /* 0x000c90ff01007387 */ /* 0x0005e20000100800 */
[----:B------:R-:W-:-:S03]  /*0870*/  VIADD R0, R6, 0x1ff ;  /* 0x000001ff06007836 */ /* 0x000fc60000000000 */
[----:B------:R2:W-:Y:S02]  /*0880*/  STL [R1+0xc94], RZ ;  /* 0x000c94ff01007387 */ /* 0x0005e40000100800 */
[----:B------:R-:W-:Y:S02]  /*0890*/  @P0 VIADD R3, R3, 0x1 ;  /* 0x0000000103030836 */ /* 0x000fe40000000000 */
[----:B------:R2:W-:Y:S02]  /*08a0*/  STL [R1+0xc98], RZ ;  /* 0x000c98ff01007387 */ /* 0x0005e40000100800 */
[----:B------:R-:W-:Y:S01]  /*08b0*/  IMAD.MOV.U32 R10, RZ, RZ, R3 ;  /* 0x000000ffff0a7224 */ /* 0x000fe200078e0003 */
[----:B------:R-:W-:Y:S01]  /*08c0*/  SHF.R.S32.HI R3, RZ, 0x1f, R0 ;  /* 0x0000001fff037819 */ /* 0x000fe20000011400 */
[----:B------:R2:W-:Y:S02]  /*08d0*/  STL [R1+0xc9c], RZ ;  /* 0x000c9cff01007387 */ /* 0x0005e40000100800 */
[----:B------:R-:W-:Y:S01]  /*08e0*/  @!P2 IMAD.MOV R10, RZ, RZ, -R10 ;  /* 0x000000ffff0aa224 */ /* 0x000fe200078e0a0a */
[----:B------:R-:W-:Y:S01]  /*08f0*/  LEA.HI R3, R3, R0, RZ, 0x9 ;  /* 0x0000000003037211 */ /* 0x000fe200078f48ff */
[----:B------:R2:W-:Y:S01]  /*0900*/  STL [R1+0xca0], RZ ;  /* 0x000ca0ff01007387 */ /* 0x0005e20000100800 */
[----:B------:R-:W-:-:S03]  /*0910*/  @!P1 LOP3.LUT R10, RZ, R4, RZ, 0x33, !PT ;  /* 0x00000004ff0a9212 */ /* 0x000fc600078e33ff */
[----:B------:R2:W-:Y:S01]  /*0920*/  STL [R1+0xca4], RZ ;  /* 0x000ca4ff01007387 */ /* 0x0005e20000100800 */
[----:B------:R-:W-:Y:S01]  /*0930*/  LEA.HI.SX32 R3, R3, -R10, 0x17 ;  /* 0x8000000a03037211 */ /* 0x000fe200078fbaff */
[----:B------:R-:W-:Y:S02]  /*0940*/  IMAD.MOV R8, RZ, RZ, -R10 ;  /* 0x000000ffff087224 */ /* 0x000fe400078e0a0a */
[----:B------:R2:W-:Y:S01]  /*0950*/  STL [R1+0xca8], RZ ;  /* 0x000ca8ff01007387 */ /* 0x0005e20000100800 */
[----:B------:R-:W-:Y:S01]  /*0960*/  VIMNMX R11, R3, 0x1, PT ;  /* 0x00000001030b7848 */ /* 0x000fe20003fe0100 */
[----:B------:R-:W-:Y:S02]  /*0970*/  IMAD R8, R4, R8, R5 ;  /* 0x0000000804087224 */ /* 0x000fe400078e0205 */
[----:B------:R2:W-:Y:S01]  /*0980*/  STL [R1+0xcac], RZ ;  /* 0x000cacff01007387 */ /* 0x0005e20000100800 */
[-C--:B------:R-:W-:Y:S02]  /*0990*/  IABS R9, R11.reuse ;  /* 0x0000000b00097213 */ /* 0x080fe40000000000 */
[----:B------:R-:W-:Y:S01]  /*09a0*/  IABS R13, R11 ;  /* 0x0000000b000d7213 */ /* 0x000fe20000000000 */
[----:B------:R2:W-:Y:S01]  /*09b0*/  STL [R1+0xcb0], RZ ;  /* 0x000cb0ff01007387 */ /* 0x0005e20000100800 */
[----:B------:R-:W0:Y:S03]  /*09c0*/  I2F.RP R0, R9 ;  /* 0x0000000900007306 */ /* 0x000e260000209400 */
[----:B------:R2:W-:Y:S04]  /*09d0*/  STL [R1+0xcb4], RZ ;  /* 0x000cb4ff01007387 */ /* 0x0005e80000100800 */
[----:B------:R2:W-:Y:S04]  /*09e0*/  STL [R1+0xcb8], RZ ;  /* 0x000cb8ff01007387 */ /* 0x0005e80000100800 */
[----:B------:R2:W-:Y:S04]  /*09f0*/  STL [R1+0xcbc], RZ ;  /* 0x000cbcff01007387 */ /* 0x0005e80000100800 */
[----:B------:R2:W-:Y:S01]  /*0a00*/  STL [R1+0xcc0], RZ ;  /* 0x000cc0ff01007387 */ /* 0x0005e20000100800 */
[----:B0-----:R-:W0:Y:S03]  /*0a10*/  MUFU.RCP R0, R0 ;  /* 0x0000000000007308 */ /* 0x001e260000001000 */
[----:B------:R2:W-:Y:S04]  /*0a20*/  STL [R1+0xcc4], RZ ;  /* 0x000cc4ff01007387 */ /* 0x0005e80000100800 */
[----:B------:R2:W-:Y:S04]  /*0a30*/  STL [R1+0xcc8], RZ ;  /* 0x000cc8ff01007387 */ /* 0x0005e80000100800 */
[----:B------:R2:W-:Y:S04]  /*0a40*/  STL [R1+0xccc], RZ ;  /* 0x000cccff01007387 */ /* 0x0005e80000100800 */
[----:B------:R2:W-:Y:S01]  /*0a50*/  STL [R1+0xcd0], RZ ;  /* 0x000cd0ff01007387 */ /* 0x0005e20000100800 */
[----:B0-----:R-:W-:-:S03]  /*0a60*/  VIADD R2, R0, 0xffffffe ;  /* 0x0ffffffe00027836 */ /* 0x001fc60000000000 */
[----:B------:R2:W-:Y:S01]  /*0a70*/  STL [R1+0xcd4], RZ ;  /* 0x000cd4ff01007387 */ /* 0x0005e20000100800 */
[----:B------:R0:W1:Y:S03]  /*0a80*/  F2I.FTZ.U32.TRUNC.NTZ R3, R2 ;  /* 0x0000000200037305 */ /* 0x000066000021f000 */
[----:B------:R2:W-:Y:S04]  /*0a90*/  STL [R1+0xcd8], RZ ;  /* 0x000cd8ff01007387 */ /* 0x0005e80000100800 */
[----:B------:R2:W-:Y:S01]  /*0aa0*/  STL [R1+0xcdc], RZ ;  /* 0x000cdcff01007387 */ /* 0x0005e20000100800 */
[----:B0-----:R-:W-:-:S03]  /*0ab0*/  IMAD.MOV.U32 R2, RZ, RZ, RZ ;  /* 0x000000ffff027224 */ /* 0x001fc600078e00ff */
[----:B------:R2:W-:Y:S04]  /*0ac0*/  STL [R1+0xce0], RZ ;  /* 0x000ce0ff01007387 */ /* 0x0005e80000100800 */
[----:B------:R2:W-:Y:S01]  /*0ad0*/  STL [R1+0xce4], RZ ;  /* 0x000ce4ff01007387 */ /* 0x0005e20000100800 */
[----:B-1----:R-:W-:-:S03]  /*0ae0*/  IMAD.MOV R12, RZ, RZ, -R3 ;  /* 0x000000ffff0c7224 */ /* 0x002fc600078e0a03 */
[----:B------:R2:W-:Y:S01]  /*0af0*/  STL [R1+0xce8], RZ ;  /* 0x000ce8ff01007387 */ /* 0x0005e20000100800 */
[----:B------:R-:W-:Y:S01]  /*0b00*/  IMAD.MOV.U32 R4, RZ, RZ, R12 ;  /* 0x000000ffff047224 */ /* 0x000fe200078e000c */
[----:B------:R-:W-:Y:S02]  /*0b10*/  IABS R12, R8 ;  /* 0x00000008000c7213 */ /* 0x000fe40000000000 */
[----:B------:R2:W-:Y:S01]  /*0b20*/  STL [R1+0xcec], RZ ;  /* 0x000cecff01007387 */ /* 0x0005e20000100800 */
[----:B------:R-:W-:Y:S02]  /*0b30*/  IMAD R5, R4, R9, RZ ;  /* 0x0000000904057224 */ /* 0x000fe400078e02ff */
[----:B------:R-:W-:Y:S01]  /*0b40*/  IMAD.MOV.U32 R4, RZ, RZ, R12 ;  /* 0x000000ffff047224 */ /* 0x000fe200078e000c */
[----:B------:R2:W-:Y:S01]  /*0b50*/  STL [R1+0xcf0], RZ ;  /* 0x000cf0ff01007387 */ /* 0x0005e20000100800 */
[----:B------:R-:W-:-:S03]  /*0b60*/  IMAD.HI.U32 R3, R3, R5, R2 ;  /* 0x0000000503037227 */ /* 0x000fc600078e0002 */
[----:B------:R2:W-:Y:S01]  /*0b70*/  STL [R1+0xcf4], RZ ;  /* 0x000cf4ff01007387 */ /* 0x0005e20000100800 */
[----:B------:R-:W-:Y:S02]  /*0b80*/  IMAD.MOV R5, RZ, RZ, -R13 ;  /* 0x000000ffff057224 */ /* 0x000fe400078e0a0d */
[----:B------:R-:W-:Y:S01]  /*0b90*/  IMAD.HI.U32 R0, R3, R4, RZ ;  /* 0x0000000403007227 */ /* 0x000fe200078e00ff */
[----:B------:R2:W-:Y:S03]  /*0ba0*/  STL [R1+0xcf8], RZ ;  /* 0x000cf8ff01007387 */ /* 0x0005e60000100800 */
        /* <DEDUP_REMOVED lines=16> */
[----:B------:R2:W-:Y:S04]  /*0cb0*/  STL [R1+0xd1c], RZ ;  /* 0x000d1cff01007387 */ /* 0x0005e80000100800 */
[----:B------:R2:W-:Y:S02]  /*0cc0*/  STL [R1+0xd20], RZ ;  /* 0x000d20ff01007387 */ /* 0x0005e40000100800 */
[----:B------:R-:W-:-:S02]  /*0cd0*/  @P0 VIADD R0, R0, 0x1 ;  /* 0x0000000100000836 */ /* 0x000fc40000000000 */
[----:B------:R2:W-:Y:S04]  /*0ce0*/  STL [R1+0xd24], RZ ;  /* 0x000d24ff01007387 */ /* 0x0005e80000100800 */
[----:B------:R2:W-:Y:S01]  /*0cf0*/  STL [R1+0xd28], RZ ;  /* 0x000d28ff01007387 */ /* 0x0005e20000100800 */
[----:B------:R-:W-:Y:S01]  /*0d00*/  @!P2 IMAD.MOV R0, RZ, RZ, -R0 ;  /* 0x000000ffff00a224 */ /* 0x000fe200078e0a00 */
[----:B------:R-:W-:Y:S02]  /*0d10*/  @!P1 LOP3.LUT R0, RZ, R11, RZ, 0x33, !PT ;  /* 0x0000000bff009212 */ /* 0x000fe400078e33ff */
[----:B------:R2:W-:Y:S03]  /*0d20*/  STL [R1+0xd2c], RZ ;  /* 0x000d2cff01007387 */ /* 0x0005e60000100800 */
[----:B------:R-:W-:Y:S01]  /*0d30*/  IMAD.MOV R2, RZ, RZ, -R0 ;  /* 0x000000ffff027224 */ /* 0x000fe200078e0a00 */
[----:B------:R2:W-:Y:S01]  /*0d40*/  STL [R1+0xd30], RZ ;  /* 0x000d30ff01007387 */ /* 0x0005e20000100800 */
[----:B------:R-:W-:-:S02]  /*0d50*/  IMAD.SHL.U32 R0, R0, 0x100, RZ ;  /* 0x0000010000007824 */ /* 0x000fc400078e00ff */
[----:B------:R-:W-:Y:S01]  /*0d60*/  IMAD R2, R11, R2, R8 ;  /* 0x000000020b027224 */ /* 0x000fe200078e0208 */
[----:B------:R2:W-:Y:S01]  /*0d70*/  STL [R1+0xd34], RZ ;  /* 0x000d34ff01007387 */ /* 0x0005e20000100800 */
[----:B------:R-:W0:Y:S02]  /*0d80*/  LDC R8, c[0x0][0x230] ;  /* 0x00008c00ff087b82 */ /* 0x000e240000000800 */
[----:B------:R-:W-:Y:S01]  /*0d90*/  IMAD.IADD R2, R10, 0x1, R2 ;  /* 0x000000010a027824 */ /* 0x000fe200078e0202 */
[----:B------:R2:W-:Y:S04]  /*0da0*/  STL [R1+0xd38], RZ ;  /* 0x000d38ff01007387 */ /* 0x0005e80000100800 */
[----:B------:R2:W-:Y:S04]  /*0db0*/  STL [R1+0xd3c], RZ ;  /* 0x000d3cff01007387 */ /* 0x0005e80000100800 */
[----:B------:R2:W-:Y:S04]  /*0dc0*/  STL [R1+0xd40], RZ ;  /* 0x000d40ff01007387 */ /* 0x0005e80000100800 */
[----:B------:R2:W-:Y:S04]  /*0dd0*/  STL [R1+0xd44], RZ ;  /* 0x000d44ff01007387 */ /* 0x0005e80000100800 */
[----:B------:R2:W-:Y:S04]  /*0de0*/  STL [R1+0xd48], RZ ;  /* 0x000d48ff01007387 */ /* 0x0005e80000100800 */
[----:B------:R2:W-:Y:S01]  /*0df0*/  STL [R1+0xd4c], RZ ;  /* 0x000d4cff01007387 */ /* 0x0005e20000100800 */
[----:B0-----:R-:W-:-:S03]  /*0e00*/  VIADD R8, R8, 0x1f ;  /* 0x0000001f08087836 */ /* 0x001fc60000000000 */
[----:B------:R2:W-:Y:S02]  /*0e10*/  STL [R1+0xd50], RZ ;  /* 0x000d50ff01007387 */ /* 0x0005e40000100800 */
[----:B------:R-:W-:Y:S02]  /*0e20*/  ISETP.GE.AND P0, PT, R8, 0x20, PT ;  /* 0x000000200800780c */ /* 0x000fe40003f06270 */
[----:B------:R2:W-:Y:S04]  /*0e30*/  STL [R1+0xd54], RZ ;  /* 0x000d54ff01007387 */ /* 0x0005e80000100800 */
        /* <DEDUP_REMOVED lines=682> */
[----:B------:R2:W-:Y:S04]  /*38e0*/  STL [R1], RZ ;  /* 0x000000ff01007387 */ /* 0x0005e80000100800 */
        /* <DEDUP_REMOVED lines=104> */
[----:B------:R2:W-:Y:S01]  /*3f70*/  STL [R1+0x1a4], RZ ;  /* 0x0001a4ff01007387 */ /* 0x0005e20000100800 */
[----:B------:R-:W0:Y:S03]  /*3f80*/  S2R R9, SR_TID.X ;  /* 0x0000000000097919 */ /* 0x000e260000002100 */
        /* <DEDUP_REMOVED lines=8> */
[----:B0-----:R-:W-:-:S02]  /*4010*/  LOP3.LUT R3, R9, 0x7f, RZ, 0xc0, !PT ;  /* 0x0000007f09037812 */ /* 0x001fc400078ec0ff */
[----:B------:R-:W-:Y:S01]  /*4020*/  LOP3.LUT R152, R9, 0x60, RZ, 0xc0, !PT ;  /* 0x0000006009987812 */ /* 0x000fe200078ec0ff */
[----:B------:R2:W-:Y:S02]  /*4030*/  STL [R1+0x1c8], RZ ;  /* 0x0001c8ff01007387 */ /* 0x0005e40000100800 */
[----:B------:R-:W-:Y:S02]  /*4040*/  IMAD R2, R2, 0x200, R3 ;  /* 0x0000020002027824 */ /* 0x000fe400078e0203 */
[----:B------:R2:W-:Y:S02]  /*4050*/  STL [R1+0x1cc], RZ ;  /* 0x0001ccff01007387 */ /* 0x0005e40000100800 */
[C---:B------:R-:W-:Y:S02]  /*4060*/  VIADD R5, R2.reuse, 0x80 ;  /* 0x0000008002057836 */ /* 0x040fe40000000000 */
[----:B------:R2:W-:Y:S01]  /*4070*/  STL [R1+0x1d0], RZ ;  /* 0x0001d0ff01007387 */ /* 0x0005e20000100800 */
[----:B------:R-:W-:-:S02]  /*4080*/  VIADD R4, R2, 0x100 ;  /* 0x0000010002047836 */ /* 0x000fc40000000000 */
[----:B------:R-:W-:Y:S01]  /*4090*/  VIADD R3, R2, 0x180 ;  /* 0x0000018002037836 */ /* 0x000fe20000000000 */
        /* <DEDUP_REMOVED lines=11> */
[----:B------:R-:W-:Y:S05]  /*4150*/  @!P0 BRA `(.L_x_0) ;  /* 0x0000019800b48947 */ /* 0x000fea0003800000 */
[----:B------:R-:W-:Y:S01]  /*4160*/  IABS R23, R6 ;  /* 0x0000000600177213 */ /* 0x000fe20000000000 */
[----:B------:R-:W-:Y:S01]  /*4170*/  ULDC UR5, c[0x0][0x23c] ;  /* 0x00008f0000057ab9 */ /* 0x000fe20000000800 */
[----:B------:R-:W-:Y:S01]  /*4180*/  IABS R13, R7 ;  /* 0x00000007000d7213 */ /* 0x000fe20000000000 */
[----:B------:R-:W-:Y:S01]  /*4190*/  ULDC.64 UR6, c[0x0][0x218] ;  /* 0x0000860000067ab9 */ /* 0x000fe20000000a00 */
[----:B------:R-:W0:Y:S01]  /*41a0*/  I2F.RP R14, R23 ;  /* 0x00000017000e7306 */ /* 0x000e220000209400 */
[----:B------:R-:W-:Y:S01]  /*41b0*/  IABS R18, R3 ;  /* 0x0000000300127213 */ /* 0x000fe20000000000 */
[----:B------:R-:W-:Y:S01]  /*41c0*/  ULDC UR10, c[0x0][0x238] ;  /* 0x00008e00000a7ab9 */ /* 0x000fe20000000800 */
[----:B------:R-:W-:Y:S01]  /*41d0*/  IABS R19, R4 ;  /* 0x0000000400137213 */ /* 0x000fe20000000000 */
[----:B------:R-:W-:Y:S01]  /*41e0*/  ULDC.64 UR8, c[0x0][0x210] ;  /* 0x0000840000087ab9 */ /* 0x000fe20000000a00 */
[----:B------:R-:W-:Y:S01]  /*41f0*/  IABS R21, R5 ;  /* 0x0000000500157213 */ /* 0x000fe20000000000 */
[----:B------:R-:W-:Y:S01]  /*4200*/  UIMAD UR50, UR10, 0x1f, URZ ;  /* 0x0000001f0a3278a4 */ /* 0x000fe2000f8e023f */
[----:B------:R-:W-:Y:S01]  /*4210*/  IABS R22, R2 ;  /* 0x0000000200167213 */ /* 0x000fe20000000000 */
[----:B------:R-:W1:Y:S01]  /*4220*/  I2F.RP R10, R13 ;  /* 0x0000000d000a7306 */ /* 0x000e620000209400 */
[----:B------:R-:W-:Y:S01]  /*4230*/  SHF.R.S32.HI R17, RZ, 0x1f, R8 ;  /* 0x0000001fff117819 */ /* 0x000fe20000011408 */
[----:B------:R-:W-:Y:S01]  /*4240*/  USHF.R.S32.HI UR51, URZ, 0x1f, UR50 ;  /* 0x0000001f3f337899 */ /* 0x000fe20008011432 */
[----:B------:R-:W-:Y:S01]  /*4250*/  LOP3.LUT R83, R9, 0x1f, RZ, 0xc0, !PT ;  /* 0x0000001f09537812 */ /* 0x000fe200078ec0ff */
[----:B------:R-:W-:Y:S01]  /*4260*/  UIMAD UR52, UR10, 0x1e, URZ ;  /* 0x0000001e0a3478a4 */ /* 0x000fe2000f8e023f */
[----:B------:R-:W-:Y:S01]  /*4270*/  LEA.HI R8, R17, R8, RZ, 0x5 ;  /* 0x0000000811087211 */ /* 0x000fe200078f28ff */
[----:B------:R-:W-:Y:S01]  /*4280*/  UIMAD UR54, UR10, 0x1d, URZ ;  /* 0x0000001d0a3678a4 */ /* 0x000fe2000f8e023f */
[----:B------:R-:W-:Y:S01]  /*4290*/  CS2R R144, SRZ ;  /* 0x0000000000907805 */ /* 0x000fe2000001ff00 */
[----:B0-----:R-:W0:Y:S01]  /*42a0*/  MUFU.RCP R14, R14 ;  /* 0x0000000e000e7308 */ /* 0x001e220000001000 */
[----:B------:R-:W-:Y:S01]  /*42b0*/  USHF.R.S32.HI UR53, URZ, 0x1f, UR52 ;  /* 0x0000001f3f357899 */ /* 0x000fe20008011434 */
[----:B------:R-:W-:Y:S01]  /*42c0*/  CS2R R146, SRZ ;  /* 0x0000000000927805 */ /* 0x000fe2000001ff00 */
[----:B------:R-:W-:Y:S01]  /*42d0*/  USHF.R.S32.HI UR55, URZ, 0x1f, UR54 ;  /* 0x0000001f3f377899 */ /* 0x000fe20008011436 */
[----:B------:R-:W-:Y:S01]  /*42e0*/  CS2R R148, SRZ ;  /* 0x0000000000947805 */ /* 0x000fe2000001ff00 */
[----:B------:R-:W-:Y:S01]  /*42f0*/  UIMAD UR56, UR10, 0x1c, URZ ;  /* 0x0000001c0a3878a4 */ /* 0x000fe2000f8e023f */
[----:B------:R-:W-:Y:S01]  /*4300*/  CS2R R150, SRZ ;  /* 0x0000000000967805 */ /* 0x000fe2000001ff00 */
[----:B------:R-:W-:Y:S01]  /*4310*/  UIMAD UR58, UR10, 0x1b, URZ ;  /* 0x0000001b0a3a78a4 */ /* 0x000fe2000f8e023f */
[----:B-1----:R1:W3:Y:S01]  /*4320*/  MUFU.RCP R12, R10 ;  /* 0x0000000a000c7308 */ /* 0x0022e20000001000 */
[----:B------:R-:W-:-:S02]  /*4330*/  USHF.R.S32.HI UR57, URZ, 0x1f, UR56 ;  /* 0x0000001f3f397899 */ /* 0x000fc40008011438 */
[----:B------:R-:W-:Y:S02]  /*4340*/  USHF.R.S32.HI UR59, URZ, 0x1f, UR58 ;  /* 0x0000001f3f3b7899 */ /* 0x000fe4000801143a */
[----:B------:R-:W-:Y:S02]  /*4350*/  UIMAD UR60, UR10, 0x1a, URZ ;  /* 0x0000001a0a3c78a4 */ /* 0x000fe4000f8e023f */
[----:B------:R-:W-:Y:S01]  /*4360*/  UIMAD UR16, UR10, 0x17, URZ ;  /* 0x000000170a1078a4 */ /* 0x000fe2000f8e023f */
[----:B0-----:R-:W-:Y:S01]  /*4370*/  VIADD R11, R14, 0xffffffe ;  /* 0x0ffffffe0e0b7836 */ /* 0x001fe20000000000 */
[----:B------:R-:W-:Y:S01]  /*4380*/  USHF.R.S32.HI UR61, URZ, 0x1f, UR60 ;  /* 0x0000001f3f3d7899 */ /* 0x000fe2000801143c */
[----:B-1----:R-:W-:Y:S01]  /*4390*/  IMAD.MOV.U32 R10, RZ, RZ, RZ ;  /* 0x000000ffff0a7224 */ /* 0x002fe200078e00ff */
[----:B------:R-:W-:Y:S02]  /*43a0*/  UIMAD UR20, UR10, 0x16, URZ ;  /* 0x000000160a1478a4 */ /* 0x000fe4000f8e023f */
[----:B------:R-:W-:Y:S01]  /*43b0*/  USHF.R.S32.HI UR21, URZ, 0x1f, UR16 ;  /* 0x0000001f3f157899 */ /* 0x000fe20008011410 */
[----:B------:R-:W0:Y:S01]  /*43c0*/  F2I.FTZ.U32.TRUNC.NTZ R11, R11 ;  /* 0x0000000b000b7305 */ /* 0x000e22000021f000 */
[----:B------:R-:W-:Y:S01]  /*43d0*/  UIMAD UR24, UR10, 0x15, URZ ;  /* 0x000000150a1878a4 */ /* 0x000fe2000f8e023f */
[----:B---3--:R-:W-:Y:S01]  /*43e0*/  VIADD R12, R12, 0xffffffe ;  /* 0x0ffffffe0c0c7836 */ /* 0x008fe20000000000 */
[----:B------:R-:W-:-:S02]  /*43f0*/  USHF.R.S32.HI UR25, URZ, 0x1f, UR20 ;  /* 0x0000001f3f197899 */ /* 0x000fc40008011414 */
[----:B------:R-:W-:Y:S02]  /*4400*/  UIMAD UR28, UR10, 0x14, URZ ;  /* 0x000000140a1c78a4 */ /* 0x000fe4000f8e023f */
[----:B------:R-:W-:Y:S02]  /*4410*/  USHF.R.S32.HI UR29, URZ, 0x1f, UR24 ;  /* 0x0000001f3f1d7899 */ /* 0x000fe40008011418 */
[----:B------:R-:W-:Y:S02]  /*4420*/  UIMAD UR32, UR10, 0x13, URZ ;  /* 0x000000130a2078a4 */ /* 0x000fe4000f8e023f */
[----:B------:R-:W-:Y:S02]  /*4430*/  USHF.R.S32.HI UR33, URZ, 0x1f, UR28 ;  /* 0x0000001f3f217899 */ /* 0x000fe4000801141c */
[----:B------:R-:W-:Y:S01]  /*4440*/  UIMAD UR36, UR10, 0x12, URZ ;  /* 0x000000120a2478a4 */ /* 0x000fe2000f8e023f */
[----:B0-----:R-:W-:Y:S01]  /*4450*/  IMAD.MOV R16, RZ, RZ, -R11 ;  /* 0x000000ffff107224 */ /* 0x001fe200078e0a0b */
[----:B------:R-:W-:-:S02]  /*4460*/  USHF.R.S32.HI UR37, URZ, 0x1f, UR32 ;  /* 0x0000001f3f257899 */ /* 0x000fc40008011420 */
[----:B------:R-:W-:Y:S01]  /*4470*/  UIMAD UR11, UR10, 0x11, URZ ;  /* 0x000000110a0b78a4 */ /* 0x000fe2000f8e023f */
[----:B------:R-:W-:Y:S01]  /*4480*/  IMAD R15, R16, R23, RZ ;  /* 0x00000017100f7224 */ /* 0x000fe200078e02ff */
[----:B------:R-:W-:Y:S02]  /*4490*/  USHF.R.S32.HI UR43, URZ, 0x1f, UR36 ;  /* 0x0000001f3f2b7899 */ /* 0x000fe40008011424 */
[----:B------:R-:W-:Y:S01]  /*44a0*/  USHF.L.U32 UR13, UR10, 0x4, URZ ;  /* 0x000000040a0d7899 */ /* 0x000fe2000800063f */
[----:B------:R-:W-:Y:S01]  /*44b0*/  IMAD.HI.U32 R14, R11, R15, R10 ;  /* 0x0000000f0b0e7227 */ /* 0x000fe200078e000a */
[----:B------:R-:W-:Y:S01]  /*44c0*/  USHF.R.S32.HI UR46, URZ, 0x1f, UR11 ;  /* 0x0000001f3f2e7899 */ /* 0x000fe2000801140b */
[----:B------:R-:W0:Y:S01]  /*44d0*/  F2I.FTZ.U32.TRUNC.NTZ R11, R12 ;  /* 0x0000000c000b7305 */ /* 0x000e22000021f000 */
[----:B------:R-:W-:Y:S02]  /*44e0*/  UIMAD UR15, UR10, 0xf, URZ ;  /* 0x0000000f0a0f78a4 */ /* 0x000fe4000f8e023f */
[----:B------:R-:W-:Y:S01]  /*44f0*/  USHF.R.S32.HI UR47, URZ, 0x1f, UR13 ;  /* 0x0000001f3f2f7899 */ /* 0x000fe2000801140d */
[----:B------:R-:W-:Y:S01]  /*4500*/  IMAD.HI.U32 R10, R14, R18, RZ ;  /* 0x000000120e0a7227 */ /* 0x000fe200078e00ff */
[----:B------:R-:W-:-:S02]  /*4510*/  UIMAD UR18, UR10, 0xe, URZ ;  /* 0x0000000e0a1278a4 */ /* 0x000fc4000f8e023f */
[----:B------:R-:W-:Y:S01]  /*4520*/  USHF.R.S32.HI UR48, URZ, 0x1f, UR15 ;  /* 0x0000001f3f307899 */ /* 0x000fe2000801140f */
[C---:B------:R-:W-:Y:S01]  /*4530*/  IMAD.HI.U32 R15, R14.reuse, R19, RZ ;  /* 0x000000130e0f7227 */ /* 0x040fe200078e00ff */
[----:B------:R-:W-:Y:S02]  /*4540*/  UIMAD UR19, UR10, 0xd, URZ ;  /* 0x0000000d0a1378a4 */ /* 0x000fe4000f8e023f */
[----:B------:R-:W-:Y:S01]  /*4550*/  USHF.R.S32.HI UR49, URZ, 0x1f, UR18 ;  /* 0x0000001f3f317899 */ /* 0x000fe20008011412 */
[----:B------:R-:W-:Y:S01]  /*4560*/  IMAD.MOV R10, RZ, RZ, -R10 ;  /* 0x000000ffff0a7224 */ /* 0x000fe200078e0a0a */
[----:B------:R-:W-:Y:S01]  /*4570*/  UIMAD UR22, UR10, 0xc, URZ ;  /* 0x0000000c0a1678a4 */ /* 0x000fe2000f8e023f */
[----:B------:R-:W-:Y:S01]  /*4580*/  IMAD.MOV R20, RZ, RZ, -R15 ;  /* 0x000000ffff147224 */ /* 0x000fe200078e0a0f */
[----:B------:R-:W-:Y:S01]  /*4590*/  UIMAD UR23, UR10, 0xb, URZ ;  /* 0x0000000b0a1778a4 */ /* 0x000fe2000f8e023f */
[C---:B------:R-:W-:Y:S01]  /*45a0*/  IMAD R18, R23.reuse, R10, R18 ;  /* 0x0000000a17127224 */ /* 0x040fe200078e0212 */
[----:B------:R-:W-:Y:S01]  /*45b0*/  UIMAD UR26, UR10, 0xa, URZ ;  /* 0x0000000a0a1a78a4 */ /* 0x000fe2000f8e023f */
[C---:B------:R-:W-:Y:S01]  /*45c0*/  IMAD R19, R23.reuse, R20, R19 ;  /* 0x0000001417137224 */ /* 0x040fe200078e0213 */
[----:B------:R-:W-:Y:S01]  /*45d0*/  UIMAD UR27, UR10, 0x9, URZ ;  /* 0x000000090a1b78a4 */ /* 0x000fe2000f8e023f */
[C---:B------:R-:W-:Y:S01]  /*45e0*/  IMAD.HI.U32 R16, R14.reuse, R21, RZ ;  /* 0x000000150e107227 */ /* 0x040fe200078e00ff */
[C---:B------:R-:W-:Y:S01]  /*45f0*/  ISETP.GT.U32.AND P0, PT, R23.reuse, R18, PT ;  /* 0x000000121700720c */ /* 0x040fe20003f04070 */
[----:B------:R-:W-:Y:S01]  /*4600*/  USHF.L.U32 UR30, UR10, 0x3, URZ ;  /* 0x000000030a1e7899 */ /* 0x000fe2000800063f */
[----:B------:R-:W-:Y:S01]  /*4610*/  ISETP.GT.U32.AND P1, PT, R23, R19, PT ;  /* 0x000000131700720c */ /* 0x000fe20003f24070 */
[----:B------:R-:W-:Y:S01]  /*4620*/  IMAD.MOV R16, RZ, RZ, -R16 ;  /* 0x000000ffff107224 */ /* 0x000fe200078e0a10 */
[----:B------:R-:W-:Y:S01]  /*4630*/  UIMAD UR31, UR10, 0x7, URZ ;  /* 0x000000070a1f78a4 */ /* 0x000fe2000f8e023f */
[----:B------:R-:W-:Y:S01]  /*4640*/  IMAD.HI.U32 R14, R14, R22, RZ ;  /* 0x000000160e0e7227 */ /* 0x000fe200078e00ff */
[----:B------:R-:W-:-:S02]  /*4650*/  UIMAD UR34, UR10, 0x6, URZ ;  /* 0x000000060a2278a4 */ /* 0x000fc4000f8e023f */
[----:B------:R-:W-:Y:S01]  /*4660*/  UIMAD UR35, UR10, 0x5, URZ ;  /* 0x000000050a2378a4 */ /* 0x000fe2000f8e023f */
[C---:B------:R-:W-:Y:S01]  /*4670*/  IMAD R20, R23.reuse, R16, R21 ;  /* 0x0000001017147224 */ /* 0x040fe200078e0215 */
[----:B------:R-:W-:Y:S01]  /*4680*/  USHF.L.U32 UR38, UR10, 0x2, URZ ;  /* 0x000000020a267899 */ /* 0x000fe2000800063f */
[----:B------:R-:W-:Y:S01]  /*4690*/  IMAD.MOV R10, RZ, RZ, -R14 ;  /* 0x000000ffff0a7224 */ /* 0x000fe200078e0a0e */
[----:B------:R-:W-:Y:S01]  /*46a0*/  LEA.HI R14, R152, R0, RZ, 0x1b ;  /* 0x00000000980e7211 */ /* 0x000fe200078fd8ff */
[--C-:B------:R-:W-:Y:S01]  /*46b0*/  @!P0 IMAD.IADD R18, R18, 0x1, -R23.reuse ;  /* 0x0000000112128824 */ /* 0x100fe200078e0a17 */
[----:B------:R-:W-:Y:S01]  /*46c0*/  ISETP.GT.U32.AND P2, PT, R23, R20, PT ;  /* 0x000000141700720c */ /* 0x000fe20003f44070 */
[----:B------:R-:W-:Y:S01]  /*46d0*/  @!P1 IMAD.IADD R19, R19, 0x1, -R23 ;  /* 0x0000000113139824 */ /* 0x000fe200078e0a17 */
[----:B------:R-:W-:Y:S01]  /*46e0*/  UIMAD UR39, UR10, 0x3, URZ ;  /* 0x000000030a2778a4 */ /* 0x000fe2000f8e023f */
[----:B0-----:R-:W-:Y:S01]  /*46f0*/  IMAD.MOV R12, RZ, RZ, -R11 ;  /* 0x000000ffff0c7224 */ /* 0x001fe200078e0a0b */
[C---:B------:R-:W-:Y:S01]  /*4700*/  ISETP.GT.U32.AND P1, PT, R23.reuse, R18, PT ;  /* 0x000000121700720c */ /* 0x040fe20003f24070 */
[C---:B------:R-:W-:Y:S01]  /*4710*/  IMAD R21, R23.reuse, R10, R22 ;  /* 0x0000000a17157224 */ /* 0x040fe200078e0216 */
[----:B------:R-:W-:Y:S01]  /*4720*/  USHF.L.U32 UR41, UR10, 0x1, URZ ;  /* 0x000000010a297899 */ /* 0x000fe2000800063f */
[----:B------:R-:W-:Y:S01]  /*4730*/  IMAD.MOV.U32 R10, RZ, RZ, R12 ;  /* 0x000000ffff0a7224 */ /* 0x000fe200078e000c */
[----:B------:R-:W-:Y:S01]  /*4740*/  USHF.R.S32.HI UR42, URZ, 0x1f, UR10 ;  /* 0x0000001f3f2a7899 */ /* 0x000fe2000801140a */
[----:B------:R-:W-:Y:S01]  /*4750*/  VIADD R17, R14, 0xfc ;  /* 0x000000fc0e117836 */ /* 0x000fe20000000000 */
[C---:B------:R-:W-:Y:S01]  /*4760*/  ISETP.GT.U32.AND P3, PT, R23.reuse, R21, PT ;  /* 0x000000151700720c */ /* 0x040fe20003f64070 */
[----:B------:R-:W-:Y:S01]  /*4770*/  IMAD R15, R10, R13, RZ ;  /* 0x0000000d0a0f7224 */ /* 0x000fe200078e02ff */
[----:B------:R-:W-:Y:S01]  /*4780*/  USHF.R.U32.HI UR12, URZ, 0x4, UR4 ;  /* 0x000000043f0c7899 */ /* 0x000fe20008011604 */
[----:B------:R-:W-:Y:S01]  /*4790*/  IMAD.MOV.U32 R10, RZ, RZ, RZ ;  /* 0x000000ffff0a7224 */ /* 0x000fe200078e00ff */
[----:B------:R-:W-:Y:S01]  /*47a0*/  IABS R16, R17 ;  /* 0x0000001100107213 */ /* 0x000fe20000000000 */
[----:B------:R-:W-:Y:S01]  /*47b0*/  @!P2 IMAD.IADD R20, R20, 0x1, -R23 ;  /* 0x000000011414a824 */ /* 0x000fe200078e0a17 */
[----:B------:R-:W-:Y:S01]  /*47c0*/  ISETP.GT.U32.AND P2, PT, R23, R19, PT ;  /* 0x000000131700720c */ /* 0x000fe20003f44070 */
[----:B------:R-:W-:Y:S01]  /*47d0*/  IMAD.HI.U32 R15, R11, R15, R10 ;  /* 0x0000000f0b0f7227 */ /* 0x000fe200078e000a */
[----:B------:R-:W-:Y:S01]  /*47e0*/  ISETP.GE.AND P5, PT, R17, RZ, PT ;  /* 0x000000ff1100720c */ /* 0x000fe20003fa6270 */
[----:B------:R-:W-:Y:S01]  /*47f0*/  USGXT.U32 UR12, UR12, 0xe ;  /* 0x0000000e0c0c789a */ /* 0x000fe20008000000 */
[----:B------:R-:W-:Y:S01]  /*4800*/  ISETP.GT.U32.AND P0, PT, R23, R20, PT ;  /* 0x000000141700720c */ /* 0x000fe20003f04070 */
[--C-:B------:R-:W-:Y:S01]  /*4810*/  @!P1 IMAD.IADD R18, R18, 0x1, -R23.reuse ;  /* 0x0000000112129824 */ /* 0x100fe200078e0a17 */
[----:B------:R-:W-:Y:S01]  /*4820*/  ISETP.GE.AND P1, PT, R3, RZ, PT ;  /* 0x000000ff0300720c */ /* 0x000fe20003f26270 */
[C---:B------:R-:W-:Y:S01]  /*4830*/  VIADD R24, R14.reuse, 0xf8 ;  /* 0x000000f80e187836 */ /* 0x040fe20000000000 */
[----:B------:R-:W-:Y:S01]  /*4840*/  UIADD3 UR14, UR4, 0x4000, URZ ;  /* 0x00004000040e7890 */ /* 0x000fe2000fffe03f */
[----:B------:R-:W-:Y:S01]  /*4850*/  VIADD R12, R14, 0xf4 ;  /* 0x000000f40e0c7836 */ /* 0x000fe20000000000 */
[----:B------:R-:W-:Y:S01]  /*4860*/  USHF.L.U32 UR40, UR10, 0x5, URZ ;  /* 0x000000050a287899 */ /* 0x000fe2000800063f */
[----:B------:R-:W-:Y:S01]  /*4870*/  IMAD.HI.U32 R10, R15, R16, RZ ;  /* 0x000000100f0a7227 */ /* 0x000fe200078e00ff */
[----:B------:R-:W-:Y:S01]  /*4880*/  IABS R22, R24 ;  /* 0x0000001800167213 */ /* 0x000fe20000000000 */
[----:B------:R-:W-:Y:S01]  /*4890*/  USHF.R.U32.HI UR14, URZ, 0x4, UR14 ;  /* 0x000000043f0e7899 */ /* 0x000fe2000801160e */
[----:B------:R-:W-:Y:S01]  /*48a0*/  ISETP.GE.AND P6, PT, R12, RZ, PT ;  /* 0x000000ff0c00720c */ /* 0x000fe20003fc6270 */
[----:B------:R-:W-:Y:S01]  /*48b0*/  @!P3 IMAD.IADD R21, R21, 0x1, -R23 ;  /* 0x000000011515b824 */ /* 0x000fe200078e0a17 */
[----:B------:R-:W-:Y:S01]  /*48c0*/  ISETP.GE.AND P3, PT, R24, RZ, PT ;  /* 0x000000ff1800720c */ /* 0x000fe20003f66270 */
[----:B------:R-:W-:Y:S01]  /*48d0*/  IMAD.MOV R10, RZ, RZ, -R10 ;  /* 0x000000ffff0a7224 */ /* 0x000fe200078e0a0a */
[----:B------:R-:W-:Y:S01]  /*48e0*/  IABS R24, R12 ;  /* 0x0000000c00187213 */ /* 0x000fe20000000000 */
[----:B------:R-:W-:Y:S01]  /*48f0*/  IMAD.MOV.U32 R12, RZ, RZ, R18 ;  /* 0x000000ffff0c7224 */ /* 0x000fe200078e0012 */
[----:B------:R-:W-:Y:S01]  /*4900*/  ISETP.GT.U32.AND P4, PT, R23, R21, PT ;  /* 0x000000151700720c */ /* 0x000fe20003f84070 */
[----:B------:R-:W-:Y:S01]  /*4910*/  IMAD.HI.U32 R11, R15, R22, RZ ;  /* 0x000000160f0b7227 */ /* 0x000fe200078e00ff */
[----:B------:R-:W-:-:S03]  /*4920*/  USGXT.U32 UR14, UR14, 0xe ;  /* 0x0000000e0e0e789a */ /* 0x000fc60008000000 */
[----:B------:R-:W-:Y:S01]  /*4930*/  @!P2 IMAD.IADD R19, R19, 0x1, -R23 ;  /* 0x000000011313a824 */ /* 0x000fe200078e0a17 */
[----:B------:R-:W-:Y:S01]  /*4940*/  ISETP.GE.AND P2, PT, R4, RZ, PT ;  /* 0x000000ff0400720c */ /* 0x000fe20003f46270 */
[----:B------:R-:W-:Y:S02]  /*4950*/  IMAD R16, R13, R10, R16 ;  /* 0x0000000a0d107224 */ /* 0x000fe400078e0210 */
[----:B------:R-:W-:Y:S01]  /*4960*/  @!P1 IMAD.MOV R12, RZ, RZ, -R12 ;  /* 0x000000ffff0c9224 */ /* 0x000fe200078e0a0c */
[----:B------:R-:W-:Y:S01]  /*4970*/  ISETP.GE.AND P1, PT, R5, RZ, PT ;  /* 0x000000ff0500720c */ /* 0x000fe20003f26270 */
[----:B------:R-:W-:-:S04]  /*4980*/  IMAD.HI.U32 R10, R15, R24, RZ ;  /* 0x000000180f0a7227 */ /* 0x000fc800078e00ff */
[----:B------:R-:W-:Y:S02]  /*4990*/  IMAD.MOV R11, RZ, RZ, -R11 ;  /* 0x000000ffff0b7224 */ /* 0x000fe400078e0a0b */
[----:B------:R-:W-:Y:S02]  /*49a0*/  IMAD.MOV R10, RZ, RZ, -R10 ;  /* 0x000000ffff0a7224 */ /* 0x000fe400078e0a0a */
[----:B------:R-:W-:Y:S01]  /*49b0*/  @!P0 IMAD.IADD R20, R20, 0x1, -R23 ;  /* 0x0000000114148824 */ /* 0x000fe200078e0a17 */
[C---:B------:R-:W-:Y:S01]  /*49c0*/  ISETP.GT.U32.AND P0, PT, R13.reuse, R16, PT ;  /* 0x000000100d00720c */ /* 0x040fe20003f04070 */
[C---:B------:R-:W-:Y:S02]  /*49d0*/  IMAD R17, R13.reuse, R11, R22 ;  /* 0x0000000b0d117224 */ /* 0x040fe400078e0216 */
[----:B------:R-:W-:Y:S02]  /*49e0*/  IMAD.MOV.U32 R22, RZ, RZ, R19 ;  /* 0x000000ffff167224 */ /* 0x000fe400078e0013 */
[----:B------:R-:W-:-:S02]  /*49f0*/  IMAD R19, R13, R10, R24 ;  /* 0x0000000a0d137224 */ /* 0x000fc400078e0218 */
[----:B------:R-:W-:Y:S02]  /*4a00*/  IMAD.MOV.U32 R24, RZ, RZ, R20 ;  /* 0x000000ffff187224 */ /* 0x000fe400078e0014 */
[----:B------:R-:W-:Y:S02]  /*4a10*/  VIADD R11, R14, 0xf0 ;  /* 0x000000f00e0b7836 */ /* 0x000fe40000000000 */
[----:B------:R-:W-:Y:S01]  /*4a20*/  @!P2 IMAD.MOV R22, RZ, RZ, -R22 ;  /* 0x000000ffff16a224 */ /* 0x000fe200078e0a16 */
[----:B------:R-:W-:Y:S01]  /*4a30*/  ISETP.GE.AND P2, PT, R2, RZ, PT ;  /* 0x000000ff0200720c */ /* 0x000fe20003f46270 */
[----:B------:R-:W-:Y:S01]  /*4a40*/  @!P1 IMAD.MOV R24, RZ, RZ, -R24 ;  /* 0x000000ffff189224 */ /* 0x000fe200078e0a18 */
[----:B------:R-:W-:Y:S01]  /*4a50*/  ISETP.GT.U32.AND P1, PT, R13, R17, PT ;  /* 0x000000110d00720c */ /* 0x000fe20003f24070 */
[----:B------:R-:W-:Y:S01]  /*4a60*/  @!P4 IMAD.IADD R21, R21, 0x1, -R23 ;  /* 0x000000011515c824 */ /* 0x000fe200078e0a17 */
[----:B------:R-:W-:Y:S01]  /*4a70*/  IABS R18, R11 ;  /* 0x0000000b00127213 */ /* 0x000fe20000000000 */
[----:B------:R-:W-:Y:S01]  /*4a80*/  VIADD R25, R14, 0xec ;  /* 0x000000ec0e197836 */ /* 0x000fe20000000000 */
[----:B------:R-:W-:Y:S01]  /*4a90*/  LOP3.LUT R23, RZ, R6, RZ, 0x33, !PT ;  /* 0x00000006ff177212 */ /* 0x000fe200078e33ff */
[----:B------:R-:W-:Y:S01]  /*4aa0*/  IMAD.MOV.U32 R26, RZ, RZ, R21 ;  /* 0x000000ffff1a7224 */ /* 0x000fe200078e0015 */
[----:B------:R-:W-:Y:S01]  /*4ab0*/  ISETP.GE.AND P4, PT, R11, RZ, PT ;  /* 0x000000ff0b00720c */ /* 0x000fe20003f86270 */
[----:B------:R-:W-:Y:S01]  /*4ac0*/  IMAD.HI.U32 R10, R15, R18, RZ ;  /* 0x000000120f0a7227 */ /* 0x000fe200078e00ff */
[----:B------:R-:W-:-:S03]  /*4ad0*/  IABS R28, R25 ;  /* 0x00000019001c7213 */ /* 0x000fc60000000000 */
[----:B------:R-:W-:Y:S02]  /*4ae0*/  IMAD.MOV R10, RZ, RZ, -R10 ;  /* 0x000000ffff0a7224 */ /* 0x000fe400078e0a0a */
[----:B------:R-:W-:Y:S01]  /*4af0*/  @!P2 IMAD.MOV R26, RZ, RZ, -R26 ;  /* 0x000000ffff1aa224 */ /* 0x000fe200078e0a1a */
[----:B------:R-:W-:Y:S01]  /*4b00*/  ISETP.NE.AND P2, PT, R6, RZ, PT ;  /* 0x000000ff0600720c */ /* 0x000fe20003f45270 */
[----:B------:R-:W-:Y:S02]  /*4b10*/  VIADD R27, R14, 0xe8 ;  /* 0x000000e80e1b7836 */ /* 0x000fe40000000000 */
[--C-:B------:R-:W-:Y:S01]  /*4b20*/  @!P1 IMAD.IADD R17, R17, 0x1, -R13.reuse ;  /* 0x0000000111119824 */ /* 0x100fe200078e0a0d */
[C---:B------:R-:W-:Y:S01]  /*4b30*/  SEL R12, R23.reuse, R12, !P2 ;  /* 0x0000000c170c7207 */ /* 0x040fe20005000000 */
[----:B------:R-:W-:Y:S01]  /*4b40*/  @!P0 IMAD.IADD R16, R16, 0x1, -R13 ;  /* 0x0000000110108824 */ /* 0x000fe200078e0a0d */
[----:B------:R-:W-:Y:S01]  /*4b50*/  SEL R11, R23, R22, !P2 ;  /* 0x00000016170b7207 */ /* 0x000fe20005000000 */
[----:B------:R-:W-:Y:S01]  /*4b60*/  IMAD R18, R13, R10, R18 ;  /* 0x0000000a0d127224 */ /* 0x000fe200078e0212 */
[----:B------:R-:W-:Y:S01]  /*4b70*/  SEL R10, R23, R24, !P2 ;  /* 0x00000018170a7207 */ /* 0x000fe20005000000 */
[----:B------:R-:W-:Y:S01]  /*4b80*/  IMAD.HI.U32 R20, R15, R28, RZ ;  /* 0x0000001c0f147227 */ /* 0x000fe200078e00ff */
[----:B------:R-:W-:-:S02]  /*4b90*/  SEL R6, R23, R26, !P2 ;  /* 0x0000001a17067207 */ /* 0x000fc40005000000 */
[----:B------:R-:W-:Y:S01]  /*4ba0*/  IABS R30, R27 ;  /* 0x0000001b001e7213 */ /* 0x000fe20000000000 */
[----:B------:R-:W-:Y:S01]  /*4bb0*/  IMAD.MOV R20, RZ, RZ, -R20 ;  /* 0x000000ffff147224 */ /* 0x000fe200078e0a14 */
[C---:B------:R-:W-:Y:S01]  /*4bc0*/  ISETP.GT.U32.AND P2, PT, R13.reuse, R17, PT ;  /* 0x000000110d00720c */ /* 0x040fe20003f44070 */
[----:B------:R-:W-:Y:S01]  /*4bd0*/  VIADD R29, R14, 0xe0 ;  /* 0x000000e00e1d7836 */ /* 0x000fe20000000000 */
[----:B------:R-:W-:Y:S01]  /*4be0*/  ISETP.GT.U32.AND P0, PT, R13, R16, PT ;  /* 0x000000100d00720c */ /* 0x000fe20003f04070 */
[----:B------:R-:W-:Y:S01]  /*4bf0*/  IMAD.HI.U32 R21, R15, R30, RZ ;  /* 0x0000001e0f157227 */ /* 0x000fe200078e00ff */
[C---:B------:R-:W-:Y:S02]  /*4c00*/  ISETP.GT.U32.AND P1, PT, R13.reuse, R18, PT ;  /* 0x000000120d00720c */ /* 0x040fe40003f24070 */
[----:B------:R-:W-:Y:S01]  /*4c10*/  IABS R26, R29 ;  /* 0x0000001d001a7213 */ /* 0x000fe20000000000 */
[----:B------:R-:W-:Y:S02]  /*4c20*/  IMAD.MOV R22, RZ, RZ, -R21 ;  /* 0x000000ffff167224 */ /* 0x000fe400078e0a15 */
[----:B------:R-:W-:-:S02]  /*4c30*/  IMAD R21, R13, R20, R28 ;  /* 0x000000140d157224 */ /* 0x000fc400078e021c */
[----:B------:R-:W-:Y:S02]  /*4c40*/  IMAD R20, R13, R22, R30 ;  /* 0x000000160d147224 */ /* 0x000fe400078e021e */
[--C-:B------:R-:W-:Y:S01]  /*4c50*/  @!P2 IMAD.IADD R17, R17, 0x1, -R13.reuse ;  /* 0x000000011111a824 */ /* 0x100fe200078e0a0d */
[C---:B------:R-:W-:Y:S01]  /*4c60*/  ISETP.GT.U32.AND P2, PT, R13.reuse, R21, PT ;  /* 0x000000150d00720c */ /* 0x040fe20003f44070 */
[----:B------:R-:W-:Y:S01]  /*4c70*/  @!P0 IMAD.IADD R16, R16, 0x1, -R13 ;  /* 0x0000000110108824 */ /* 0x000fe200078e0a0d */
[C---:B------:R-:W-:Y:S01]  /*4c80*/  ISETP.GT.U32.AND P0, PT, R13.reuse, R19, PT ;  /* 0x000000130d00720c */ /* 0x040fe20003f04070 */
[----:B------:R-:W-:Y:S01]  /*4c90*/  @!P3 IMAD.MOV R17, RZ, RZ, -R17 ;  /* 0x000000ffff11b224 */ /* 0x000fe200078e0a11 */
[----:B------:R-:W-:Y:S01]  /*4ca0*/  ISETP.GT.U32.AND P3, PT, R13, R20, PT ;  /* 0x000000140d00720c */ /* 0x000fe20003f64070 */
[----:B------:R-:W-:Y:S01]  /*4cb0*/  @!P5 IMAD.MOV R16, RZ, RZ, -R16 ;  /* 0x000000ffff10d224 */ /* 0x000fe200078e0a10 */
[----:B------:R-:W-:Y:S01]  /*4cc0*/  ISETP.GE.AND P5, PT, R25, RZ, PT ;  /* 0x000000ff1900720c */ /* 0x000fe20003fa6270 */
[----:B------:R-:W-:-:S02]  /*4cd0*/  VIADD R25, R14, 0xe4 ;  /* 0x000000e40e197836 */ /* 0x000fc40000000000 */
[--C-:B------:R-:W-:Y:S02]  /*4ce0*/  @!P1 IMAD.IADD R18, R18, 0x1, -R13.reuse ;  /* 0x0000000112129824 */ /* 0x100fe400078e0a0d */
[----:B------:R-:W-:Y:S01]  /*4cf0*/  IMAD.HI.U32 R23, R15, R26, RZ ;  /* 0x0000001a0f177227 */ /* 0x000fe200078e00ff */
[----:B------:R-:W-:Y:S02]  /*4d00*/  IABS R24, R25 ;  /* 0x0000001900187213 */ /* 0x000fe40000000000 */
[----:B------:R-:W-:Y:S01]  /*4d10*/  ISETP.GT.U32.AND P1, PT, R13, R18, PT ;  /* 0x000000120d00720c */ /* 0x000fe20003f24070 */
[----:B------:R-:W-:Y:S02]  /*4d20*/  @!P0 IMAD.IADD R19, R19, 0x1, -R13 ;  /* 0x0000000113138824 */ /* 0x000fe400078e0a0d */
[----:B------:R-:W-:-:S03]  /*4d30*/  IMAD.HI.U32 R22, R15, R24, RZ ;  /* 0x000000180f167227 */ /* 0x000fc600078e00ff */
[C---:B------:R-:W-:Y:S01]  /*4d40*/  ISETP.GT.U32.AND P0, PT, R13.reuse, R19, PT ;  /* 0x000000130d00720c */ /* 0x040fe20003f04070 */
[----:B------:R-:W-:Y:S02]  /*4d50*/  @!P3 IMAD.IADD R20, R20, 0x1, -R13 ;  /* 0x000000011414b824 */ /* 0x000fe400078e0a0d */
[----:B------:R-:W-:Y:S02]  /*4d60*/  IMAD.MOV R22, RZ, RZ, -R22 ;  /* 0x000000ffff167224 */ /* 0x000fe400078e0a16 */
[----:B------:R-:W-:Y:S01]  /*4d70*/  VIADD R30, R14, 0xdc ;  /* 0x000000dc0e1e7836 */ /* 0x000fe20000000000 */
[C---:B------:R-:W-:Y:S01]  /*4d80*/  ISETP.GT.U32.AND P3, PT, R13.reuse, R20, PT ;  /* 0x000000140d00720c */ /* 0x040fe20003f64070 */
[C---:B------:R-:W-:Y:S02]  /*4d90*/  IMAD R22, R13.reuse, R22, R24 ;  /* 0x000000160d167224 */ /* 0x040fe400078e0218 */
[----:B------:R-:W-:Y:S01]  /*4da0*/  IMAD.MOV R23, RZ, RZ, -R23 ;  /* 0x000000ffff177224 */ /* 0x000fe200078e0a17 */
[----:B------:R-:W-:Y:S01]  /*4db0*/  IABS R28, R30 ;  /* 0x0000001e001c7213 */ /* 0x000fe20000000000 */
[--C-:B------:R-:W-:Y:S01]  /*4dc0*/  @!P1 IMAD.IADD R18, R18, 0x1, -R13.reuse ;  /* 0x0000000112129824 */ /* 0x100fe200078e0a0d */
[----:B------:R-:W-:Y:S01]  /*4dd0*/  ISETP.GT.U32.AND P1, PT, R13, R22, PT ;  /* 0x000000160d00720c */ /* 0x000fe20003f24070 */
[----:B------:R-:W-:-:S02]  /*4de0*/  @!P2 IMAD.IADD R21, R21, 0x1, -R13 ;  /* 0x000000011515a824 */ /* 0x000fc400078e0a0d */
[----:B------:R-:W-:Y:S02]  /*4df0*/  IMAD R23, R13, R23, R26 ;  /* 0x000000170d177224 */ /* 0x000fe400078e021a */
[----:B------:R-:W-:Y:S01]  /*4e00*/  IMAD.HI.U32 R24, R15, R28, RZ ;  /* 0x0000001c0f187227 */ /* 0x000fe200078e00ff */
[----:B------:R-:W-:-:S03]  /*4e10*/  ISETP.GT.U32.AND P2, PT, R13, R21, PT ;  /* 0x000000150d00720c */ /* 0x000fc60003f44070 */
[--C-:B------:R-:W-:Y:S01]  /*4e20*/  @!P3 IMAD.IADD R20, R20, 0x1, -R13.reuse ;  /* 0x000000011414b824 */ /* 0x100fe200078e0a0d */
[----:B------:R-:W-:Y:S01]  /*4e30*/  ISETP.GT.U32.AND P3, PT, R13, R23, PT ;  /* 0x000000170d00720c */ /* 0x000fe20003f64070 */
[----:B------:R-:W-:Y:S02]  /*4e40*/  IMAD.MOV R24, RZ, RZ, -R24 ;  /* 0x000000ffff187224 */ /* 0x000fe400078e0a18 */
[--C-:B------:R-:W-:Y:S01]  /*4e50*/  @!P0 IMAD.IADD R19, R19, 0x1, -R13.reuse ;  /* 0x0000000113138824 */ /* 0x100fe200078e0a0d */
[----:B------:R-:W-:Y:S01]  /*4e60*/  ISETP.GE.AND P0, PT, R27, RZ, PT ;  /* 0x000000ff1b00720c */ /* 0x000fe20003f06270 */
[----:B------:R-:W-:Y:S02]  /*4e70*/  @!P1 IMAD.IADD R22, R22, 0x1, -R13 ;  /* 0x0000000116169824 */ /* 0x000fe400078e0a0d */
[C---:B------:R-:W-:Y:S02]  /*4e80*/  IMAD R26, R13.reuse, R24, R28 ;  /* 0x000000180d1a7224 */ /* 0x040fe400078e021c */
[C---:B------:R-:W-:Y:S01]  /*4e90*/  VIADD R24, R14.reuse, 0xd8 ;  /* 0x000000d80e187836 */ /* 0x040fe20000000000 */
[----:B------:R-:W-:Y:S01]  /*4ea0*/  ISETP.GT.U32.AND P1, PT, R13, R22, PT ;  /* 0x000000160d00720c */ /* 0x000fe20003f24070 */
[----:B------:R-:W-:Y:S01]  /*4eb0*/  @!P6 IMAD.MOV R19, RZ, RZ, -R19 ;  /* 0x000000ffff13e224 */ /* 0x000fe200078e0a13 */
[----:B------:R-:W-:Y:S01]  /*4ec0*/  ISETP.GE.AND P6, PT, R25, RZ, PT ;  /* 0x000000ff1900720c */ /* 0x000fe20003fc6270 */
[----:B------:R-:W-:Y:S01]  /*4ed0*/  VIADD R25, R14, 0xd4 ;  /* 0x000000d40e197836 */ /* 0x000fe20000000000 */
[----:B------:R-:W-:Y:S01]  /*4ee0*/  IABS R28, R24 ;  /* 0x00000018001c7213 */ /* 0x000fe20000000000 */
[--C-:B------:R-:W-:Y:S01]  /*4ef0*/  @!P2 IMAD.IADD R21, R21, 0x1, -R13.reuse ;  /* 0x000000011515a824 */ /* 0x100fe200078e0a0d */
[----:B------:R-:W-:Y:S01]  /*4f00*/  ISETP.GE.AND P2, PT, R30, RZ, PT ;  /* 0x000000ff1e00720c */ /* 0x000fe20003f46270 */
[----:B------:R-:W-:Y:S01]  /*4f10*/  @!P3 IMAD.IADD R23, R23, 0x1, -R13 ;  /* 0x000000011717b824 */ /* 0x000fe200078e0a0d */
[----:B------:R-:W-:Y:S01]  /*4f20*/  IABS R30, R25 ;  /* 0x00000019001e7213 */ /* 0x000fe20000000000 */
[----:B------:R-:W-:Y:S01]  /*4f30*/  @!P5 IMAD.MOV R21, RZ, RZ, -R21 ;  /* 0x000000ffff15d224 */ /* 0x000fe200078e0a15 */
[----:B------:R-:W-:Y:S01]  /*4f40*/  ISETP.GE.AND P5, PT, R24, RZ, PT ;  /* 0x000000ff1800720c */ /* 0x000fe20003fa6270 */
[----:B------:R-:W-:Y:S01]  /*4f50*/  IMAD.HI.U32 R24, R15, R28, RZ ;  /* 0x0000001c0f187227 */ /* 0x000fe200078e00ff */
[----:B------:R-:W-:-:S03]  /*4f60*/  ISETP.GT.U32.AND P3, PT, R13, R23, PT ;  /* 0x000000170d00720c */ /* 0x000fc60003f64070 */
[----:B------:R-:W-:Y:S01]  /*4f70*/  @!P0 IMAD.MOV R20, RZ, RZ, -R20 ;  /* 0x000000ffff148224 */ /* 0x000fe200078e0a14 */
[----:B------:R-:W-:Y:S01]  /*4f80*/  ISETP.GE.AND P0, PT, R25, RZ, PT ;  /* 0x000000ff1900720c */ /* 0x000fe20003f06270 */
[----:B------:R-:W-:-:S04]  /*4f90*/  IMAD.HI.U32 R25, R15, R30, RZ ;  /* 0x0000001e0f197227 */ /* 0x000fc800078e00ff */
[----:B------:R-:W-:Y:S02]  /*4fa0*/  IMAD.MOV R24, RZ, RZ, -R24 ;  /* 0x000000ffff187224 */ /* 0x000fe400078e0a18 */
[----:B------:R-:W-:Y:S01]  /*4fb0*/  @!P1 IMAD.IADD R22, R22, 0x1, -R13 ;  /* 0x0000000116169824 */ /* 0x000fe200078e0a0d */
[C---:B------:R-:W-:Y:S01]  /*4fc0*/  ISETP.GT.U32.AND P1, PT, R13.reuse, R26, PT ;  /* 0x0000001a0d00720c */ /* 0x040fe20003f24070 */
[----:B------:R-:W-:Y:S02]  /*4fd0*/  IMAD.MOV R27, RZ, RZ, -R25 ;  /* 0x000000ffff1b7224 */ /* 0x000fe400078e0a19 */
[----:B------:R-:W-:Y:S02]  /*4fe0*/  IMAD R25, R13, R24, R28 ;  /* 0x000000180d197224 */ /* 0x000fe400078e021c */
[--C-:B------:R-:W-:Y:S02]  /*4ff0*/  @!P3 IMAD.IADD R23, R23, 0x1, -R13.reuse ;  /* 0x000000011717b824 */ /* 0x100fe400078e0a0d */
[C---:B------:R-:W-:Y:S01]  /*5000*/  IMAD R24, R13.reuse, R27, R30 ;  /* 0x0000001b0d187224 */ /* 0x040fe200078e021e */
[----:B------:R-:W-:Y:S01]  /*5010*/  ISETP.GT.U32.AND P3, PT, R13, R25, PT ;  /* 0x000000190d00720c */ /* 0x000fe20003f64070 */
[----:B------:R-:W-:Y:S01]  /*5020*/  @!P4 IMAD.MOV R18, RZ, RZ, -R18 ;  /* 0x000000ffff12c224 */ /* 0x000fe200078e0a12 */
[----:B------:R-:W-:Y:S01]  /*5030*/  ISETP.GE.AND P4, PT, R29, RZ, PT ;  /* 0x000000ff1d00720c */ /* 0x000fe20003f86270 */
[----:B------:R-:W-:Y:S01]  /*5040*/  @!P6 IMAD.MOV R22, RZ, RZ, -R22 ;  /* 0x000000ffff16e224 */ /* 0x000fe200078e0a16 */
[----:B------:R-:W-:Y:S01]  /*5050*/  ISETP.GT.U32.AND P6, PT, R13, R24, PT ;  /* 0x000000180d00720c */ /* 0x000fe20003fc4070 */
[----:B------:R-:W-:-:S02]  /*5060*/  @!P1 IMAD.IADD R26, R26, 0x1, -R13 ;  /* 0x000000011a1a9824 */ /* 0x000fc400078e0a0d */
[C---:B------:R-:W-:Y:S02]  /*5070*/  VIADD R29, R14.reuse, 0xd0 ;  /* 0x000000d00e1d7836 */ /* 0x040fe40000000000 */
[C---:B------:R-:W-:Y:S01]  /*5080*/  VIADD R31, R14.reuse, 0xcc ;  /* 0x000000cc0e1f7836 */ /* 0x040fe20000000000 */
[----:B------:R-:W-:Y:S01]  /*5090*/  ISETP.GT.U32.AND P1, PT, R13, R26, PT ;  /* 0x0000001a0d00720c */ /* 0x000fe20003f24070 */
[C---:B------:R-:W-:Y:S01]  /*50a0*/  VIADD R37, R14.reuse, 0xc8 ;  /* 0x000000c80e257836 */ /* 0x040fe20000000000 */
[----:B------:R-:W-:Y:S01]  /*50b0*/  IABS R32, R29 ;  /* 0x0000001d00207213 */ /* 0x000fe20000000000 */
[----:B------:R-:W-:Y:S01]  /*50c0*/  @!P3 IMAD.IADD R25, R25, 0x1, -R13 ;  /* 0x000000011919b824 */ /* 0x000fe200078e0a0d */
[----:B------:R-:W-:Y:S01]  /*50d0*/  IABS R34, R31 ;  /* 0x0000001f00227213 */ /* 0x000fe20000000000 */
[----:B------:R-:W-:Y:S02]  /*50e0*/  VIADD R39, R14, 0xc4 ;  /* 0x000000c40e277836 */ /* 0x000fe40000000000 */
[----:B------:R-:W-:Y:S01]  /*50f0*/  IMAD.HI.U32 R27, R15, R32, RZ ;  /* 0x000000200f1b7227 */ /* 0x000fe200078e00ff */
[----:B------:R-:W-:-:S03]  /*5100*/  ISETP.GT.U32.AND P3, PT, R13, R25, PT ;  /* 0x000000190d00720c */ /* 0x000fc60003f64070 */
[----:B------:R-:W-:Y:S02]  /*5110*/  @!P6 IMAD.IADD R24, R24, 0x1, -R13 ;  /* 0x000000011818e824 */ /* 0x000fe400078e0a0d */
[----:B------:R-:W-:Y:S02]  /*5120*/  IMAD.MOV R27, RZ, RZ, -R27 ;  /* 0x000000ffff1b7224 */ /* 0x000fe400078e0a1b */
[----:B------:R-:W-:Y:S01]  /*5130*/  @!P1 IMAD.IADD R26, R26, 0x1, -R13 ;  /* 0x000000011a1a9824 */ /* 0x000fe200078e0a0d */
[----:B------:R-:W-:Y:S01]  /*5140*/  ISETP.GE.AND P1, PT, R31, RZ, PT ;  /* 0x000000ff1f00720c */ /* 0x000fe20003f26270 */
[----:B------:R-:W-:Y:S01]  /*5150*/  IMAD.HI.U32 R28, R15, R34, RZ ;  /* 0x000000220f1c7227 */ /* 0x000fe200078e00ff */
[----:B------:R-:W-:-:S03]  /*5160*/  ISETP.GT.U32.AND P6, PT, R13, R24, PT ;  /* 0x000000180d00720c */ /* 0x000fc60003fc4070 */
[----:B------:R-:W-:Y:S01]  /*5170*/  IMAD R31, R13, R27, R32 ;  /* 0x0000001b0d1f7224 */ /* 0x000fe200078e0220 */
[----:B------:R-:W-:Y:S01]  /*5180*/  IABS R32, R37 ;  /* 0x0000002500207213 */ /* 0x000fe20000000000 */
[----:B------:R-:W-:Y:S02]  /*5190*/  IMAD.MOV R28, RZ, RZ, -R28 ;  /* 0x000000ffff1c7224 */ /* 0x000fe400078e0a1c */
[----:B------:R-:W-:Y:S01]  /*51a0*/  @!P3 IMAD.IADD R25, R25, 0x1, -R13 ;  /* 0x000000011919b824 */ /* 0x000fe200078e0a0d */
[----:B------:R-:W-:Y:S01]  /*51b0*/  ISETP.GT.U32.AND P3, PT, R13, R31, PT ;  /* 0x0000001f0d00720c */ /* 0x000fe20003f64070 */
[----:B------:R-:W-:-:S04]  /*51c0*/  IMAD.HI.U32 R27, R15, R32, RZ ;  /* 0x000000200f1b7227 */ /* 0x000fc800078e00ff */
[----:B------:R-:W-:Y:S02]  /*51d0*/  VIADD R41, R14, 0xc0 ;  /* 0x000000c00e297836 */ /* 0x000fe40000000000 */
[----:B------:R-:W-:Y:S01]  /*51e0*/  @!P4 IMAD.MOV R23, RZ, RZ, -R23 ;  /* 0x000000ffff17c224 */ /* 0x000fe200078e0a17 */
[----:B------:R-:W-:Y:S01]  /*51f0*/  ISETP.GE.AND P4, PT, R29, RZ, PT ;  /* 0x000000ff1d00720c */ /* 0x000fe20003f86270 */
[C---:B------:R-:W-:Y:S01]  /*5200*/  IMAD R30, R13.reuse, R28, R34 ;  /* 0x0000001c0d1e7224 */ /* 0x040fe200078e0222 */
[----:B------:R-:W-:Y:S01]  /*5210*/  IABS R34, R39 ;  /* 0x0000002700227213 */ /* 0x000fe20000000000 */
[----:B------:R-:W-:Y:S01]  /*5220*/  IMAD.MOV R29, RZ, RZ, -R27 ;  /* 0x000000ffff1d7224 */ /* 0x000fe200078e0a1b */
[----:B------:R-:W-:Y:S01]  /*5230*/  IABS R36, R41 ;  /* 0x0000002900247213 */ /* 0x000fe20000000000 */
[----:B------:R-:W-:Y:S01]  /*5240*/  @!P6 IMAD.IADD R24, R24, 0x1, -R13 ;  /* 0x000000011818e824 */ /* 0x000fe200078e0a0d */
[----:B------:R-:W-:Y:S01]  /*5250*/  ISETP.GT.U32.AND P6, PT, R13, R30, PT ;  /* 0x0000001e0d00720c */ /* 0x000fe20003fc4070 */
[----:B------:R-:W-:-:S04]  /*5260*/  IMAD.HI.U32 R27, R15, R34, RZ ;  /* 0x000000220f1b7227 */ /* 0x000fc800078e00ff */
[----:B------:R-:W-:Y:S02]  /*5270*/  IMAD R29, R13, R29, R32 ;  /* 0x0000001d0d1d7224 */ /* 0x000fe400078e0220 */
[----:B------:R-:W-:-:S04]  /*5280*/  IMAD.HI.U32 R28, R15, R36, RZ ;  /* 0x000000240f1c7227 */ /* 0x000fc800078e00ff */
[----:B------:R-:W-:Y:S02]  /*5290*/  IMAD.MOV R27, RZ, RZ, -R27 ;  /* 0x000000ffff1b7224 */ /* 0x000fe400078e0a1b */
[--C-:B------:R-:W-:Y:S01]  /*52a0*/  @!P3 IMAD.IADD R31, R31, 0x1, -R13.reuse ;  /* 0x000000011f1fb824 */ /* 0x100fe200078e0a0d */
[C---:B------:R-:W-:Y:S01]  /*52b0*/  ISETP.GT.U32.AND P3, PT, R13.reuse, R29, PT ;  /* 0x0000001d0d00720c */ /* 0x040fe20003f64070 */
[----:B------:R-:W-:Y:S02]  /*52c0*/  IMAD.MOV R35, RZ, RZ, -R28 ;  /* 0x000000ffff237224 */ /* 0x000fe400078e0a1c */
[C---:B------:R-:W-:Y:S02]  /*52d0*/  IMAD R28, R13.reuse, R27, R34 ;  /* 0x0000001b0d1c7224 */ /* 0x040fe400078e0222 */
[----:B------:R-:W-:Y:S02]  /*52e0*/  @!P6 IMAD.IADD R30, R30, 0x1, -R13 ;  /* 0x000000011e1ee824 */ /* 0x000fe400078e0a0d */
[C---:B------:R-:W-:Y:S01]  /*52f0*/  VIADD R42, R14.reuse, 0xbc ;  /* 0x000000bc0e2a7836 */ /* 0x040fe20000000000 */
[----:B------:R-:W-:Y:S01]  /*5300*/  ISETP.GT.U32.AND P6, PT, R13, R28, PT ;  /* 0x0000001c0d00720c */ /* 0x000fe20003fc4070 */
[----:B------:R-:W-:-:S02]  /*5310*/  VIADD R43, R14, 0xb8 ;  /* 0x000000b80e2b7836 */ /* 0x000fc40000000000 */
[----:B------:R-:W-:Y:S01]  /*5320*/  @!P2 IMAD.MOV R26, RZ, RZ, -R26 ;  /* 0x000000ffff1aa224 */ /* 0x000fe200078e0a1a */
[----:B------:R-:W-:Y:S01]  /*5330*/  IABS R38, R42 ;  /* 0x0000002a00267213 */ /* 0x000fe20000000000 */
[----:B------:R-:W-:Y:S01]  /*5340*/  @!P3 IMAD.IADD R29, R29, 0x1, -R13 ;  /* 0x000000011d1db824 */ /* 0x000fe200078e0a0d */
[----:B------:R-:W-:Y:S01]  /*5350*/  IABS R40, R43 ;  /* 0x0000002b00287213 */ /* 0x000fe20000000000 */
[C---:B------:R-:W-:Y:S01]  /*5360*/  IMAD R27, R13.reuse, R35, R36 ;  /* 0x000000230d1b7224 */ /* 0x040fe200078e0224 */
[C---:B------:R-:W-:Y:S01]  /*5370*/  ISETP.GT.U32.AND P2, PT, R13.reuse, R30, PT ;  /* 0x0000001e0d00720c */ /* 0x040fe20003f44070 */
[----:B------:R-:W-:Y:S01]  /*5380*/  @!P5 IMAD.MOV R25, RZ, RZ, -R25 ;  /* 0x000000ffff19d224 */ /* 0x000fe200078e0a19 */
[----:B------:R-:W-:Y:S01]  /*5390*/  ISETP.GT.U32.AND P5, PT, R13, R29, PT ;  /* 0x0000001d0d00720c */ /* 0x000fe20003fa4070 */
[----:B------:R-:W-:Y:S01]  /*53a0*/  IMAD.HI.U32 R32, R15, R38, RZ ;  /* 0x000000260f207227 */ /* 0x000fe200078e00ff */
[----:B------:R-:W-:-:S03]  /*53b0*/  ISETP.GT.U32.AND P3, PT, R13, R31, PT ;  /* 0x0000001f0d00720c */ /* 0x000fc60003f64070 */
[----:B------:R-:W-:-:S04]  /*53c0*/  IMAD.HI.U32 R33, R15, R40, RZ ;  /* 0x000000280f217227 */ /* 0x000fc800078e00ff */
[----:B------:R-:W-:Y:S02]  /*53d0*/  VIADD R44, R14, 0xb4 ;  /* 0x000000b40e2c7836 */ /* 0x000fe40000000000 */
[----:B------:R-:W-:Y:S02]  /*53e0*/  @!P6 IMAD.IADD R28, R28, 0x1, -R13 ;  /* 0x000000011c1ce824 */ /* 0x000fe400078e0a0d */
[----:B------:R-:W-:Y:S01]  /*53f0*/  @!P0 IMAD.MOV R24, RZ, RZ, -R24 ;  /* 0x000000ffff188224 */ /* 0x000fe200078e0a18 */
[C---:B------:R-:W-:Y:S01]  /*5400*/  ISETP.GT.U32.AND P0, PT, R13.reuse, R27, PT ;  /* 0x0000001b0d00720c */ /* 0x040fe20003f04070 */
[----:B------:R-:W-:Y:S01]  /*5410*/  IMAD.MOV R32, RZ, RZ, -R32 ;  /* 0x000000ffff207224 */ /* 0x000fe200078e0a20 */
[----:B------:R-:W-:Y:S01]  /*5420*/  IABS R36, R44 ;  /* 0x0000002c00247213 */ /* 0x000fe20000000000 */
[----:B------:R-:W-:Y:S01]  /*5430*/  IMAD.MOV R33, RZ, RZ, -R33 ;  /* 0x000000ffff217224 */ /* 0x000fe200078e0a21 */
[----:B------:R-:W-:Y:S01]  /*5440*/  ISETP.GT.U32.AND P6, PT, R13, R28, PT ;  /* 0x0000001c0d00720c */ /* 0x000fe20003fc4070 */
[----:B------:R-:W-:-:S02]  /*5450*/  VIADD R45, R14, 0xb0 ;  /* 0x000000b00e2d7836 */ /* 0x000fc40000000000 */
[C---:B------:R-:W-:Y:S02]  /*5460*/  IMAD R32, R13.reuse, R32, R38 ;  /* 0x000000200d207224 */ /* 0x040fe400078e0226 */
[----:B------:R-:W-:Y:S01]  /*5470*/  IMAD R33, R13, R33, R40 ;  /* 0x000000210d217224 */ /* 0x000fe200078e0228 */
[----:B------:R-:W-:Y:S01]  /*5480*/  IABS R38, R45 ;  /* 0x0000002d00267213 */ /* 0x000fe20000000000 */
[----:B------:R-:W-:Y:S01]  /*5490*/  @!P2 IMAD.IADD R30, R30, 0x1, -R13 ;  /* 0x000000011e1ea824 */ /* 0x000fe200078e0a0d */
[----:B------:R-:W-:Y:S01]  /*54a0*/  ISETP.GE.AND P2, PT, R37, RZ, PT ;  /* 0x000000ff2500720c */ /* 0x000fe20003f46270 */
[----:B------:R-:W-:-:S04]  /*54b0*/  IMAD.HI.U32 R34, R15, R36, RZ ;  /* 0x000000240f227227 */ /* 0x000fc800078e00ff */
[----:B------:R-:W-:Y:S01]  /*54c0*/  @!P5 IMAD.IADD R29, R29, 0x1, -R13 ;  /* 0x000000011d1dd824 */ /* 0x000fe200078e0a0d */
[----:B------:R-:W-:Y:S01]  /*54d0*/  ISETP.GT.U32.AND P5, PT, R13, R33, PT ;  /* 0x000000210d00720c */ /* 0x000fe20003fa4070 */
[----:B------:R-:W-:-:S04]  /*54e0*/  IMAD.HI.U32 R35, R15, R38, RZ ;  /* 0x000000260f237227 */ /* 0x000fc800078e00ff */
[----:B------:R-:W-:Y:S02]  /*54f0*/  IMAD.MOV R34, RZ, RZ, -R34 ;  /* 0x000000ffff227224 */ /* 0x000fe400078e0a22 */
[--C-:B------:R-:W-:Y:S01]  /*5500*/  @!P3 IMAD.IADD R31, R31, 0x1, -R13.reuse ;  /* 0x000000011f1fb824 */ /* 0x100fe200078e0a0d */
[----:B------:R-:W-:Y:S01]  /*5510*/  ISETP.GT.U32.AND P3, PT, R13, R32, PT ;  /* 0x000000200d00720c */ /* 0x000fe20003f64070 */
[----:B------:R-:W-:Y:S01]  /*5520*/  @!P0 IMAD.IADD R27, R27, 0x1, -R13 ;  /* 0x000000011b1b8824 */ /* 0x000fe200078e0a0d */
[----:B------:R-:W-:Y:S01]  /*5530*/  ISETP.GE.AND P0, PT, R41, RZ, PT ;  /* 0x000000ff2900720c */ /* 0x000fe20003f06270 */
[----:B------:R-:W-:Y:S02]  /*5540*/  IMAD.MOV R37, RZ, RZ, -R35 ;  /* 0x000000ffff257224 */ /* 0x000fe400078e0a23 */
[----:B------:R-:W-:Y:S02]  /*5550*/  IMAD R35, R13, R34, R36 ;  /* 0x000000220d237224 */ /* 0x000fe400078e0224 */
[----:B------:R-:W-:Y:S01]  /*5560*/  @!P6 IMAD.IADD R28, R28, 0x1, -R13 ;  /* 0x000000011c1ce824 */ /* 0x000fe200078e0a0d */
[----:B------:R-:W-:Y:S01]  /*5570*/  ISETP.GE.AND P6, PT, R39, RZ, PT ;  /* 0x000000ff2700720c */ /* 0x000fe20003fc6270 */
[----:B------:R-:W-:Y:S01]  /*5580*/  @!P4 IMAD.MOV R31, RZ, RZ, -R31 ;  /* 0x000000ffff1fc224 */ /* 0x000fe200078e0a1f */
[C---:B------:R-:W-:Y:S01]  /*5590*/  ISETP.GT.U32.AND P4, PT, R13.reuse, R27, PT ;  /* 0x0000001b0d00720c */ /* 0x040fe20003f84070 */
[----:B------:R-:W-:Y:S01]  /*55a0*/  @!P2 IMAD.MOV R29, RZ, RZ, -R29 ;  /* 0x000000ffff1da224 */ /* 0x000fe200078e0a1d */
[C---:B------:R-:W-:Y:S01]  /*55b0*/  ISETP.GT.U32.AND P2, PT, R13.reuse, R35, PT ;  /* 0x000000230d00720c */ /* 0x040fe20003f44070 */
[----:B------:R-:W-:-:S02]  /*55c0*/  IMAD R34, R13, R37, R38 ;  /* 0x000000250d227224 */ /* 0x000fc400078e0226 */
[C---:B------:R-:W-:Y:S02]  /*55d0*/  VIADD R37, R14.reuse, 0xac ;  /* 0x000000ac0e257836 */ /* 0x040fe40000000000 */
[--C-:B------:R-:W-:Y:S02]  /*55e0*/  @!P5 IMAD.IADD R33, R33, 0x1, -R13.reuse ;  /* 0x000000012121d824 */ /* 0x100fe400078e0a0d */
[----:B------:R-:W-:Y:S01]  /*55f0*/  VIADD R41, R14, 0xa8 ;  /* 0x000000a80e297836 */ /* 0x000fe20000000000 */
[----:B------:R-:W-:Y:S01]  /*5600*/  IABS R38, R37 ;  /* 0x0000002500267213 */ /* 0x000fe20000000000 */
[----:B------:R-:W-:Y:S01]  /*5610*/  @!P6 IMAD.MOV R28, RZ, RZ, -R28 ;  /* 0x000000ffff1ce224 */ /* 0x000fe200078e0a1c */
[----:B------:R-:W-:Y:S01]  /*5620*/  ISETP.GT.U32.AND P5, PT, R13, R33, PT ;  /* 0x000000210d00720c */ /* 0x000fe20003fa4070 */
[----:B------:R-:W-:Y:S01]  /*5630*/  @!P4 IMAD.IADD R27, R27, 0x1, -R13 ;  /* 0x000000011b1bc824 */ /* 0x000fe200078e0a0d */
[----:B------:R-:W-:Y:S01]  /*5640*/  IABS R40, R41 ;  /* 0x0000002900287213 */ /* 0x000fe20000000000 */
[----:B------:R-:W-:Y:S01]  /*5650*/  IMAD.HI.U32 R36, R15, R38, RZ ;  /* 0x000000260f247227 */ /* 0x000fe200078e00ff */
[----:B------:R-:W-:-:S02]  /*5660*/  ISETP.GE.AND P6, PT, R43, RZ, PT ;  /* 0x000000ff2b00720c */ /* 0x000fc40003fc6270 */
[----:B------:R-:W-:Y:S01]  /*5670*/  ISETP.GT.U32.AND P4, PT, R13, R34, PT ;  /* 0x000000220d00720c */ /* 0x000fe20003f84070 */
[----:B------:R-:W-:Y:S01]  /*5680*/  @!P2 IMAD.IADD R35, R35, 0x1, -R13 ;  /* 0x000000012323a824 */ /* 0x000fe200078e0a0d */
[----:B------:R-:W-:Y:S01]  /*5690*/  ISETP.GE.AND P2, PT, R37, RZ, PT ;  /* 0x000000ff2500720c */ /* 0x000fe20003f46270 */
[----:B------:R-:W-:-:S04]  /*56a0*/  IMAD.HI.U32 R37, R15, R40, RZ ;  /* 0x000000280f257227 */ /* 0x000fc800078e00ff */
[----:B------:R-:W-:Y:S02]  /*56b0*/  IMAD.MOV R36, RZ, RZ, -R36 ;  /* 0x000000ffff247224 */ /* 0x000fe400078e0a24 */
[----:B------:R-:W-:Y:S02]  /*56c0*/  IMAD.MOV R39, RZ, RZ, -R37 ;  /* 0x000000ffff277224 */ /* 0x000fe400078e0a25 */
[--C-:B------:R-:W-:Y:S01]  /*56d0*/  @!P5 IMAD.IADD R33, R33, 0x1, -R13.reuse ;  /* 0x000000012121d824 */ /* 0x100fe200078e0a0d */
[----:B------:R-:W-:Y:S01]  /*56e0*/  ISETP.GE.AND P5, PT, R45, RZ, PT ;  /* 0x000000ff2d00720c */ /* 0x000fe20003fa6270 */
[----:B------:R-:W-:Y:S02]  /*56f0*/  IMAD R37, R13, R36, R38 ;  /* 0x000000240d257224 */ /* 0x000fe400078e0226 */
[--C-:B------:R-:W-:Y:S01]  /*5700*/  @!P3 IMAD.IADD R32, R32, 0x1, -R13.reuse ;  /* 0x000000012020b824 */ /* 0x100fe200078e0a0d */
[----:B------:R-:W-:Y:S01]  /*5710*/  ISETP.GE.AND P3, PT, R42, RZ, PT ;  /* 0x000000ff2a00720c */ /* 0x000fe20003f66270 */
[----:B------:R-:W-:-:S02]  /*5720*/  @!P4 IMAD.IADD R34, R34, 0x1, -R13 ;  /* 0x000000012222c824 */ /* 0x000fc400078e0a0d */
[----:B------:R-:W-:Y:S01]  /*5730*/  @!P6 IMAD.MOV R33, RZ, RZ, -R33 ;  /* 0x000000ffff21e224 */ /* 0x000fe200078e0a21 */
[C---:B------:R-:W-:Y:S01]  /*5740*/  ISETP.GT.U32.AND P6, PT, R13.reuse, R37, PT ;  /* 0x000000250d00720c */ /* 0x040fe20003fc4070 */
[----:B------:R-:W-:Y:S01]  /*5750*/  @!P1 IMAD.MOV R30, RZ, RZ, -R30 ;  /* 0x000000ffff1e9224 */ /* 0x000fe200078e0a1e */
[C---:B------:R-:W-:Y:S01]  /*5760*/  ISETP.GT.U32.AND P1, PT, R13.reuse, R32, PT ;  /* 0x000000200d00720c */ /* 0x040fe20003f24070 */
[----:B------:R-:W-:Y:S01]  /*5770*/  @!P0 IMAD.MOV R27, RZ, RZ, -R27 ;  /* 0x000000ffff1b8224 */ /* 0x000fe200078e0a1b */
[C---:B------:R-:W-:Y:S01]  /*5780*/  ISETP.GT.U32.AND P0, PT, R13.reuse, R35, PT ;  /* 0x000000230d00720c */ /* 0x040fe20003f04070 */
[C---:B------:R-:W-:Y:S01]  /*5790*/  VIADD R38, R14.reuse, 0xa4 ;  /* 0x000000a40e267836 */ /* 0x040fe20000000000 */
[C---:B------:R-:W-:Y:S01]  /*57a0*/  ISETP.GT.U32.AND P4, PT, R13.reuse, R34, PT ;  /* 0x000000220d00720c */ /* 0x040fe20003f84070 */
[----:B------:R-:W-:Y:S02]  /*57b0*/  IMAD R36, R13, R39, R40 ;  /* 0x000000270d247224 */ /* 0x000fe400078e0228 */
[C---:B------:R-:W-:Y:S01]  /*57c0*/  VIADD R39, R14.reuse, 0xa0 ;  /* 0x000000a00e277836 */ /* 0x040fe20000000000 */
[----:B------:R-:W-:Y:S01]  /*57d0*/  IABS R42, R38 ;  /* 0x00000026002a7213 */ /* 0x000fe20000000000 */
[----:B------:R-:W-:-:S02]  /*57e0*/  VIADD R43, R14, 0x98 ;  /* 0x000000980e2b7836 */ /* 0x000fc40000000000 */
[--C-:B------:R-:W-:Y:S02]  /*57f0*/  @!P6 IMAD.IADD R37, R37, 0x1, -R13.reuse ;  /* 0x000000012525e824 */ /* 0x100fe400078e0a0d */
[--C-:B------:R-:W-:Y:S01]  /*5800*/  @!P1 IMAD.IADD R32, R32, 0x1, -R13.reuse ;  /* 0x0000000120209824 */ /* 0x100fe200078e0a0d */
[----:B------:R-:W-:Y:S01]  /*5810*/  ISETP.GE.AND P1, PT, R44, RZ, PT ;  /* 0x000000ff2c00720c */ /* 0x000fe20003f26270 */
[--C-:B------:R-:W-:Y:S01]  /*5820*/  @!P0 IMAD.IADD R35, R35, 0x1, -R13.reuse ;  /* 0x0000000123238824 */ /* 0x100fe200078e0a0d */
[----:B------:R-:W-:Y:S01]  /*5830*/  ISETP.GE.AND P0, PT, R38, RZ, PT ;  /* 0x000000ff2600720c */ /* 0x000fe20003f06270 */
[----:B------:R-:W-:Y:S01]  /*5840*/  @!P4 IMAD.IADD R34, R34, 0x1, -R13 ;  /* 0x000000012222c824 */ /* 0x000fe200078e0a0d */
[----:B------:R-:W-:Y:S01]  /*5850*/  ISETP.GT.U32.AND P4, PT, R13, R36, PT ;  /* 0x000000240d00720c */ /* 0x000fe20003f84070 */
[----:B------:R-:W-:Y:S01]  /*5860*/  IMAD.HI.U32 R38, R15, R42, RZ ;  /* 0x0000002a0f267227 */ /* 0x000fe200078e00ff */
[----:B------:R-:W-:Y:S02]  /*5870*/  ISETP.GT.U32.AND P6, PT, R13, R37, PT ;  /* 0x000000250d00720c */ /* 0x000fe40003fc4070 */
[----:B------:R-:W-:Y:S01]  /*5880*/  IABS R44, R39 ;  /* 0x00000027002c7213 */ /* 0x000fe20000000000 */
[----:B------:R-:W-:Y:S01]  /*5890*/  @!P3 IMAD.MOV R32, RZ, RZ, -R32 ;  /* 0x000000ffff20b224 */ /* 0x000fe200078e0a20 */
[----:B------:R-:W-:Y:S01]  /*58a0*/  ISETP.GE.AND P3, PT, R41, RZ, PT ;  /* 0x000000ff2900720c */ /* 0x000fe20003f66270 */
[----:B------:R-:W-:-:S02]  /*58b0*/  VIADD R41, R14, 0x9c ;  /* 0x0000009c0e297836 */ /* 0x000fc40000000000 */
[----:B------:R-:W-:Y:S02]  /*58c0*/  IMAD.MOV R38, RZ, RZ, -R38 ;  /* 0x000000ffff267224 */ /* 0x000fe400078e0a26 */
[----:B------:R-:W-:Y:S01]  /*58d0*/  @!P1 IMAD.MOV R35, RZ, RZ, -R35 ;  /* 0x000000ffff239224 */ /* 0x000fe200078e0a23 */
[----:B------:R-:W-:Y:S01]  /*58e0*/  IABS R46, R41 ;  /* 0x00000029002e7213 */ /* 0x000fe20000000000 */
[----:B------:R-:W-:Y:S01]  /*58f0*/  IMAD R38, R13, R38, R42 ;  /* 0x000000260d267224 */ /* 0x000fe200078e022a */
[----:B------:R-:W-:Y:S01]  /*5900*/  ISETP.GE.AND P1, PT, R39, RZ, PT ;  /* 0x000000ff2700720c */ /* 0x000fe20003f26270 */
[--C-:B------:R-:W-:Y:S01]  /*5910*/  @!P4 IMAD.IADD R36, R36, 0x1, -R13.reuse ;  /* 0x000000012424c824 */ /* 0x100fe200078e0a0d */
[----:B------:R-:W-:Y:S01]  /*5920*/  IABS R42, R43 ;  /* 0x0000002b002a7213 */ /* 0x000fe20000000000 */
[----:B------:R-:W-:Y:S01]  /*5930*/  @!P6 IMAD.IADD R37, R37, 0x1, -R13 ;  /* 0x000000012525e824 */ /* 0x000fe200078e0a0d */
[----:B------:R-:W-:Y:S01]  /*5940*/  ISETP.GT.U32.AND P6, PT, R13, R38, PT ;  /* 0x000000260d00720c */ /* 0x000fe20003fc4070 */
[----:B------:R-:W-:Y:S01]  /*5950*/  IMAD.HI.U32 R39, R15, R44, RZ ;  /* 0x0000002c0f277227 */ /* 0x000fe200078e00ff */
[----:B------:R-:W-:-:S03]  /*5960*/  ISETP.GT.U32.AND P4, PT, R13, R36, PT ;  /* 0x000000240d00720c */ /* 0x000fc60003f84070 */
[----:B------:R-:W-:-:S04]  /*5970*/  IMAD.HI.U32 R40, R15, R46, RZ ;  /* 0x0000002e0f287227 */ /* 0x000fc800078e00ff */
[----:B------:R-:W-:Y:S01]  /*5980*/  @!P5 IMAD.MOV R34, RZ, RZ, -R34 ;  /* 0x000000ffff22d224 */ /* 0x000fe200078e0a22 */
[----:B------:R-:W-:Y:S01]  /*5990*/  ISETP.GE.AND P5, PT, R41, RZ, PT ;  /* 0x000000ff2900720c */ /* 0x000fe20003fa6270 */
[----:B------:R-:W-:Y:S02]  /*59a0*/  IMAD.MOV R39, RZ, RZ, -R39 ;  /* 0x000000ffff277224 */ /* 0x000fe400078e0a27 */
[----:B------:R-:W-:Y:S02]  /*59b0*/  IMAD.MOV R41, RZ, RZ, -R40 ;  /* 0x000000ffff297224 */ /* 0x000fe400078e0a28 */
[C---:B------:R-:W-:Y:S02]  /*59c0*/  IMAD R40, R13.reuse, R39, R44 ;  /* 0x000000270d287224 */ /* 0x040fe400078e022c */
[----:B------:R-:W-:Y:S02]  /*59d0*/  IMAD R39, R13, R41, R46 ;  /* 0x000000290d277224 */ /* 0x000fe400078e022e */
[----:B------:R-:W-:-:S02]  /*59e0*/  @!P6 IMAD.IADD R38, R38, 0x1, -R13 ;  /* 0x000000012626e824 */ /* 0x000fc400078e0a0d */
[----:B------:R-:W-:Y:S01]  /*59f0*/  @!P4 IMAD.IADD R36, R36, 0x1, -R13 ;  /* 0x000000012424c824 */ /* 0x000fe200078e0a0d */
[C---:B------:R-:W-:Y:S01]  /*5a00*/  ISETP.GT.U32.AND P6, PT, R13.reuse, R39, PT ;  /* 0x000000270d00720c */ /* 0x040fe20003fc4070 */
[C---:B------:R-:W-:Y:S01]  /*5a10*/  VIADD R47, R14.reuse, 0x90 ;  /* 0x000000900e2f7836 */ /* 0x040fe20000000000 */
[----:B------:R-:W-:Y:S01]  /*5a20*/  ISETP.GT.U32.AND P4, PT, R13, R40, PT ;  /* 0x000000280d00720c */ /* 0x000fe20003f84070 */
[----:B------:R-:W-:Y:S02]  /*5a30*/  VIADD R49, R14, 0x8c ;  /* 0x0000008c0e317836 */ /* 0x000fe40000000000 */
[----:B------:R-:W-:Y:S01]  /*5a40*/  @!P2 IMAD.MOV R37, RZ, RZ, -R37 ;  /* 0x000000ffff25a224 */ /* 0x000fe200078e0a25 */
[----:B------:R-:W-:Y:S01]  /*5a50*/  IABS R48, R47 ;  /* 0x0000002f00307213 */ /* 0x000fe20000000000 */
[----:B------:R-:W-:Y:S01]  /*5a60*/  IMAD.HI.U32 R41, R15, R42, RZ ;  /* 0x0000002a0f297227 */ /* 0x000fe200078e00ff */
[----:B------:R-:W-:Y:S02]  /*5a70*/  ISETP.GT.U32.AND P2, PT, R13, R38, PT ;  /* 0x000000260d00720c */ /* 0x000fe40003f44070 */
[----:B------:R-:W-:Y:S01]  /*5a80*/  IABS R50, R49 ;  /* 0x0000003100327213 */ /* 0x000fe20000000000 */
[----:B------:R-:W-:Y:S01]  /*5a90*/  @!P3 IMAD.MOV R36, RZ, RZ, -R36 ;  /* 0x000000ffff24b224 */ /* 0x000fe200078e0a24 */
[----:B------:R-:W-:Y:S01]  /*5aa0*/  ISETP.GE.AND P3, PT, R43, RZ, PT ;  /* 0x000000ff2b00720c */ /* 0x000fe20003f66270 */
[----:B------:R-:W-:-:S02]  /*5ab0*/  @!P6 IMAD.IADD R39, R39, 0x1, -R13 ;  /* 0x000000012727e824 */ /* 0x000fc400078e0a0d */
[----:B------:R-:W-:Y:S02]  /*5ac0*/  @!P4 IMAD.IADD R40, R40, 0x1, -R13 ;  /* 0x000000012828c824 */ /* 0x000fe400078e0a0d */
[----:B------:R-:W-:Y:S01]  /*5ad0*/  VIADD R45, R14, 0x94 ;  /* 0x000000940e2d7836 */ /* 0x000fe20000000000 */
[----:B------:R-:W-:Y:S01]  /*5ae0*/  ISETP.GT.U32.AND P6, PT, R13, R39, PT ;  /* 0x000000270d00720c */ /* 0x000fe20003fc4070 */
[----:B------:R-:W-:Y:S01]  /*5af0*/  IMAD.HI.U32 R43, R15, R48, RZ ;  /* 0x000000300f2b7227 */ /* 0x000fe200078e00ff */
[----:B------:R-:W-:Y:S02]  /*5b00*/  ISETP.GT.U32.AND P4, PT, R13, R40, PT ;  /* 0x000000280d00720c */ /* 0x000fe40003f84070 */
[----:B------:R-:W-:Y:S01]  /*5b10*/  IABS R46, R45 ;  /* 0x0000002d002e7213 */ /* 0x000fe20000000000 */
[----:B------:R-:W-:Y:S02]  /*5b20*/  IMAD.MOV R41, RZ, RZ, -R41 ;  /* 0x000000ffff297224 */ /* 0x000fe400078e0a29 */
[----:B------:R-:W-:-:S04]  /*5b30*/  IMAD.HI.U32 R44, R15, R50, RZ ;  /* 0x000000320f2c7227 */ /* 0x000fc800078e00ff */
[----:B------:R-:W-:Y:S02]  /*5b40*/  IMAD.MOV R43, RZ, RZ, -R43 ;  /* 0x000000ffff2b7224 */ /* 0x000fe400078e0a2b */
[C---:B------:R-:W-:Y:S02]  /*5b50*/  IMAD R41, R13.reuse, R41, R42 ;  /* 0x000000290d297224 */ /* 0x040fe400078e022a */
[----:B------:R-:W-:Y:S02]  /*5b60*/  IMAD.MOV R44, RZ, RZ, -R44 ;  /* 0x000000ffff2c7224 */ /* 0x000fe400078e0a2c */
[----:B------:R-:W-:Y:S02]  /*5b70*/  IMAD R43, R13, R43, R48 ;  /* 0x0000002b0d2b7224 */ /* 0x000fe400078e0230 */
[----:B------:R-:W-:-:S04]  /*5b80*/  IMAD.HI.U32 R42, R15, R46, RZ ;  /* 0x0000002e0f2a7227 */ /* 0x000fc800078e00ff */
[--C-:B------:R-:W-:Y:S01]  /*5b90*/  @!P2 IMAD.IADD R38, R38, 0x1, -R13.reuse ;  /* 0x000000012626a824 */ /* 0x100fe200078e0a0d */
[C---:B------:R-:W-:Y:S01]  /*5ba0*/  ISETP.GT.U32.AND P2, PT, R13.reuse, R41, PT ;  /* 0x000000290d00720c */ /* 0x040fe20003f44070 */
[----:B------:R-:W-:Y:S02]  /*5bb0*/  IMAD R44, R13, R44, R50 ;  /* 0x0000002c0d2c7224 */ /* 0x000fe400078e0232 */
[--C-:B------:R-:W-:Y:S01]  /*5bc0*/  @!P6 IMAD.IADD R39, R39, 0x1, -R13.reuse ;  /* 0x000000012727e824 */ /* 0x100fe200078e0a0d */
[----:B------:R-:W-:Y:S01]  /*5bd0*/  ISETP.GT.U32.AND P6, PT, R13, R43, PT ;  /* 0x0000002b0d00720c */ /* 0x000fe20003fc4070 */
[----:B------:R-:W-:Y:S02]  /*5be0*/  IMAD.MOV R42, RZ, RZ, -R42 ;  /* 0x000000ffff2a7224 */ /* 0x000fe400078e0a2a */
[----:B------:R-:W-:Y:S02]  /*5bf0*/  VIADD R51, R14, 0x88 ;  /* 0x000000880e337836 */ /* 0x000fe40000000000 */
[----:B------:R-:W-:Y:S01]  /*5c00*/  @!P4 IMAD.IADD R40, R40, 0x1, -R13 ;  /* 0x000000012828c824 */ /* 0x000fe200078e0a0d */
[----:B------:R-:W-:Y:S01]  /*5c10*/  ISETP.GE.AND P4, PT, R45, RZ, PT ;  /* 0x000000ff2d00720c */ /* 0x000fe20003f86270 */
[----:B------:R-:W-:Y:S01]  /*5c20*/  @!P5 IMAD.MOV R39, RZ, RZ, -R39 ;  /* 0x000000ffff27d224 */ /* 0x000fe200078e0a27 */
[C---:B------:R-:W-:Y:S01]  /*5c30*/  ISETP.GT.U32.AND P5, PT, R13.reuse, R44, PT ;  /* 0x0000002c0d00720c */ /* 0x040fe20003fa4070 */
[----:B------:R-:W-:Y:S01]  /*5c40*/  IMAD R42, R13, R42, R46 ;  /* 0x0000002a0d2a7224 */ /* 0x000fe200078e022e */
[----:B------:R-:W-:Y:S01]  /*5c50*/  IABS R46, R51 ;  /* 0x00000033002e7213 */ /* 0x000fe20000000000 */
[----:B------:R-:W-:Y:S01]  /*5c60*/  @!P1 IMAD.MOV R40, RZ, RZ, -R40 ;  /* 0x000000ffff289224 */ /* 0x000fe200078e0a28 */
[----:B------:R-:W-:Y:S01]  /*5c70*/  ISETP.GE.AND P1, PT, R47, RZ, PT ;  /* 0x000000ff2f00720c */ /* 0x000fe20003f26270 */
[----:B------:R-:W-:-:S02]  /*5c80*/  VIADD R47, R14, 0x84 ;  /* 0x000000840e2f7836 */ /* 0x000fc40000000000 */
[----:B------:R-:W-:Y:S01]  /*5c90*/  @!P2 IMAD.IADD R41, R41, 0x1, -R13 ;  /* 0x000000012929a824 */ /* 0x000fe200078e0a0d */
[----:B------:R-:W-:Y:S01]  /*5ca0*/  ISETP.GT.U32.AND P2, PT, R13, R42, PT ;  /* 0x0000002a0d00720c */ /* 0x000fe20003f44070 */
[----:B------:R-:W-:Y:S01]  /*5cb0*/  IMAD.HI.U32 R45, R15, R46, RZ ;  /* 0x0000002e0f2d7227 */ /* 0x000fe200078e00ff */
[----:B------:R-:W-:-:S03]  /*5cc0*/  IABS R48, R47 ;  /* 0x0000002f00307213 */ /* 0x000fc60000000000 */
[----:B------:R-:W-:Y:S02]  /*5cd0*/  @!P6 IMAD.IADD R43, R43, 0x1, -R13 ;  /* 0x000000012b2be824 */ /* 0x000fe400078e0a0d */
[----:B------:R-:W-:Y:S02]  /*5ce0*/  IMAD.MOV R45, RZ, RZ, -R45 ;  /* 0x000000ffff2d7224 */ /* 0x000fe400078e0a2d */
[----:B------:R-:W-:Y:S01]  /*5cf0*/  @!P0 IMAD.MOV R38, RZ, RZ, -R38 ;  /* 0x000000ffff268224 */ /* 0x000fe200078e0a26 */
[C---:B------:R-:W-:Y:S01]  /*5d00*/  ISETP.GT.U32.AND P0, PT, R13.reuse, R41, PT ;  /* 0x000000290d00720c */ /* 0x040fe20003f04070 */
[----:B------:R-:W-:Y:S01]  /*5d10*/  @!P5 IMAD.IADD R44, R44, 0x1, -R13 ;  /* 0x000000012c2cd824 */ /* 0x000fe200078e0a0d */
[C---:B------:R-:W-:Y:S01]  /*5d20*/  ISETP.GT.U32.AND P5, PT, R13.reuse, R43, PT ;  /* 0x0000002b0d00720c */ /* 0x040fe20003fa4070 */
[----:B------:R-:W-:Y:S02]  /*5d30*/  IMAD R45, R13, R45, R46 ;  /* 0x0000002d0d2d7224 */ /* 0x000fe400078e022e */
[----:B------:R-:W-:-:S04]  /*5d40*/  IMAD.HI.U32 R46, R15, R48, RZ ;  /* 0x000000300f2e7227 */ /* 0x000fc800078e00ff */
[----:B------:R-:W-:Y:S02]  /*5d50*/  IMAD.MOV R46, RZ, RZ, -R46 ;  /* 0x000000ffff2e7224 */ /* 0x000fe400078e0a2e */
[--C-:B------:R-:W-:Y:S01]  /*5d60*/  @!P2 IMAD.IADD R42, R42, 0x1, -R13.reuse ;  /* 0x000000012a2aa824 */ /* 0x100fe200078e0a0d */
[----:B------:R-:W-:Y:S01]  /*5d70*/  ISETP.GE.AND P2, PT, R51, RZ, PT ;  /* 0x000000ff3300720c */ /* 0x000fe20003f46270 */
[----:B------:R-:W-:Y:S02]  /*5d80*/  IMAD R46, R13, R46, R48 ;  /* 0x0000002e0d2e7224 */ /* 0x000fe400078e0230 */
[--C-:B------:R-:W-:Y:S01]  /*5d90*/  @!P0 IMAD.IADD R41, R41, 0x1, -R13.reuse ;  /* 0x0000000129298824 */ /* 0x100fe200078e0a0d */
[----:B------:R-:W-:Y:S01]  /*5da0*/  ISETP.GT.U32.AND P6, PT, R13, R42, PT ;  /* 0x0000002a0d00720c */ /* 0x000fe20003fc4070 */
[----:B------:R-:W-:Y:S01]  /*5db0*/  @!P5 IMAD.IADD R43, R43, 0x1, -R13 ;  /* 0x000000012b2bd824 */ /* 0x000fe200078e0a0d */
[C---:B------:R-:W-:Y:S01]  /*5dc0*/  ISETP.GT.U32.AND P5, PT, R13.reuse, R46, PT ;  /* 0x0000002e0d00720c */ /* 0x040fe20003fa4070 */
[----:B------:R-:W-:Y:S01]  /*5dd0*/  @!P3 IMAD.MOV R41, RZ, RZ, -R41 ;  /* 0x000000ffff29b224 */ /* 0x000fe200078e0a29 */
[----:B------:R-:W-:Y:S01]  /*5de0*/  ISETP.GT.U32.AND P3, PT, R13, R44, PT ;  /* 0x0000002c0d00720c */ /* 0x000fe20003f64070 */
[C---:B------:R-:W-:Y:S01]  /*5df0*/  VIADD R51, R14.reuse, 0x7c ;  /* 0x0000007c0e337836 */ /* 0x040fe20000000000 */
[----:B------:R-:W-:Y:S01]  /*5e00*/  ISETP.GE.AND P0, PT, R49, RZ, PT ;  /* 0x000000ff3100720c */ /* 0x000fe20003f06270 */
[----:B------:R-:W-:-:S02]  /*5e10*/  VIADD R49, R14, 0x80 ;  /* 0x000000800e317836 */ /* 0x000fc40000000000 */
[----:B------:R-:W-:Y:S01]  /*5e20*/  VIADD R53, R14, 0x78 ;  /* 0x000000780e357836 */ /* 0x000fe20000000000 */
[----:B------:R-:W-:Y:S01]  /*5e30*/  IABS R54, R51 ;  /* 0x0000003300367213 */ /* 0x000fe20000000000 */
[----:B------:R-:W-:Y:S01]  /*5e40*/  @!P1 IMAD.MOV R43, RZ, RZ, -R43 ;  /* 0x000000ffff2b9224 */ /* 0x000fe200078e0a2b */
[----:B------:R-:W-:Y:S01]  /*5e50*/  IABS R52, R49 ;  /* 0x0000003100347213 */ /* 0x000fe20000000000 */
[--C-:B------:R-:W-:Y:S01]  /*5e60*/  @!P6 IMAD.IADD R42, R42, 0x1, -R13.reuse ;  /* 0x000000012a2ae824 */ /* 0x100fe200078e0a0d */
[----:B------:R-:W-:Y:S01]  /*5e70*/  ISETP.GT.U32.AND P6, PT, R13, R45, PT ;  /* 0x0000002d0d00720c */ /* 0x000fe20003fc4070 */
[----:B------:R-:W-:Y:S01]  /*5e80*/  @!P5 IMAD.IADD R46, R46, 0x1, -R13 ;  /* 0x000000012e2ed824 */ /* 0x000fe200078e0a0d */
[----:B------:R-:W-:Y:S01]  /*5e90*/  IABS R56, R53 ;  /* 0x0000003500387213 */ /* 0x000fe20000000000 */
[----:B------:R-:W-:-:S04]  /*5ea0*/  IMAD.HI.U32 R48, R15, R54, RZ ;  /* 0x000000360f307227 */ /* 0x000fc800078e00ff */
[----:B------:R-:W-:Y:S01]  /*5eb0*/  @!P3 IMAD.IADD R44, R44, 0x1, -R13 ;  /* 0x000000012c2cb824 */ /* 0x000fe200078e0a0d */
[----:B------:R-:W-:Y:S01]  /*5ec0*/  ISETP.GE.AND P3, PT, R47, RZ, PT ;  /* 0x000000ff2f00720c */ /* 0x000fe20003f66270 */
[----:B------:R-:W-:Y:S01]  /*5ed0*/  @!P4 IMAD.MOV R42, RZ, RZ, -R42 ;  /* 0x000000ffff2ac224 */ /* 0x000fe200078e0a2a */
[----:B------:R-:W-:Y:S01]  /*5ee0*/  ISETP.GT.U32.AND P4, PT, R13, R46, PT ;  /* 0x0000002e0d00720c */ /* 0x000fe20003f84070 */
[----:B------:R-:W-:-:S04]  /*5ef0*/  IMAD.HI.U32 R47, R15, R52, RZ ;  /* 0x000000340f2f7227 */ /* 0x000fc800078e00ff */
[----:B------:R-:W-:-:S04]  /*5f00*/  IMAD.HI.U32 R50, R15, R56, RZ ;  /* 0x000000380f327227 */ /* 0x000fc800078e00ff */
[----:B------:R-:W-:Y:S02]  /*5f10*/  IMAD.MOV R48, RZ, RZ, -R48 ;  /* 0x000000ffff307224 */ /* 0x000fe400078e0a30 */
[----:B------:R-:W-:Y:S02]  /*5f20*/  IMAD.MOV R47, RZ, RZ, -R47 ;  /* 0x000000ffff2f7224 */ /* 0x000fe400078e0a2f */
[----:B------:R-:W-:Y:S02]  /*5f30*/  IMAD.MOV R50, RZ, RZ, -R50 ;  /* 0x000000ffff327224 */ /* 0x000fe400078e0a32 */
[----:B------:R-:W-:Y:S02]  /*5f40*/  IMAD R48, R13, R48, R54 ;  /* 0x000000300d307224 */ /* 0x000fe400078e0236 */
[----:B------:R-:W-:Y:S01]  /*5f50*/  @!P6 IMAD.IADD R45, R45, 0x1, -R13 ;  /* 0x000000012d2de824 */ /* 0x000fe200078e0a0d */
[----:B------:R-:W-:Y:S01]  /*5f60*/  ISETP.GE.AND P6, PT, R49, RZ, PT ;  /* 0x000000ff3100720c */ /* 0x000fe20003fc6270 */
[----:B------:R-:W-:-:S02]  /*5f70*/  IMAD R49, R13, R47, R52 ;  /* 0x0000002f0d317224 */ /* 0x000fc400078e0234 */
[C---:B------:R-:W-:Y:S01]  /*5f80*/  IMAD R47, R13.reuse, R50, R56 ;  /* 0x000000320d2f7224 */ /* 0x040fe200078e0238 */
[C---:B------:R-:W-:Y:S01]  /*5f90*/  ISETP.GT.U32.AND P5, PT, R13.reuse, R45, PT ;  /* 0x0000002d0d00720c */ /* 0x040fe20003fa4070 */
[----:B------:R-:W-:Y:S01]  /*5fa0*/  @!P0 IMAD.MOV R44, RZ, RZ, -R44 ;  /* 0x000000ffff2c8224 */ /* 0x000fe200078e0a2c */
[C---:B------:R-:W-:Y:S01]  /*5fb0*/  ISETP.GT.U32.AND P0, PT, R13.reuse, R48, PT ;  /* 0x000000300d00720c */ /* 0x040fe20003f04070 */
[--C-:B------:R-:W-:Y:S01]  /*5fc0*/  @!P4 IMAD.IADD R46, R46, 0x1, -R13.reuse ;  /* 0x000000012e2ec824 */ /* 0x100fe200078e0a0d */
[C---:B------:R-:W-:Y:S01]  /*5fd0*/  ISETP.GT.U32.AND P4, PT, R13.reuse, R47, PT ;  /* 0x0000002f0d00720c */ /* 0x040fe20003f84070 */
[C---:B------:R-:W-:Y:S01]  /*5fe0*/  VIADD R57, R14.reuse, 0x70 ;  /* 0x000000700e397836 */ /* 0x040fe20000000000 */
[----:B------:R-:W-:Y:S01]  /*5ff0*/  ISETP.GT.U32.AND P1, PT, R13, R49, PT ;  /* 0x000000310d00720c */ /* 0x000fe20003f24070 */
[C---:B------:R-:W-:Y:S02]  /*6000*/  VIADD R55, R14.reuse, 0x74 ;  /* 0x000000740e377836 */ /* 0x040fe40000000000 */
[C---:B------:R-:W-:Y:S01]  /*6010*/  VIADD R59, R14.reuse, 0x6c ;  /* 0x0000006c0e3b7836 */ /* 0x040fe20000000000 */
[----:B------:R-:W-:Y:S01]  /*6020*/  IABS R54, R57 ;  /* 0x0000003900367213 */ /* 0x000fe20000000000 */
[----:B------:R-:W-:Y:S01]  /*6030*/  VIADD R61, R14, 0x64 ;  /* 0x000000640e3d7836 */ /* 0x000fe20000000000 */
[----:B------:R-:W-:Y:S01]  /*6040*/  IABS R52, R55 ;  /* 0x0000003700347213 */ /* 0x000fe20000000000 */
[--C-:B------:R-:W-:Y:S01]  /*6050*/  @!P5 IMAD.IADD R45, R45, 0x1, -R13.reuse ;  /* 0x000000012d2dd824 */ /* 0x100fe200078e0a0d */
[----:B------:R-:W-:Y:S01]  /*6060*/  ISETP.GE.AND P5, PT, R51, RZ, PT ;  /* 0x000000ff3300720c */ /* 0x000fe20003fa6270 */
[--C-:B------:R-:W-:Y:S01]  /*6070*/  @!P0 IMAD.IADD R48, R48, 0x1, -R13.reuse ;  /* 0x0000000130308824 */ /* 0x100fe200078e0a0d */
[----:B------:R-:W-:Y:S01]  /*6080*/  IABS R56, R59 ;  /* 0x0000003b00387213 */ /* 0x000fe20000000000 */
[----:B------:R-:W-:-:S02]  /*6090*/  @!P4 IMAD.IADD R47, R47, 0x1, -R13 ;  /* 0x000000012f2fc824 */ /* 0x000fc400078e0a0d */
[----:B------:R-:W-:Y:S01]  /*60a0*/  @!P1 IMAD.IADD R49, R49, 0x1, -R13 ;  /* 0x0000000131319824 */ /* 0x000fe200078e0a0d */
[----:B------:R-:W-:Y:S01]  /*60b0*/  ISETP.GT.U32.AND P4, PT, R13, R48, PT ;  /* 0x000000300d00720c */ /* 0x000fe20003f84070 */
[----:B------:R-:W-:Y:S01]  /*60c0*/  IMAD.HI.U32 R51, R15, R54, RZ ;  /* 0x000000360f337227 */ /* 0x000fe200078e00ff */
[----:B------:R-:W-:Y:S02]  /*60d0*/  ISETP.GE.AND P1, PT, R53, RZ, PT ;  /* 0x000000ff3500720c */ /* 0x000fe40003f26270 */
[----:B------:R-:W-:Y:S01]  /*60e0*/  ISETP.GT.U32.AND P0, PT, R13, R49, PT ;  /* 0x000000310d00720c */ /* 0x000fe20003f04070 */
[----:B------:R-:W-:-:S04]  /*60f0*/  IMAD.HI.U32 R50, R15, R52, RZ ;  /* 0x000000340f327227 */ /* 0x000fc800078e00ff */
[----:B------:R-:W-:Y:S02]  /*6100*/  IMAD.MOV R51, RZ, RZ, -R51 ;  /* 0x000000ffff337224 */ /* 0x000fe400078e0a33 */
[----:B------:R-:W-:Y:S02]  /*6110*/  IMAD.MOV R50, RZ, RZ, -R50 ;  /* 0x000000ffff327224 */ /* 0x000fe400078e0a32 */
[C---:B------:R-:W-:Y:S01]  /*6120*/  IMAD R51, R13.reuse, R51, R54 ;  /* 0x000000330d337224 */ /* 0x040fe200078e0236 */
[----:B------:R-:W-:Y:S01]  /*6130*/  IABS R54, R61 ;  /* 0x0000003d00367213 */ /* 0x000fe20000000000 */
[----:B------:R-:W-:Y:S02]  /*6140*/  IMAD R50, R13, R50, R52 ;  /* 0x000000320d327224 */ /* 0x000fe400078e0234 */
[----:B------:R-:W-:-:S04]  /*6150*/  IMAD.HI.U32 R52, R15, R56, RZ ;  /* 0x000000380f347227 */ /* 0x000fc800078e00ff */
[--C-:B------:R-:W-:Y:S01]  /*6160*/  @!P4 IMAD.IADD R48, R48, 0x1, -R13.reuse ;  /* 0x000000013030c824 */ /* 0x100fe200078e0a0d */
[----:B------:R-:W-:Y:S01]  /*6170*/  ISETP.GT.U32.AND P4, PT, R13, R51, PT ;  /* 0x000000330d00720c */ /* 0x000fe20003f84070 */
[----:B------:R-:W-:Y:S02]  /*6180*/  IMAD.MOV R52, RZ, RZ, -R52 ;  /* 0x000000ffff347224 */ /* 0x000fe400078e0a34 */
[----:B------:R-:W-:Y:S01]  /*6190*/  @!P0 IMAD.IADD R49, R49, 0x1, -R13 ;  /* 0x0000000131318824 */ /* 0x000fe200078e0a0d */
[C---:B------:R-:W-:Y:S01]  /*61a0*/  ISETP.GT.U32.AND P0, PT, R13.reuse, R50, PT ;  /* 0x000000320d00720c */ /* 0x040fe20003f04070 */
[C---:B------:R-:W-:Y:S02]  /*61b0*/  IMAD R52, R13.reuse, R52, R56 ;  /* 0x000000340d347224 */ /* 0x040fe400078e0238 */
[----:B------:R-:W-:Y:S01]  /*61c0*/  @!P2 IMAD.MOV R45, RZ, RZ, -R45 ;  /* 0x000000ffff2da224 */ /* 0x000fe200078e0a2d */
[C---:B------:R-:W-:Y:S01]  /*61d0*/  ISETP.GT.U32.AND P2, PT, R13.reuse, R47, PT ;  /* 0x0000002f0d00720c */ /* 0x040fe20003f44070 */
[----:B------:R-:W-:Y:S01]  /*61e0*/  @!P6 IMAD.MOV R49, RZ, RZ, -R49 ;  /* 0x000000ffff31e224 */ /* 0x000fe200078e0a31 */
[----:B------:R-:W-:Y:S01]  /*61f0*/  ISETP.GT.U32.AND P6, PT, R13, R52, PT ;  /* 0x000000340d00720c */ /* 0x000fe20003fc4070 */
[----:B------:R-:W-:-:S02]  /*6200*/  IMAD.MOV.U32 R56, RZ, RZ, R54 ;  /* 0x000000ffff387224 */ /* 0x000fc400078e0036 */
[----:B------:R-:W-:Y:S02]  /*6210*/  @!P4 IMAD.IADD R51, R51, 0x1, -R13 ;  /* 0x000000013333c824 */ /* 0x000fe400078e0a0d */
[----:B------:R-:W-:-:S03]  /*6220*/  IMAD.HI.U32 R54, R15, R56, RZ ;  /* 0x000000380f367227 */ /* 0x000fc600078e00ff */
[----:B------:R-:W-:Y:S01]  /*6230*/  ISETP.GT.U32.AND P4, PT, R13, R51, PT ;  /* 0x000000330d00720c */ /* 0x000fe20003f84070 */
[--C-:B------:R-:W-:Y:S01]  /*6240*/  @!P0 IMAD.IADD R50, R50, 0x1, -R13.reuse ;  /* 0x0000000132328824 */ /* 0x100fe200078e0a0d */
[----:B------:R-:W-:Y:S01]  /*6250*/  ISETP.GE.AND P0, PT, R57, RZ, PT ;  /* 0x000000ff3900720c */ /* 0x000fe20003f06270 */
[----:B------:R-:W-:Y:S02]  /*6260*/  VIADD R57, R14, 0x60 ;  /* 0x000000600e397836 */ /* 0x000fe40000000000 */
[--C-:B------:R-:W-:Y:S01]  /*6270*/  @!P2 IMAD.IADD R47, R47, 0x1, -R13.reuse ;  /* 0x000000012f2fa824 */ /* 0x100fe200078e0a0d */
[----:B------:R-:W-:Y:S01]  /*6280*/  ISETP.GE.AND P2, PT, R55, RZ, PT ;  /* 0x000000ff3700720c */ /* 0x000fe20003f46270 */
[----:B------:R-:W-:Y:S01]  /*6290*/  @!P3 IMAD.MOV R46, RZ, RZ, -R46 ;  /* 0x000000ffff2eb224 */ /* 0x000fe200078e0a2e */
[----:B------:R-:W-:Y:S01]  /*62a0*/  ISETP.GT.U32.AND P3, PT, R13, R50, PT ;  /* 0x000000320d00720c */ /* 0x000fe20003f64070 */
[----:B------:R-:W-:Y:S01]  /*62b0*/  @!P6 IMAD.IADD R52, R52, 0x1, -R13 ;  /* 0x000000013434e824 */ /* 0x000fe200078e0a0d */
[----:B------:R-:W-:Y:S01]  /*62c0*/  IABS R55, R57 ;  /* 0x0000003900377213 */ /* 0x000fe20000000000 */
[----:B------:R-:W-:-:S02]  /*62d0*/  IMAD.MOV R54, RZ, RZ, -R54 ;  /* 0x000000ffff367224 */ /* 0x000fc400078e0a36 */
[----:B------:R-:W-:Y:S01]  /*62e0*/  VIADD R60, R14, 0x68 ;  /* 0x000000680e3c7836 */ /* 0x000fe20000000000 */
[C---:B------:R-:W-:Y:S01]  /*62f0*/  ISETP.GT.U32.AND P6, PT, R13.reuse, R52, PT ;  /* 0x000000340d00720c */ /* 0x040fe20003fc4070 */
[----:B------:R-:W-:Y:S02]  /*6300*/  IMAD R54, R13, R54, R56 ;  /* 0x000000360d367224 */ /* 0x000fe400078e0238 */
[----:B------:R-:W-:Y:S01]  /*6310*/  @!P4 IMAD.IADD R51, R51, 0x1, -R13 ;  /* 0x000000013333c824 */ /* 0x000fe200078e0a0d */
[----:B------:R-:W-:Y:S01]  /*6320*/  IABS R58, R60 ;  /* 0x0000003c003a7213 */ /* 0x000fe20000000000 */
[----:B------:R-:W-:Y:S02]  /*6330*/  IMAD.MOV.U32 R56, RZ, RZ, R55 ;  /* 0x000000ffff387224 */ /* 0x000fe400078e0037 */
[----:B------:R-:W-:Y:S01]  /*6340*/  @!P5 IMAD.MOV R48, RZ, RZ, -R48 ;  /* 0x000000ffff30d224 */ /* 0x000fe200078e0a30 */
[----:B------:R-:W-:Y:S01]  /*6350*/  ISETP.GE.AND P5, PT, R59, RZ, PT ;  /* 0x000000ff3b00720c */ /* 0x000fe20003fa6270 */
[----:B------:R-:W-:-:S04]  /*6360*/  IMAD.HI.U32 R55, R15, R56, RZ ;  /* 0x000000380f377227 */ /* 0x000fc800078e00ff */
[----:B------:R-:W-:Y:S01]  /*6370*/  @!P0 IMAD.MOV R51, RZ, RZ, -R51 ;  /* 0x000000ffff338224 */ /* 0x000fe200078e0a33 */
[----:B------:R-:W-:Y:S01]  /*6380*/  ISETP.GT.U32.AND P0, PT, R13, R54, PT ;  /* 0x000000360d00720c */ /* 0x000fe20003f04070 */
[----:B------:R-:W-:-:S04]  /*6390*/  IMAD.HI.U32 R53, R15, R58, RZ ;  /* 0x0000003a0f357227 */ /* 0x000fc800078e00ff */
[----:B------:R-:W-:Y:S01]  /*63a0*/  @!P3 IMAD.IADD R50, R50, 0x1, -R13 ;  /* 0x000000013232b824 */ /* 0x000fe200078e0a0d */
[----:B------:R-:W-:Y:S01]  /*63b0*/  ISETP.GE.AND P3, PT, R61, RZ, PT ;  /* 0x000000ff3d00720c */ /* 0x000fe20003f66270 */
[----:B------:R-:W-:Y:S02]  /*63c0*/  IMAD.MOV R55, RZ, RZ, -R55 ;  /* 0x000000ffff377224 */ /* 0x000fe400078e0a37 */
[----:B------:R-:W-:Y:S02]  /*63d0*/  IMAD.MOV R53, RZ, RZ, -R53 ;  /* 0x000000ffff357224 */ /* 0x000fe400078e0a35 */
[----:B------:R-:W-:Y:S01]  /*63e0*/  @!P2 IMAD.MOV R50, RZ, RZ, -R50 ;  /* 0x000000ffff32a224 */ /* 0x000fe200078e0a32 */
[----:B------:R-:W-:Y:S01]  /*63f0*/  ISETP.GE.AND P2, PT, R57, RZ, PT ;  /* 0x000000ff3900720c */ /* 0x000fe20003f46270 */
[----:B------:R-:W-:Y:S02]  /*6400*/  @!P6 IMAD.IADD R52, R52, 0x1, -R13 ;  /* 0x000000013434e824 */ /* 0x000fe400078e0a0d */
[----:B------:R-:W-:-:S02]  /*6410*/  IMAD R55, R13, R55, R56 ;  /* 0x000000370d377224 */ /* 0x000fc400078e0238 */
[C---:B------:R-:W-:Y:S02]  /*6420*/  VIADD R57, R14.reuse, 0x5c ;  /* 0x0000005c0e397836 */ /* 0x040fe40000000000 */
[C---:B------:R-:W-:Y:S02]  /*6430*/  IMAD R53, R13.reuse, R53, R58 ;  /* 0x000000350d357224 */ /* 0x040fe400078e023a */
[----:B------:R-:W-:Y:S01]  /*6440*/  @!P5 IMAD.MOV R52, RZ, RZ, -R52 ;  /* 0x000000ffff34d224 */ /* 0x000fe200078e0a34 */
[C---:B------:R-:W-:Y:S01]  /*6450*/  ISETP.GT.U32.AND P5, PT, R13.reuse, R55, PT ;  /* 0x000000370d00720c */ /* 0x040fe20003fa4070 */
[----:B------:R-:W-:Y:S01]  /*6460*/  VIADD R59, R14, 0x58 ;  /* 0x000000580e3b7836 */ /* 0x000fe20000000000 */
[----:B------:R-:W-:Y:S01]  /*6470*/  IABS R58, R57 ;  /* 0x00000039003a7213 */ /* 0x000fe20000000000 */
[----:B------:R-:W-:Y:S01]  /*6480*/  @!P0 IMAD.IADD R54, R54, 0x1, -R13 ;  /* 0x0000000136368824 */ /* 0x000fe200078e0a0d */
[----:B------:R-:W-:Y:S01]  /*6490*/  ISETP.GT.U32.AND P4, PT, R13, R53, PT ;  /* 0x000000350d00720c */ /* 0x000fe20003f84070 */
[----:B------:R-:W-:Y:S01]  /*64a0*/  @!P1 IMAD.MOV R47, RZ, RZ, -R47 ;  /* 0x000000ffff2f9224 */ /* 0x000fe200078e0a2f */
[----:B------:R-:W-:Y:S01]  /*64b0*/  ISETP.GE.AND P1, PT, R60, RZ, PT ;  /* 0x000000ff3c00720c */ /* 0x000fe20003f26270 */
[----:B------:R-:W-:Y:S01]  /*64c0*/  IMAD.HI.U32 R56, R15, R58, RZ ;  /* 0x0000003a0f387227 */ /* 0x000fe200078e00ff */
[----:B------:R-:W-:-:S02]  /*64d0*/  IABS R60, R59 ;  /* 0x0000003b003c7213 */ /* 0x000fc40000000000 */
[----:B------:R-:W-:Y:S01]  /*64e0*/  ISETP.GT.U32.AND P0, PT, R13, R54, PT ;  /* 0x000000360d00720c */ /* 0x000fe20003f04070 */
[----:B------:R-:W-:Y:S01]  /*64f0*/  VIADD R61, R14, 0x54 ;  /* 0x000000540e3d7836 */ /* 0x000fe20000000000 */
[----:B------:R-:W-:Y:S01]  /*6500*/  ISETP.GE.AND P6, PT, R57, RZ, PT ;  /* 0x000000ff3900720c */ /* 0x000fe20003fc6270 */
[----:B------:R-:W-:-:S03]  /*6510*/  IMAD.HI.U32 R57, R15, R60, RZ ;  /* 0x0000003c0f397227 */ /* 0x000fc600078e00ff */
[----:B------:R-:W-:Y:S01]  /*6520*/  IABS R62, R61 ;  /* 0x0000003d003e7213 */ /* 0x000fe20000000000 */
[----:B------:R-:W-:Y:S02]  /*6530*/  IMAD.MOV R56, RZ, RZ, -R56 ;  /* 0x000000ffff387224 */ /* 0x000fe400078e0a38 */
[----:B------:R-:W-:Y:S02]  /*6540*/  @!P5 IMAD.IADD R55, R55, 0x1, -R13 ;  /* 0x000000013737d824 */ /* 0x000fe400078e0a0d */
[----:B------:R-:W-:Y:S02]  /*6550*/  IMAD.MOV R57, RZ, RZ, -R57 ;  /* 0x000000ffff397224 */ /* 0x000fe400078e0a39 */
[C---:B------:R-:W-:Y:S01]  /*6560*/  IMAD R56, R13.reuse, R56, R58 ;  /* 0x000000380d387224 */ /* 0x040fe200078e023a */
[----:B------:R-:W-:Y:S01]  /*6570*/  ISETP.GT.U32.AND P5, PT, R13, R55, PT ;  /* 0x000000370d00720c */ /* 0x000fe20003fa4070 */
[----:B------:R-:W-:Y:S02]  /*6580*/  @!P4 IMAD.IADD R53, R53, 0x1, -R13 ;  /* 0x000000013535c824 */ /* 0x000fe400078e0a0d */
[----:B------:R-:W-:-:S02]  /*6590*/  IMAD R58, R13, R57, R60 ;  /* 0x000000390d3a7224 */ /* 0x000fc400078e023c */
[----:B------:R-:W-:Y:S01]  /*65a0*/  IMAD.HI.U32 R57, R15, R62, RZ ;  /* 0x0000003e0f397227 */ /* 0x000fe200078e00ff */
[----:B------:R-:W-:-:S03]  /*65b0*/  ISETP.GT.U32.AND P4, PT, R13, R53, PT ;  /* 0x000000350d00720c */ /* 0x000fc60003f84070 */
[----:B------:R-:W-:Y:S01]  /*65c0*/  @!P0 IMAD.IADD R54, R54, 0x1, -R13 ;  /* 0x0000000136368824 */ /* 0x000fe200078e0a0d */
[C---:B------:R-:W-:Y:S01]  /*65d0*/  ISETP.GT.U32.AND P0, PT, R13.reuse, R56, PT ;  /* 0x000000380d00720c */ /* 0x040fe20003f04070 */
[----:B------:R-:W-:Y:S02]  /*65e0*/  IMAD.MOV R57, RZ, RZ, -R57 ;  /* 0x000000ffff397224 */ /* 0x000fe400078e0a39 */
[----:B------:R-:W-:Y:S01]  /*65f0*/  @!P3 IMAD.MOV R54, RZ, RZ, -R54 ;  /* 0x000000ffff36b224 */ /* 0x000fe200078e0a36 */
[C---:B------:R-:W-:Y:S01]  /*6600*/  ISETP.GT.U32.AND P3, PT, R13.reuse, R58, PT ;  /* 0x0000003a0d00720c */ /* 0x040fe20003f64070 */
[----:B------:R-:W-:Y:S02]  /*6610*/  IMAD R60, R13, R57, R62 ;  /* 0x000000390d3c7224 */ /* 0x000fe400078e023e */
[--C-:B------:R-:W-:Y:S02]  /*6620*/  @!P5 IMAD.IADD R55, R55, 0x1, -R13.reuse ;  /* 0x000000013737d824 */ /* 0x100fe400078e0a0d */
[--C-:B------:R-:W-:Y:S01]  /*6630*/  @!P4 IMAD.IADD R53, R53, 0x1, -R13.reuse ;  /* 0x000000013535c824 */ /* 0x100fe200078e0a0d */
[----:B------:R-:W-:Y:S01]  /*6640*/  ISETP.GT.U32.AND P5, PT, R13, R60, PT ;  /* 0x0000003c0d00720c */ /* 0x000fe20003fa4070 */
[----:B------:R-:W-:Y:S01]  /*6650*/  VIADD R63, R14, 0x4c ;  /* 0x0000004c0e3f7836 */ /* 0x000fe20000000000 */
[----:B------:R-:W-:Y:S01]  /*6660*/  ISETP.GE.AND P4, PT, R59, RZ, PT ;  /* 0x000000ff3b00720c */ /* 0x000fe20003f86270 */
[----:B------:R-:W-:-:S02]  /*6670*/  @!P0 IMAD.IADD R56, R56, 0x1, -R13 ;  /* 0x0000000138388824 */ /* 0x000fc400078e0a0d */
[----:B------:R-:W-:Y:S01]  /*6680*/  @!P1 IMAD.MOV R53, RZ, RZ, -R53 ;  /* 0x000000ffff359224 */ /* 0x000fe200078e0a35 */
[----:B------:R-:W-:Y:S01]  /*6690*/  ISETP.GE.AND P1, PT, R61, RZ, PT ;  /* 0x000000ff3d00720c */ /* 0x000fe20003f26270 */
[C---:B------:R-:W-:Y:S01]  /*66a0*/  VIADD R61, R14.reuse, 0x50 ;  /* 0x000000500e3d7836 */ /* 0x040fe20000000000 */
[----:B------:R-:W-:Y:S01]  /*66b0*/  ISETP.GT.U32.AND P0, PT, R13, R56, PT ;  /* 0x000000380d00720c */ /* 0x000fe20003f04070 */
[----:B------:R-:W-:Y:S01]  /*66c0*/  VIADD R65, R14, 0x48 ;  /* 0x000000480e417836 */ /* 0x000fe20000000000 */
[----:B------:R-:W-:Y:S01]  /*66d0*/  IABS R64, R63 ;  /* 0x0000003f00407213 */ /* 0x000fe20000000000 */
[--C-:B------:R-:W-:Y:S01]  /*66e0*/  @!P3 IMAD.IADD R58, R58, 0x1, -R13.reuse ;  /* 0x000000013a3ab824 */ /* 0x100fe200078e0a0d */
[----:B------:R-:W-:Y:S01]  /*66f0*/  IABS R62, R61 ;  /* 0x0000003d003e7213 */ /* 0x000fe20000000000 */
[----:B------:R-:W-:Y:S01]  /*6700*/  @!P5 IMAD.IADD R60, R60, 0x1, -R13 ;  /* 0x000000013c3cd824 */ /* 0x000fe200078e0a0d */
[----:B------:R-:W-:Y:S01]  /*6710*/  IABS R66, R65 ;  /* 0x0000004100427213 */ /* 0x000fe20000000000 */
[----:B------:R-:W-:Y:S01]  /*6720*/  IMAD.HI.U32 R59, R15, R64, RZ ;  /* 0x000000400f3b7227 */ /* 0x000fe200078e00ff */
[----:B------:R-:W-:-:S02]  /*6730*/  ISETP.GT.U32.AND P3, PT, R13, R58, PT ;  /* 0x0000003a0d00720c */ /* 0x000fc40003f64070 */
[----:B------:R-:W-:Y:S01]  /*6740*/  ISETP.GT.U32.AND P5, PT, R13, R60, PT ;  /* 0x0000003c0d00720c */ /* 0x000fe20003fa4070 */
[----:B------:R-:W-:Y:S01]  /*6750*/  @!P2 IMAD.MOV R55, RZ, RZ, -R55 ;  /* 0x000000ffff37a224 */ /* 0x000fe200078e0a37 */
[----:B------:R-:W-:Y:S01]  /*6760*/  ISETP.GE.AND P2, PT, R61, RZ, PT ;  /* 0x000000ff3d00720c */ /* 0x000fe20003f46270 */
[----:B------:R-:W-:-:S04]  /*6770*/  IMAD.HI.U32 R57, R15, R62, RZ ;  /* 0x0000003e0f397227 */ /* 0x000fc800078e00ff */
[----:B------:R-:W-:-:S04]  /*6780*/  IMAD.HI.U32 R61, R15, R66, RZ ;  /* 0x000000420f3d7227 */ /* 0x000fc800078e00ff */
[----:B------:R-:W-:Y:S02]  /*6790*/  IMAD.MOV R59, RZ, RZ, -R59 ;  /* 0x000000ffff3b7224 */ /* 0x000fe400078e0a3b */
[----:B------:R-:W-:Y:S01]  /*67a0*/  @!P0 IMAD.IADD R56, R56, 0x1, -R13 ;  /* 0x0000000138388824 */ /* 0x000fe200078e0a0d */
[----:B------:R-:W-:Y:S01]  /*67b0*/  ISETP.GE.AND P0, PT, R63, RZ, PT ;  /* 0x000000ff3f00720c */ /* 0x000fe20003f06270 */
[----:B------:R-:W-:Y:S02]  /*67c0*/  IMAD.MOV R57, RZ, RZ, -R57 ;  /* 0x000000ffff397224 */ /* 0x000fe400078e0a39 */
[----:B------:R-:W-:Y:S02]  /*67d0*/  IMAD.MOV R61, RZ, RZ, -R61 ;  /* 0x000000ffff3d7224 */ /* 0x000fe400078e0a3d */
[----:B------:R-:W-:Y:S02]  /*67e0*/  IMAD R64, R13, R59, R64 ;  /* 0x0000003b0d407224 */ /* 0x000fe400078e0240 */
[----:B------:R-:W-:-:S02]  /*67f0*/  IMAD.MOV.U32 R68, RZ, RZ, R56 ;  /* 0x000000ffff447224 */ /* 0x000fc400078e0038 */
[C---:B------:R-:W-:Y:S02]  /*6800*/  IMAD R62, R13.reuse, R57, R62 ;  /* 0x000000390d3e7224 */ /* 0x040fe400078e023e */
[C---:B------:R-:W-:Y:S02]  /*6810*/  IMAD R66, R13.reuse, R61, R66 ;  /* 0x0000003d0d427224 */ /* 0x040fe400078e0242 */
[----:B------:R-:W-:Y:S01]  /*6820*/  @!P6 IMAD.MOV R68, RZ, RZ, -R68 ;  /* 0x000000ffff44e224 */ /* 0x000fe200078e0a44 */
[C---:B------:R-:W-:Y:S01]  /*6830*/  ISETP.GT.U32.AND P6, PT, R13.reuse, R64, PT ;  /* 0x000000400d00720c */ /* 0x040fe20003fc4070 */
[--C-:B------:R-:W-:Y:S01]  /*6840*/  @!P3 IMAD.IADD R58, R58, 0x1, -R13.reuse ;  /* 0x000000013a3ab824 */ /* 0x100fe200078e0a0d */
[C---:B------:R-:W-:Y:S01]  /*6850*/  ISETP.GT.U32.AND P3, PT, R13.reuse, R62, PT ;  /* 0x0000003e0d00720c */ /* 0x040fe20003f64070 */
[----:B------:R-:W-:Y:S01]  /*6860*/  @!P5 IMAD.IADD R60, R60, 0x1, -R13 ;  /* 0x000000013c3cd824 */ /* 0x000fe200078e0a0d */
[----:B------:R-:W-:Y:S01]  /*6870*/  ISETP.GT.U32.AND P5, PT, R13, R66, PT ;  /* 0x000000420d00720c */ /* 0x000fe20003fa4070 */
[----:B------:R-:W-:-:S02]  /*6880*/  VIADD R56, R14, 0x44 ;  /* 0x000000440e387836 */ /* 0x000fc40000000000 */
[----:B------:R-:W-:Y:S02]  /*6890*/  VIADD R59, R14, 0x40 ;  /* 0x000000400e3b7836 */ /* 0x000fe40000000000 */
[----:B------:R-:W-:Y:S01]  /*68a0*/  IMAD.MOV.U32 R70, RZ, RZ, R58 ;  /* 0x000000ffff467224 */ /* 0x000fe200078e003a */
[----:B------:R-:W-:Y:S01]  /*68b0*/  IABS R58, R56 ;  /* 0x00000038003a7213 */ /* 0x000fe20000000000 */
[----:B------:R-:W-:Y:S01]  /*68c0*/  IMAD.MOV.U32 R72, RZ, RZ, R60 ;  /* 0x000000ffff487224 */ /* 0x000fe200078e003c */
[----:B------:R-:W-:Y:S01]  /*68d0*/  IABS R74, R59 ;  /* 0x0000003b004a7213 */ /* 0x000fe20000000000 */
[--C-:B------:R-:W-:Y:S02]  /*68e0*/  @!P6 IMAD.IADD R64, R64, 0x1, -R13.reuse ;  /* 0x000000014040e824 */ /* 0x100fe400078e0a0d */
[--C-:B------:R-:W-:Y:S01]  /*68f0*/  @!P3 IMAD.IADD R62, R62, 0x1, -R13.reuse ;  /* 0x000000013e3eb824 */ /* 0x100fe200078e0a0d */
[----:B------:R-:W-:Y:S01]  /*6900*/  ISETP.GE.AND P3, PT, R56, RZ, PT ;  /* 0x000000ff3800720c */ /* 0x000fe20003f66270 */
[----:B------:R-:W-:Y:S01]  /*6910*/  @!P5 IMAD.IADD R66, R66, 0x1, -R13 ;  /* 0x000000014242d824 */ /* 0x000fe200078e0a0d */
[----:B------:R-:W-:Y:S01]  /*6920*/  ISETP.GT.U32.AND P5, PT, R13, R64, PT ;  /* 0x000000400d00720c */ /* 0x000fe20003fa4070 */
[----:B------:R-:W-:Y:S01]  /*6930*/  IMAD.HI.U32 R56, R15, R58, RZ ;  /* 0x0000003a0f387227 */ /* 0x000fe200078e00ff */
[----:B------:R-:W-:-:S03]  /*6940*/  ISETP.GT.U32.AND P6, PT, R13, R62, PT ;  /* 0x0000003e0d00720c */ /* 0x000fc60003fc4070 */
[----:B------:R-:W-:-:S04]  /*6950*/  IMAD.HI.U32 R57, R15, R74, RZ ;  /* 0x0000004a0f397227 */ /* 0x000fc800078e00ff */
[----:B------:R-:W-:Y:S02]  /*6960*/  IMAD.MOV R56, RZ, RZ, -R56 ;  /* 0x000000ffff387224 */ /* 0x000fe400078e0a38 */
[----:B------:R-:W-:Y:S02]  /*6970*/  IMAD.MOV R57, RZ, RZ, -R57 ;  /* 0x000000ffff397224 */ /* 0x000fe400078e0a39 */
[C---:B------:R-:W-:Y:S02]  /*6980*/  IMAD R56, R13.reuse, R56, R58 ;  /* 0x000000380d387224 */ /* 0x040fe400078e023a */
[C---:B------:R-:W-:Y:S02]  /*6990*/  IMAD R58, R13.reuse, R57, R74 ;  /* 0x000000390d3a7224 */ /* 0x040fe400078e024a */
[----:B------:R-:W-:Y:S01]  /*69a0*/  @!P1 IMAD.MOV R72, RZ, RZ, -R72 ;  /* 0x000000ffff489224 */ /* 0x000fe200078e0a48 */
[----:B------:R-:W-:Y:S01]  /*69b0*/  ISETP.GT.U32.AND P1, PT, R13, R66, PT ;  /* 0x000000420d00720c */ /* 0x000fe20003f24070 */
[----:B------:R-:W-:-:S02]  /*69c0*/  VIADD R61, R14, 0x3c ;  /* 0x0000003c0e3d7836 */ /* 0x000fc40000000000 */
[----:B------:R-:W-:Y:S01]  /*69d0*/  @!P5 IMAD.IADD R64, R64, 0x1, -R13 ;  /* 0x000000014040d824 */ /* 0x000fe200078e0a0d */
[----:B------:R-:W-:Y:S01]  /*69e0*/  ISETP.GT.U32.AND P5, PT, R13, R58, PT ;  /* 0x0000003a0d00720c */ /* 0x000fe20003fa4070 */
[C---:B------:R-:W-:Y:S01]  /*69f0*/  VIADD R63, R14.reuse, 0x38 ;  /* 0x000000380e3f7836 */ /* 0x040fe20000000000 */
[----:B------:R-:W-:Y:S01]  /*6a00*/  IABS R60, R61 ;  /* 0x0000003d003c7213 */ /* 0x000fe20000000000 */
[----:B------:R-:W-:Y:S01]  /*6a10*/  @!P4 IMAD.MOV R70, RZ, RZ, -R70 ;  /* 0x000000ffff46c224 */ /* 0x000fe200078e0a46 */
[----:B------:R-:W-:Y:S01]  /*6a20*/  ISETP.GE.AND P4, PT, R65, RZ, PT ;  /* 0x000000ff4100720c */ /* 0x000fe20003f86270 */
[----:B------:R-:W-:Y:S01]  /*6a30*/  VIADD R65, R14, 0x34 ;  /* 0x000000340e417836 */ /* 0x000fe20000000000 */
[----:B------:R-:W-:Y:S01]  /*6a40*/  IABS R76, R63 ;  /* 0x0000003f004c7213 */ /* 0x000fe20000000000 */
[----:B------:R-:W-:-:S03]  /*6a50*/  IMAD.HI.U32 R57, R15, R60, RZ ;  /* 0x0000003c0f397227 */ /* 0x000fc600078e00ff */
[----:B------:R-:W-:Y:S01]  /*6a60*/  IABS R80, R65 ;  /* 0x0000004100507213 */ /* 0x000fe20000000000 */
[--C-:B------:R-:W-:Y:S01]  /*6a70*/  @!P1 IMAD.IADD R66, R66, 0x1, -R13.reuse ;  /* 0x0000000142429824 */ /* 0x100fe200078e0a0d */
[----:B------:R-:W-:Y:S01]  /*6a80*/  ISETP.GE.AND P1, PT, R59, RZ, PT ;  /* 0x000000ff3b00720c */ /* 0x000fe20003f26270 */
[----:B------:R-:W-:Y:S01]  /*6a90*/  @!P6 IMAD.IADD R62, R62, 0x1, -R13 ;  /* 0x000000013e3ee824 */ /* 0x000fe200078e0a0d */
[----:B------:R-:W-:Y:S01]  /*6aa0*/  ISETP.GT.U32.AND P6, PT, R13, R56, PT ;  /* 0x000000380d00720c */ /* 0x000fe20003fc4070 */
[----:B------:R-:W-:Y:S02]  /*6ab0*/  IMAD.MOV R59, RZ, RZ, -R57 ;  /* 0x000000ffff3b7224 */ /* 0x000fe400078e0a39 */
[----:B------:R-:W-:Y:S02]  /*6ac0*/  @!P5 IMAD.IADD R58, R58, 0x1, -R13 ;  /* 0x000000013a3ad824 */ /* 0x000fe400078e0a0d */
[----:B------:R-:W-:-:S03]  /*6ad0*/  IMAD.HI.U32 R57, R15, R76, RZ ;  /* 0x0000004c0f397227 */ /* 0x000fc600078e00ff */
[----:B------:R-:W-:Y:S01]  /*6ae0*/  ISETP.GT.U32.AND P5, PT, R13, R58, PT ;  /* 0x0000003a0d00720c */ /* 0x000fe20003fa4070 */
[----:B------:R-:W-:Y:S02]  /*6af0*/  IMAD.MOV.U32 R74, RZ, RZ, R62 ;  /* 0x000000ffff4a7224 */ /* 0x000fe400078e003e */
[----:B------:R-:W-:Y:S02]  /*6b00*/  IMAD.MOV R62, RZ, RZ, -R57 ;  /* 0x000000ffff3e7224 */ /* 0x000fe400078e0a39 */
[----:B------:R-:W-:-:S04]  /*6b10*/  IMAD.HI.U32 R57, R15, R80, RZ ;  /* 0x000000500f397227 */ /* 0x000fc800078e00ff */
[----:B------:R-:W-:Y:S02]  /*6b20*/  IMAD.MOV R57, RZ, RZ, -R57 ;  /* 0x000000ffff397224 */ /* 0x000fe400078e0a39 */
[C---:B------:R-:W-:Y:S02]  /*6b30*/  IMAD R62, R13.reuse, R62, R76 ;  /* 0x0000003e0d3e7224 */ /* 0x040fe400078e024c */
[----:B------:R-:W-:Y:S02]  /*6b40*/  IMAD.MOV.U32 R76, RZ, RZ, R64 ;  /* 0x000000ffff4c7224 */ /* 0x000fe400078e0040 */
[----:B------:R-:W-:Y:S02]  /*6b50*/  IMAD R64, R13, R57, R80 ;  /* 0x000000390d407224 */ /* 0x000fe400078e0250 */
[--C-:B------:R-:W-:Y:S01]  /*6b60*/  @!P6 IMAD.IADD R56, R56, 0x1, -R13.reuse ;  /* 0x000000013838e824 */ /* 0x100fe200078e0a0d */
[----:B------:R-:W-:Y:S01]  /*6b70*/  ISETP.GE.AND P6, PT, R61, RZ, PT ;  /* 0x000000ff3d00720c */ /* 0x000fe20003fc6270 */
[----:B------:R-:W-:Y:S01]  /*6b80*/  @!P5 IMAD.IADD R58, R58, 0x1, -R13 ;  /* 0x000000013a3ad824 */ /* 0x000fe200078e0a0d */
[C---:B------:R-:W-:Y:S01]  /*6b90*/  ISETP.GT.U32.AND P5, PT, R13.reuse, R64, PT ;  /* 0x000000400d00720c */ /* 0x040fe20003fa4070 */
[----:B------:R-:W-:Y:S01]  /*6ba0*/  @!P2 IMAD.MOV R74, RZ, RZ, -R74 ;  /* 0x000000ffff4aa224 */ /* 0x000fe200078e0a4a */
[----:B------:R-:W-:Y:S01]  /*6bb0*/  ISETP.GT.U32.AND P2, PT, R13, R56, PT ;  /* 0x000000380d00720c */ /* 0x000fe20003f44070 */
[----:B------:R-:W-:-:S02]  /*6bc0*/  VIADD R57, R14, 0x30 ;  /* 0x000000300e397836 */ /* 0x000fc40000000000 */
[----:B------:R-:W-:Y:S02]  /*6bd0*/  IMAD.MOV.U32 R78, RZ, RZ, R66 ;  /* 0x000000ffff4e7224 */ /* 0x000fe400078e0042 */
[----:B------:R-:W-:Y:S01]  /*6be0*/  IMAD.MOV.U32 R82, RZ, RZ, R58 ;  /* 0x000000ffff527224 */ /* 0x000fe200078e003a */
[----:B------:R-:W-:Y:S01]  /*6bf0*/  IABS R66, R57 ;  /* 0x0000003900427213 */ /* 0x000fe20000000000 */
[C---:B------:R-:W-:Y:S02]  /*6c00*/  IMAD R60, R13.reuse, R59, R60 ;  /* 0x0000003b0d3c7224 */ /* 0x040fe400078e023c */
[----:B------:R-:W-:Y:S02]  /*6c10*/  @!P1 IMAD.MOV R82, RZ, RZ, -R82 ;  /* 0x000000ffff529224 */ /* 0x000fe400078e0a52 */
[--C-:B------:R-:W-:Y:S02]  /*6c20*/  @!P5 IMAD.IADD R64, R64, 0x1, -R13.reuse ;  /* 0x000000014040d824 */ /* 0x100fe400078e0a0d */
[----:B------:R-:W-:Y:S01]  /*6c30*/  @!P2 IMAD.IADD R56, R56, 0x1, -R13 ;  /* 0x000000013838a824 */ /* 0x000fe200078e0a0d */
[C---:B------:R-:W-:Y:S01]  /*6c40*/  ISETP.GT.U32.AND P2, PT, R13.reuse, R62, PT ;  /* 0x0000003e0d00720c */ /* 0x040fe20003f44070 */
[----:B------:R-:W-:Y:S01]  /*6c50*/  VIADD R59, R14, 0x2c ;  /* 0x0000002c0e3b7836 */ /* 0x000fe20000000000 */
[----:B------:R-:W-:Y:S01]  /*6c60*/  ISETP.GT.U32.AND P1, PT, R13, R64, PT ;  /* 0x000000400d00720c */ /* 0x000fe20003f24070 */
[----:B------:R-:W-:-:S02]  /*6c70*/  IMAD.MOV.U32 R80, RZ, RZ, R56 ;  /* 0x000000ffff507224 */ /* 0x000fc400078e0038 */
[----:B------:R-:W-:Y:S01]  /*6c80*/  IMAD.HI.U32 R56, R15, R66, RZ ;  /* 0x000000420f387227 */ /* 0x000fe200078e00ff */
[----:B------:R-:W-:-:S03]  /*6c90*/  IABS R84, R59 ;  /* 0x0000003b00547213 */ /* 0x000fc60000000000 */
[----:B------:R-:W-:Y:S02]  /*6ca0*/  IMAD.MOV R56, RZ, RZ, -R56 ;  /* 0x000000ffff387224 */ /* 0x000fe400078e0a38 */
[----:B------:R-:W-:Y:S01]  /*6cb0*/  @!P0 IMAD.MOV R76, RZ, RZ, -R76 ;  /* 0x000000ffff4c8224 */ /* 0x000fe200078e0a4c */
[C---:B------:R-:W-:Y:S01]  /*6cc0*/  ISETP.GT.U32.AND P0, PT, R13.reuse, R60, PT ;  /* 0x0000003c0d00720c */ /* 0x040fe20003f04070 */
[C---:B------:R-:W-:Y:S02]  /*6cd0*/  IMAD R56, R13.reuse, R56, R66 ;  /* 0x000000380d387224 */ /* 0x040fe400078e0242 */
[--C-:B------:R-:W-:Y:S02]  /*6ce0*/  @!P1 IMAD.IADD R64, R64, 0x1, -R13.reuse ;  /* 0x0000000140409824 */ /* 0x100fe400078e0a0d */
[----:B------:R-:W-:Y:S01]  /*6cf0*/  @!P2 IMAD.IADD R62, R62, 0x1, -R13 ;  /* 0x000000013e3ea824 */ /* 0x000fe200078e0a0d */
[----:B------:R-:W-:Y:S01]  /*6d00*/  ISETP.GT.U32.AND P1, PT, R13, R56, PT ;  /* 0x000000380d00720c */ /* 0x000fe20003f24070 */
[----:B------:R-:W-:Y:S01]  /*6d10*/  VIADD R73, R14, 0x18 ;  /* 0x000000180e497836 */ /* 0x000fe20000000000 */
[----:B------:R-:W-:Y:S01]  /*6d20*/  ISETP.GE.AND P2, PT, R57, RZ, PT ;  /* 0x000000ff3900720c */ /* 0x000fe20003f46270 */
[----:B------:R-:W-:Y:S01]  /*6d30*/  IMAD.HI.U32 R57, R15, R84, RZ ;  /* 0x000000540f397227 */ /* 0x000fe200078e00ff */
[----:B------:R-:W-:-:S02]  /*6d40*/  ISETP.GT.U32.AND P5, PT, R13, R62, PT ;  /* 0x0000003e0d00720c */ /* 0x000fc40003fa4070 */
[----:B------:R-:W-:Y:S01]  /*6d50*/  IABS R102, R73 ;  /* 0x0000004900667213 */ /* 0x000fe20000000000 */
[----:B------:R-:W-:Y:S02]  /*6d60*/  IMAD.MOV R57, RZ, RZ, -R57 ;  /* 0x000000ffff397224 */ /* 0x000fe400078e0a39 */
[--C-:B------:R-:W-:Y:S02]  /*6d70*/  @!P0 IMAD.IADD R60, R60, 0x1, -R13.reuse ;  /* 0x000000013c3c8824 */ /* 0x100fe400078e0a0d */
[C---:B------:R-:W-:Y:S02]  /*6d80*/  IMAD R58, R13.reuse, R57, R84 ;  /* 0x000000390d3a7224 */ /* 0x040fe400078e0254 */
[--C-:B------:R-:W-:Y:S01]  /*6d90*/  @!P1 IMAD.IADD R56, R56, 0x1, -R13.reuse ;  /* 0x0000000138389824 */ /* 0x100fe200078e0a0d */
[C---:B------:R-:W-:Y:S01]  /*6da0*/  ISETP.GT.U32.AND P0, PT, R13.reuse, R60, PT ;  /* 0x0000003c0d00720c */ /* 0x040fe20003f04070 */
[----:B------:R-:W-:Y:S02]  /*6db0*/  VIADD R57, R14, 0x28 ;  /* 0x000000280e397836 */ /* 0x000fe40000000000 */
        /* <DEDUP_REMOVED lines=8> */
[----:B------:R-:W-:Y:S01]  /*6e40*/  IMAD.HI.U32 R57, R15, R66, RZ ;  /* 0x000000420f397227 */ /* 0x000fe200078e00ff */
[----:B------:R-:W-:-:S02]  /*6e50*/  ISETP.GE.AND P3, PT, R65, RZ, PT ;  /* 0x000000ff4100720c */ /* 0x000fc40003f66270 */
[----:B------:R-:W-:Y:S01]  /*6e60*/  IABS R100, R71 ;  /* 0x0000004700647213 */ /* 0x000fe20000000000 */
[----:B------:R-:W-:Y:S02]  /*6e70*/  IMAD.MOV R57, RZ, RZ, -R57 ;  /* 0x000000ffff397224 */ /* 0x000fe400078e0a39 */
[--C-:B------:R-:W-:Y:S01]  /*6e80*/  @!P1 IMAD.IADD R56, R56, 0x1, -R13.reuse ;  /* 0x0000000138389824 */ /* 0x100fe200078e0a0d */
[C---:B------:R-:W-:Y:S01]  /*6e90*/  ISETP.GT.U32.AND P1, PT, R13.reuse, R58, PT ;  /* 0x0000003a0d00720c */ /* 0x040fe20003f24070 */
[----:B------:R-:W-:Y:S02]  /*6ea0*/  IMAD R66, R13, R57, R66 ;  /* 0x000000390d427224 */ /* 0x000fe400078e0242 */
[----:B------:R-:W-:Y:S01]  /*6eb0*/  @!P0 IMAD.IADD R60, R60, 0x1, -R13 ;  /* 0x000000013c3c8824 */ /* 0x000fe200078e0a0d */
[----:B------:R-:W-:Y:S01]  /*6ec0*/  ISETP.GE.AND P0, PT, R59, RZ, PT ;  /* 0x000000ff3b00720c */ /* 0x000fe20003f06270 */
[----:B------:R-:W-:-:S04]  /*6ed0*/  IMAD.HI.U32 R65, R15, R102, RZ ;  /* 0x000000660f417227 */ /* 0x000fc800078e00ff */
[----:B------:R-:W-:Y:S02]  /*6ee0*/  VIADD R69, R14, 0x20 ;  /* 0x000000200e457836 */ /* 0x000fe40000000000 */
[----:B------:R-:W-:-:S03]  /*6ef0*/  IMAD.HI.U32 R59, R15, R96, RZ ;  /* 0x000000600f3b7227 */ /* 0x000fc600078e00ff */
[----:B------:R-:W-:Y:S01]  /*6f00*/  IABS R98, R69 ;  /* 0x0000004500627213 */ /* 0x000fe20000000000 */
[----:B------:R-:W-:Y:S01]  /*6f10*/  @!P1 IMAD.IADD R58, R58, 0x1, -R13 ;  /* 0x000000013a3a9824 */ /* 0x000fe200078e0a0d */
[----:B------:R-:W-:Y:S01]  /*6f20*/  ISETP.GT.U32.AND P1, PT, R13, R66, PT ;  /* 0x000000420d00720c */ /* 0x000fe20003f24070 */
[----:B------:R-:W-:Y:S01]  /*6f30*/  @!P4 IMAD.MOV R78, RZ, RZ, -R78 ;  /* 0x000000ffff4ec224 */ /* 0x000fe200078e0a4e */
[----:B------:R-:W-:Y:S01]  /*6f40*/  ISETP.GE.AND P4, PT, R63, RZ, PT ;  /* 0x000000ff3f00720c */ /* 0x000fe20003f86270 */
[----:B------:R-:W-:Y:S02]  /*6f50*/  IMAD.MOV R65, RZ, RZ, -R65 ;  /* 0x000000ffff417224 */ /* 0x000fe400078e0a41 */
[----:B------:R-:W-:Y:S02]  /*6f60*/  IMAD.MOV R59, RZ, RZ, -R59 ;  /* 0x000000ffff3b7224 */ /* 0x000fe400078e0a3b */
[----:B------:R-:W-:Y:S02]  /*6f70*/  VIADD R75, R14, 0x10 ;  /* 0x000000100e4b7836 */ /* 0x000fe40000000000 */
[----:B------:R-:W-:-:S03]  /*6f80*/  IMAD.HI.U32 R63, R15, R100, RZ ;  /* 0x000000640f3f7227 */ /* 0x000fc600078e00ff */
[----:B------:R-:W-:Y:S01]  /*6f90*/  IABS R106, R75 ;  /* 0x0000004b006a7213 */ /* 0x000fe20000000000 */
[C---:B------:R-:W-:Y:S02]  /*6fa0*/  IMAD R102, R13.reuse, R65, R102 ;  /* 0x000000410d667224 */ /* 0x040fe400078e0266 */
[----:B------:R-:W-:Y:S02]  /*6fb0*/  IMAD R96, R13, R59, R96 ;  /* 0x0000003b0d607224 */ /* 0x000fe400078e0260 */
[----:B------:R-:W-:Y:S02]  /*6fc0*/  VIADD R65, R14, 0x14 ;  /* 0x000000140e417836 */ /* 0x000fe40000000000 */
[----:B------:R-:W-:Y:S02]  /*6fd0*/  IMAD.MOV.U32 R84, RZ, RZ, R60 ;  /* 0x000000ffff547224 */ /* 0x000fe400078e003c */
[----:B------:R-:W-:Y:S01]  /*6fe0*/  IMAD.HI.U32 R61, R15, R98, RZ ;  /* 0x000000620f3d7227 */ /* 0x000fe200078e00ff */
[----:B------:R-:W-:-:S03]  /*6ff0*/  IABS R104, R65 ;  /* 0x0000004100687213 */ /* 0x000fc60000000000 */
[----:B------:R-:W-:Y:S02]  /*7000*/  IMAD.MOV R63, RZ, RZ, -R63 ;  /* 0x000000ffff3f7224 */ /* 0x000fe400078e0a3f */
[----:B------:R-:W-:Y:S01]  /*7010*/  @!P1 IMAD.IADD R66, R66, 0x1, -R13 ;  /* 0x0000000142429824 */ /* 0x000fe200078e0a0d */
[C---:B------:R-:W-:Y:S01]  /*7020*/  ISETP.GT.U32.AND P1, PT, R13.reuse, R58, PT ;  /* 0x0000003a0d00720c */ /* 0x040fe20003f24070 */
[----:B------:R-:W-:Y:S02]  /*7030*/  IMAD.MOV.U32 R86, RZ, RZ, R62 ;  /* 0x000000ffff567224 */ /* 0x000fe400078e003e */
[----:B------:R-:W-:Y:S01]  /*7040*/  @!P6 IMAD.MOV R84, RZ, RZ, -R84 ;  /* 0x000000ffff54e224 */ /* 0x000fe200078e0a54 */
[----:B------:R-:W-:Y:S01]  /*7050*/  ISETP.GT.U32.AND P6, PT, R13, R96, PT ;  /* 0x000000600d00720c */ /* 0x000fe20003fc4070 */
[----:B------:R-:W-:Y:S02]  /*7060*/  IMAD.MOV R61, RZ, RZ, -R61 ;  /* 0x000000ffff3d7224 */ /* 0x000fe400078e0a3d */
[----:B------:R-:W-:-:S04]  /*7070*/  IMAD.HI.U32 R59, R15, R106, RZ ;  /* 0x0000006a0f3b7227 */ /* 0x000fc800078e00ff */
[C---:B------:R-:W-:Y:S02]  /*7080*/  IMAD R100, R13.reuse, R63, R100 ;  /* 0x0000003f0d647224 */ /* 0x040fe400078e0264 */
[----:B------:R-:W-:Y:S02]  /*7090*/  IMAD.MOV.U32 R90, RZ, RZ, R56 ;  /* 0x000000ffff5a7224 */ /* 0x000fe400078e0038 */
[----:B------:R-:W-:Y:S01]  /*70a0*/  @!P4 IMAD.MOV R86, RZ, RZ, -R86 ;  /* 0x000000ffff56c224 */ /* 0x000fe200078e0a56 */
[C---:B------:R-:W-:Y:S01]  /*70b0*/  ISETP.GT.U32.AND P4, PT, R13.reuse, R66, PT ;  /* 0x000000420d00720c */ /* 0x040fe20003f84070 */
[----:B------:R-:W-:Y:S02]  /*70c0*/  VIADD R77, R14, 0xc ;  /* 0x0000000c0e4d7836 */ /* 0x000fe40000000000 */
[----:B------:R-:W-:Y:S02]  /*70d0*/  IMAD R98, R13, R61, R98 ;  /* 0x0000003d0d627224 */ /* 0x000fe400078e0262 */
[----:B------:R-:W-:Y:S01]  /*70e0*/  IMAD.HI.U32 R57, R15, R104, RZ ;  /* 0x000000680f397227 */ /* 0x000fe200078e00ff */
[----:B------:R-:W-:-:S03]  /*70f0*/  IABS R92, R77 ;  /* 0x0000004d005c7213 */ /* 0x000fc60000000000 */
[----:B------:R-:W-:Y:S02]  /*7100*/  IMAD.MOV R63, RZ, RZ, -R59 ;  /* 0x000000ffff3f7224 */ /* 0x000fe400078e0a3b */
[----:B------:R-:W-:Y:S02]  /*7110*/  IMAD.MOV.U32 R88, RZ, RZ, R64 ;  /* 0x000000ffff587224 */ /* 0x000fe400078e0040 */
[----:B------:R-:W-:Y:S01]  /*7120*/  @!P2 IMAD.MOV R90, RZ, RZ, -R90 ;  /* 0x000000ffff5aa224 */ /* 0x000fe200078e0a5a */
[C---:B------:R-:W-:Y:S01]  /*7130*/  ISETP.GT.U32.AND P2, PT, R13.reuse, R100, PT ;  /* 0x000000640d00720c */ /* 0x040fe20003f44070 */
[----:B------:R-:W-:Y:S02]  /*7140*/  VIADD R79, R14, 0x8 ;  /* 0x000000080e4f7836 */ /* 0x000fe40000000000 */
[----:B------:R-:W-:Y:S02]  /*7150*/  IMAD.MOV R61, RZ, RZ, -R57 ;  /* 0x000000ffff3d7224 */ /* 0x000fe400078e0a39 */
[C---:B------:R-:W-:Y:S01]  /*7160*/  IMAD R106, R13.reuse, R63, R106 ;  /* 0x0000003f0d6a7224 */ /* 0x040fe200078e026a */
[----:B------:R-:W-:Y:S01]  /*7170*/  IABS R94, R79 ;  /* 0x0000004f005e7213 */ /* 0x000fe20000000000 */
[----:B------:R-:W-:Y:S01]  /*7180*/  @!P3 IMAD.MOV R88, RZ, RZ, -R88 ;  /* 0x000000ffff58b224 */ /* 0x000fe200078e0a58 */
[C---:B------:R-:W-:Y:S01]  /*7190*/  ISETP.GT.U32.AND P3, PT, R13.reuse, R98, PT ;  /* 0x000000620d00720c */ /* 0x040fe20003f64070 */
[----:B------:R-:W-:-:S02]  /*71a0*/  IMAD R104, R13, R61, R104 ;  /* 0x0000003d0d687224 */ /* 0x000fc400078e0268 */
[--C-:B------:R-:W-:Y:S01]  /*71b0*/  @!P1 IMAD.IADD R58, R58, 0x1, -R13.reuse ;  /* 0x000000013a3a9824 */ /* 0x100fe200078e0a0d */
[C---:B------:R-:W-:Y:S01]  /*71c0*/  ISETP.GT.U32.AND P1, PT, R13.reuse, R102, PT ;  /* 0x000000660d00720c */ /* 0x040fe20003f24070 */
[----:B------:R-:W-:Y:S01]  /*71d0*/  @!P6 IMAD.IADD R96, R96, 0x1, -R13 ;  /* 0x000000016060e824 */ /* 0x000fe200078e0a0d */
[----:B------:R-:W-:Y:S01]  /*71e0*/  ISETP.GT.U32.AND P6, PT, R13, R106, PT ;  /* 0x0000006a0d00720c */ /* 0x000fe20003fc4070 */
[----:B------:R-:W-:-:S04]  /*71f0*/  IMAD.HI.U32 R57, R15, R92, RZ ;  /* 0x0000005c0f397227 */ /* 0x000fc800078e00ff */
[----:B------:R-:W-:Y:S01]  /*7200*/  @!P4 IMAD.IADD R66, R66, 0x1, -R13 ;  /* 0x000000014242c824 */ /* 0x000fe200078e0a0d */
[----:B------:R-:W-:Y:S01]  /*7210*/  ISETP.GT.U32.AND P4, PT, R13, R104, PT ;  /* 0x000000680d00720c */ /* 0x000fe20003f84070 */
[----:B------:R-:W-:-:S04]  /*7220*/  IMAD.HI.U32 R59, R15, R94, RZ ;  /* 0x0000005e0f3b7227 */ /* 0x000fc800078e00ff */
[----:B------:R-:W-:Y:S02]  /*7230*/  IMAD.MOV R57, RZ, RZ, -R57 ;  /* 0x000000ffff397224 */ /* 0x000fe400078e0a39 */
[----:B------:R-:W-:Y:S02]  /*7240*/  VIADD R81, R14, 0x4 ;  /* 0x000000040e517836 */ /* 0x000fe40000000000 */
[----:B------:R-:W-:Y:S01]  /*7250*/  @!P2 IMAD.IADD R100, R100, 0x1, -R13 ;  /* 0x000000016464a824 */ /* 0x000fe200078e0a0d */
[C---:B------:R-:W-:Y:S01]  /*7260*/  ISETP.GT.U32.AND P2, PT, R13.reuse, R96, PT ;  /* 0x000000600d00720c */ /* 0x040fe20003f44070 */
[----:B------:R-:W-:Y:S01]  /*7270*/  IMAD.MOV R59, RZ, RZ, -R59 ;  /* 0x000000ffff3b7224 */ /* 0x000fe200078e0a3b */
[----:B------:R-:W-:Y:S01]  /*7280*/  IABS R108, R81 ;  /* 0x00000051006c7213 */ /* 0x000fe20000000000 */
[C---:B------:R-:W-:Y:S02]  /*7290*/  IMAD R56, R13.reuse, R57, R92 ;  /* 0x000000390d387224 */ /* 0x040fe400078e025c */
[----:B------:R-:W-:Y:S01]  /*72a0*/  @!P3 IMAD.IADD R98, R98, 0x1, -R13 ;  /* 0x000000016262b824 */ /* 0x000fe200078e0a0d */
[----:B------:R-:W-:Y:S01]  /*72b0*/  ISETP.GE.AND P3, PT, R14, RZ, PT ;  /* 0x000000ff0e00720c */ /* 0x000fe20003f66270 */
[----:B------:R-:W-:Y:S01]  /*72c0*/  IMAD.MOV.U32 R92, RZ, RZ, R58 ;  /* 0x000000ffff5c7224 */ /* 0x000fe200078e003a */
[----:B------:R-:W-:Y:S01]  /*72d0*/  IABS R58, R14 ;  /* 0x0000000e003a7213 */ /* 0x000fe20000000000 */
[----:B------:R-:W-:-:S02]  /*72e0*/  IMAD R60, R13, R59, R94 ;  /* 0x0000003b0d3c7224 */ /* 0x000fc400078e025e */
[----:B------:R-:W-:Y:S01]  /*72f0*/  @!P0 IMAD.MOV R92, RZ, RZ, -R92 ;  /* 0x000000ffff5c8224 */ /* 0x000fe200078e0a5c */
[C---:B------:R-:W-:Y:S01]  /*7300*/  ISETP.GT.U32.AND P0, PT, R13.reuse, R98, PT ;  /* 0x000000620d00720c */ /* 0x040fe20003f04070 */
[--C-:B------:R-:W-:Y:S01]  /*7310*/  @!P1 IMAD.IADD R102, R102, 0x1, -R13.reuse ;  /* 0x0000000166669824 */ /* 0x100fe200078e0a0d */
[----:B------:R-:W-:Y:S01]  /*7320*/  ISETP.GT.U32.AND P1, PT, R13, R100, PT ;  /* 0x000000640d00720c */ /* 0x000fe20003f24070 */
[----:B------:R-:W-:Y:S02]  /*7330*/  IMAD.MOV.U32 R94, RZ, RZ, R66 ;  /* 0x000000ffff5e7224 */ /* 0x000fe400078e0042 */
[----:B------:R-:W-:Y:S02]  /*7340*/  @!P6 IMAD.IADD R106, R106, 0x1, -R13 ;  /* 0x000000016a6ae824 */ /* 0x000fe400078e0a0d */
[----:B------:R-:W-:-:S04]  /*7350*/  IMAD.HI.U32 R61, R15, R108, RZ ;  /* 0x0000006c0f3d7227 */ /* 0x000fc800078e00ff */
[----:B------:R-:W-:Y:S01]  /*7360*/  @!P4 IMAD.IADD R104, R104, 0x1, -R13 ;  /* 0x000000016868c824 */ /* 0x000fe200078e0a0d */
[C---:B------:R-:W-:Y:S01]  /*7370*/  ISETP.GT.U32.AND P4, PT, R13.reuse, R102, PT ;  /* 0x000000660d00720c */ /* 0x040fe20003f84070 */
[----:B------:R-:W-:Y:S01]  /*7380*/  @!P5 IMAD.MOV R94, RZ, RZ, -R94 ;  /* 0x000000ffff5ed224 */ /* 0x000fe200078e0a5e */
[C---:B------:R-:W-:Y:S01]  /*7390*/  ISETP.GT.U32.AND P5, PT, R13.reuse, R106, PT ;  /* 0x0000006a0d00720c */ /* 0x040fe20003fa4070 */
[----:B------:R-:W-:Y:S01]  /*73a0*/  IMAD.MOV R61, RZ, RZ, -R61 ;  /* 0x000000ffff3d7224 */ /* 0x000fe200078e0a3d */
[C---:B------:R-:W-:Y:S01]  /*73b0*/  ISETP.GT.U32.AND P6, PT, R13.reuse, R104, PT ;  /* 0x000000680d00720c */ /* 0x040fe20003fc4070 */
[----:B------:R-:W-:Y:S01]  /*73c0*/  @!P2 IMAD.IADD R96, R96, 0x1, -R13 ;  /* 0x000000016060a824 */ /* 0x000fe200078e0a0d */
[----:B------:R-:W-:Y:S01]  /*73d0*/  ISETP.GT.U32.AND P2, PT, R13, R56, PT ;  /* 0x000000380d00720c */ /* 0x000fe20003f44070 */
[----:B------:R-:W-:-:S04]  /*73e0*/  IMAD.HI.U32 R15, R15, R58, RZ ;  /* 0x0000003a0f0f7227 */ /* 0x000fc800078e00ff */
[C---:B------:R-:W-:Y:S02]  /*73f0*/  IMAD R62, R13.reuse, R61, R108 ;  /* 0x0000003d0d3e7224 */ /* 0x040fe400078e026c */
[----:B------:R-:W-:Y:S02]  /*7400*/  IMAD.MOV R15, RZ, RZ, -R15 ;  /* 0x000000ffff0f7224 */ /* 0x000fe400078e0a0f */
[--C-:B------:R-:W-:Y:S01]  /*7410*/  @!P0 IMAD.IADD R98, R98, 0x1, -R13.reuse ;  /* 0x0000000162628824 */ /* 0x100fe200078e0a0d */
[C---:B------:R-:W-:Y:S01]  /*7420*/  ISETP.GT.U32.AND P0, PT, R13.reuse, R60, PT ;  /* 0x0000003c0d00720c */ /* 0x040fe20003f04070 */
[----:B------:R-:W-:Y:S01]  /*7430*/  @!P1 IMAD.IADD R100, R100, 0x1, -R13 ;  /* 0x0000000164649824 */ /* 0x000fe200078e0a0d */
[C---:B------:R-:W-:Y:S01]  /*7440*/  ISETP.GT.U32.AND P1, PT, R13.reuse, R62, PT ;  /* 0x0000003e0d00720c */ /* 0x040fe20003f24070 */
[----:B------:R-:W-:Y:S01]  /*7450*/  IMAD R58, R13, R15, R58 ;  /* 0x0000000f0d3a7224 */ /* 0x000fe200078e023a */
[----:B------:R-:W-:Y:S01]  /*7460*/  SHF.R.S32.HI R15, RZ, 0x2, R9 ;  /* 0x00000002ff0f7819 */ /* 0x000fe20000011409 */
[--C-:B------:R-:W-:Y:S01]  /*7470*/  @!P4 IMAD.IADD R102, R102, 0x1, -R13.reuse ;  /* 0x000000016666c824 */ /* 0x100fe200078e0a0d */
[----:B------:R-:W-:Y:S01]  /*7480*/  ISETP.GE.AND P4, PT, R67, RZ, PT ;  /* 0x000000ff4300720c */ /* 0x000fe20003f86270 */
[--C-:B------:R-:W-:Y:S01]  /*7490*/  @!P5 IMAD.IADD R106, R106, 0x1, -R13.reuse ;  /* 0x000000016a6ad824 */ /* 0x100fe200078e0a0d */
[----:B------:R-:W-:Y:S01]  /*74a0*/  ISETP.GE.AND P5, PT, R71, RZ, PT ;  /* 0x000000ff4700720c */ /* 0x000fe20003fa6270 */
[--C-:B------:R-:W-:Y:S01]  /*74b0*/  @!P2 IMAD.IADD R56, R56, 0x1, -R13.reuse ;  /* 0x000000013838a824 */ /* 0x100fe200078e0a0d */
[----:B------:R-:W-:Y:S01]  /*74c0*/  ISETP.GT.U32.AND P2, PT, R13, R58, PT ;  /* 0x0000003a0d00720c */ /* 0x000fe20003f44070 */
[--C-:B------:R-:W-:Y:S01]  /*74d0*/  @!P6 IMAD.IADD R104, R104, 0x1, -R13.reuse ;  /* 0x000000016868e824 */ /* 0x100fe200078e0a0d */
[----:B------:R-:W-:Y:S01]  /*74e0*/  ISETP.GE.AND P6, PT, R69, RZ, PT ;  /* 0x000000ff4500720c */ /* 0x000fe20003fc6270 */
[--C-:B------:R-:W-:Y:S01]  /*74f0*/  @!P0 IMAD.IADD R60, R60, 0x1, -R13.reuse ;  /* 0x000000013c3c8824 */ /* 0x100fe200078e0a0d */
[----:B------:R-:W-:Y:S01]  /*7500*/  ISETP.GE.AND P0, PT, R73, RZ, PT ;  /* 0x000000ff4900720c */ /* 0x000fe20003f06270 */
[--C-:B------:R-:W-:Y:S01]  /*7510*/  @!P1 IMAD.IADD R62, R62, 0x1, -R13.reuse ;  /* 0x000000013e3e9824 */ /* 0x100fe200078e0a0d */
[----:B------:R-:W-:Y:S01]  /*7520*/  ISETP.GT.U32.AND P1, PT, R13, R56, PT ;  /* 0x000000380d00720c */ /* 0x000fe20003f24070 */
[----:B------:R-:W-:Y:S01]  /*7530*/  IMAD.SHL.U32 R14, R9, 0x20, RZ ;  /* 0x00000020090e7824 */ /* 0x000fe200078e00ff */
[----:B------:R-:W-:Y:S01]  /*7540*/  SGXT R15, R15, 0x1 ;  /* 0x000000010f0f781a */ /* 0x000fe20000000200 */
[----:B------:R-:W-:Y:S01]  /*7550*/  @!P4 IMAD.MOV R96, RZ, RZ, -R96 ;  /* 0x000000ffff60c224 */ /* 0x000fe200078e0a60 */
[C---:B------:R-:W-:Y:S01]  /*7560*/  ISETP.GT.U32.AND P4, PT, R13.reuse, R60, PT ;  /* 0x0000003c0d00720c */ /* 0x040fe20003f84070 */
[----:B------:R-:W-:Y:S01]  /*7570*/  @!P5 IMAD.MOV R100, RZ, RZ, -R100 ;  /* 0x000000ffff64d224 */ /* 0x000fe200078e0a64 */
[----:B------:R-:W-:Y:S01]  /*7580*/  ISETP.GT.U32.AND P5, PT, R13, R62, PT ;  /* 0x0000003e0d00720c */ /* 0x000fe20003fa4070 */
[--C-:B------:R-:W-:Y:S01]  /*7590*/  @!P2 IMAD.IADD R58, R58, 0x1, -R13.reuse ;  /* 0x000000013a3aa824 */ /* 0x100fe200078e0a0d */
[----:B------:R-:W-:Y:S01]  /*75a0*/  LOP3.LUT R15, R15, 0x90, RZ, 0xc0, !PT ;  /* 0x000000900f0f7812 */ /* 0x000fe200078ec0ff */
[----:B------:R-:W-:Y:S01]  /*75b0*/  @!P6 IMAD.MOV R98, RZ, RZ, -R98 ;  /* 0x000000ffff62e224 */ /* 0x000fe200078e0a62 */
[----:B------:R-:W-:Y:S01]  /*75c0*/  ISETP.GE.AND P6, PT, R65, RZ, PT ;  /* 0x000000ff4100720c */ /* 0x000fe20003fc6270 */
[----:B------:R-:W-:Y:S01]  /*75d0*/  @!P0 IMAD.MOV R102, RZ, RZ, -R102 ;  /* 0x000000ffff668224 */ /* 0x000fe200078e0a66 */
[----:B------:R-:W-:Y:S01]  /*75e0*/  ISETP.GT.U32.AND P2, PT, R13, R58, PT ;  /* 0x0000003a0d00720c */ /* 0x000fe20003f44070 */
[--C-:B------:R-:W-:Y:S01]  /*75f0*/  @!P1 IMAD.IADD R56, R56, 0x1, -R13.reuse ;  /* 0x0000000138389824 */ /* 0x100fe200078e0a0d */
[----:B------:R-:W-:Y:S01]  /*7600*/  ISETP.GE.AND P0, PT, R75, RZ, PT ;  /* 0x000000ff4b00720c */ /* 0x000fe20003f06270 */
[----:B------:R-:W-:Y:S01]  /*7610*/  IMAD R9, R83, UR5, RZ ;  /* 0x0000000553097c24 */ /* 0x000fe2000f8e02ff */
[----:B------:R-:W-:Y:S01]  /*7620*/  ISETP.GE.AND P1, PT, R77, RZ, PT ;  /* 0x000000ff4d00720c */ /* 0x000fe20003f26270 */
[--C-:B------:R-:W-:Y:S01]  /*7630*/  @!P4 IMAD.IADD R60, R60, 0x1, -R13.reuse ;  /* 0x000000013c3cc824 */ /* 0x100fe200078e0a0d */
[----:B------:R-:W-:Y:S01]  /*7640*/  ISETP.GE.AND P4, PT, R79, RZ, PT ;  /* 0x000000ff4f00720c */ /* 0x000fe20003f86270 */
[--C-:B------:R-:W-:Y:S01]  /*7650*/  @!P5 IMAD.IADD R62, R62, 0x1, -R13.reuse ;  /* 0x000000013e3ed824 */ /* 0x100fe200078e0a0d */
[----:B------:R-:W-:Y:S01]  /*7660*/  ISETP.GE.AND P5, PT, R81, RZ, PT ;  /* 0x000000ff5100720c */ /* 0x000fe20003fa6270 */
[----:B------:R-:W-:Y:S01]  /*7670*/  IMAD.MOV.U32 R108, RZ, RZ, R56 ;  /* 0x000000ffff6c7224 */ /* 0x000fe200078e0038 */
[----:B------:R-:W-:Y:S01]  /*7680*/  LOP3.LUT R14, R15, 0xf60, R14, 0xf8, !PT ;  /* 0x00000f600f0e7812 */ /* 0x000fe200078ef80e */
[----:B------:R-:W-:Y:S01]  /*7690*/  IMAD.MOV.U32 R110, RZ, RZ, R60 ;  /* 0x000000ffff6e7224 */ /* 0x000fe200078e003c */
[----:B------:R-:W-:Y:S01]  /*76a0*/  USHF.L.U32 UR5, UR5, 0x5, URZ ;  /* 0x0000000505057899 */ /* 0x000fe2000800063f */
[----:B------:R-:W-:Y:S01]  /*76b0*/  @!P2 IMAD.IADD R58, R58, 0x1, -R13 ;  /* 0x000000013a3aa824 */ /* 0x000fe200078e0a0d */
[----:B------:R-:W-:Y:S01]  /*76c0*/  ISETP.NE.AND P2, PT, R7, RZ, PT ;  /* 0x000000ff0700720c */ /* 0x000fe20003f45270 */
[----:B------:R-:W-:Y:S01]  /*76d0*/  IMAD.MOV.U32 R112, RZ, RZ, R62 ;  /* 0x000000ffff707224 */ /* 0x000fe200078e003e */
[----:B------:R-:W-:Y:S01]  /*76e0*/  LOP3.LUT R13, RZ, R7, RZ, 0x33, !PT ;  /* 0x00000007ff0d7212 */ /* 0x000fe200078e33ff */
[----:B------:R-:W-:-:S02]  /*76f0*/  IMAD.MOV.U32 R114, RZ, RZ, R58 ;  /* 0x000000ffff727224 */ /* 0x000fc400078e003a */
[----:B------:R-:W-:Y:S01]  /*7700*/  @!P6 IMAD.MOV R104, RZ, RZ, -R104 ;  /* 0x000000ffff68e224 */ /* 0x000fe200078e0a68 */
[----:B------:R-:W-:Y:S01]  /*7710*/  SEL R16, R13, R16, !P2 ;  /* 0x000000100d107207 */ /* 0x000fe20005000000 */
[----:B------:R-:W-:Y:S01]  /*7720*/  @!P0 IMAD.MOV R106, RZ, RZ, -R106 ;  /* 0x000000ffff6a8224 */ /* 0x000fe200078e0a6a */
[----:B------:R-:W-:Y:S01]  /*7730*/  IADD3 R7, P6, R9, UR6, RZ ;  /* 0x0000000609077c10 */ /* 0x000fe2000ffde0ff */
[----:B------:R-:W-:Y:S01]  /*7740*/  @!P1 IMAD.MOV R108, RZ, RZ, -R108 ;  /* 0x000000ffff6c9224 */ /* 0x000fe200078e0a6c */
[C---:B------:R-:W-:Y:S01]  /*7750*/  SEL R17, R13.reuse, R17, !P2 ;  /* 0x000000110d117207 */ /* 0x040fe20005000000 */
[----:B------:R-:W-:Y:S01]  /*7760*/  @!P4 IMAD.MOV R110, RZ, RZ, -R110 ;  /* 0x000000ffff6ec224 */ /* 0x000fe200078e0a6e */
[C---:B------:R-:W-:Y:S01]  /*7770*/  SEL R19, R13.reuse, R19, !P2 ;  /* 0x000000130d137207 */ /* 0x040fe20005000000 */
[----:B------:R-:W-:Y:S01]  /*7780*/  @!P5 IMAD.MOV R112, RZ, RZ, -R112 ;  /* 0x000000ffff70d224 */ /* 0x000fe200078e0a70 */
[C---:B------:R-:W-:Y:S01]  /*7790*/  SEL R15, R13.reuse, R18, !P2 ;  /* 0x000000120d0f7207 */ /* 0x040fe20005000000 */
[----:B------:R-:W-:Y:S01]  /*77a0*/  @!P3 IMAD.MOV R114, RZ, RZ, -R114 ;  /* 0x000000ffff72b224 */ /* 0x000fe200078e0a72 */
[C---:B------:R-:W-:Y:S01]  /*77b0*/  SEL R21, R13.reuse, R21, !P2 ;  /* 0x000000150d157207 */ /* 0x040fe20005000000 */
[----:B------:R-:W-:Y:S01]  /*77c0*/  ULDC UR6, c[0x0][0x240] ;  /* 0x0000900000067ab9 */ /* 0x000fe20000000800 */
[C---:B------:R-:W-:Y:S01]  /*77d0*/  SEL R56, R13.reuse, R20, !P2 ;  /* 0x000000140d387207 */ /* 0x040fe20005000000 */
[----:B------:R-:W-:Y:S01]  /*77e0*/  IMAD R16, R16, UR6, RZ ;  /* 0x0000000610107c24 */ /* 0x000fe2000f8e02ff */
[----:B------:R-:W-:Y:S01]  /*77f0*/  SEL R57, R13, R22, !P2 ;  /* 0x000000160d397207 */ /* 0x000fe20005000000 */
[----:B------:R-:W-:Y:S01]  /*7800*/  IMAD R18, R17, UR6, RZ ;  /* 0x0000000611127c24 */ /* 0x000fe2000f8e02ff */
[----:B------:R-:W-:Y:S01]  /*7810*/  SEL R23, R13, R23, !P2 ;  /* 0x000000170d177207 */ /* 0x000fe20005000000 */
[----:B------:R-:W-:Y:S01]  /*7820*/  IMAD R20, R19, UR6, RZ ;  /* 0x0000000613147c24 */ /* 0x000fe2000f8e02ff */
[----:B------:R-:W-:Y:S01]  /*7830*/  SEL R58, R13, R26, !P2 ;  /* 0x0000001a0d3a7207 */ /* 0x000fe20005000000 */
[----:B------:R-:W-:Y:S01]  /*7840*/  IMAD R22, R15, UR6, RZ ;  /* 0x000000060f167c24 */ /* 0x000fe2000f8e02ff */
[C---:B------:R-:W-:Y:S01]  /*7850*/  SEL R25, R13.reuse, R25, !P2 ;  /* 0x000000190d197207 */ /* 0x040fe20005000000 */
        /* <DEDUP_REMOVED lines=15> */
[C---:B------:R-:W-:Y:S01]  /*7950*/  SEL R33, R13.reuse, R33, !P2 ;  /* 0x000000210d217207 */ /* 0x040fe20005000000 */
[----:B------:R-:W-:Y:S01]  /*7960*/  IMAD.MOV.U32 R23, RZ, RZ, RZ ;  /* 0x000000ffff177224 */ /* 0x000fe200078e00ff */
[C---:B------:R-:W-:Y:S01]  /*7970*/  SEL R35, R13.reuse, R35, !P2 ;  /* 0x000000230d237207 */ /* 0x040fe20005000000 */
[----:B------:R-:W-:Y:S01]  /*7980*/  IMAD R62, R62, UR6, RZ ;  /* 0x000000063e3e7c24 */ /* 0x000fe2000f8e02ff */
[----:B------:R-:W-:Y:S01]  /*7990*/  SEL R63, R13, R34, !P2 ;  /* 0x000000220d3f7207 */ /* 0x000fe20005000000 */
[----:B------:R-:W-:Y:S01]  /*79a0*/  IMAD R34, R31, UR6, RZ ;  /* 0x000000061f227c24 */ /* 0x000fe2000f8e02ff */
[----:B------:R-:W-:-:S02]  /*79b0*/  SEL R37, R13, R37, !P2 ;  /* 0x000000250d257207 */ /* 0x000fc40005000000 */
        /* <DEDUP_REMOVED lines=8> */
[C---:B------:R-:W-:Y:S01]  /*7a40*/  SEL R41, R13.reuse, R41, !P2 ;  /* 0x000000290d297207 */ /* 0x040fe20005000000 */
[----:B------:R-:W-:Y:S01]  /*7a50*/  IMAD R66, R66, UR6, RZ ;  /* 0x0000000642427c24 */ /* 0x000fe2000f8e02ff */
[----:B------:R-:W-:Y:S01]  /*7a60*/  SEL R67, R13, R42, !P2 ;  /* 0x0000002a0d437207 */ /* 0x000fe20005000000 */
[----:B------:R-:W-:Y:S01]  /*7a70*/  IMAD R42, R33, UR6, RZ ;  /* 0x00000006212a7c24 */ /* 0x000fe2000f8e02ff */
[----:B------:R-:W-:-:S02]  /*7a80*/  SEL R43, R13, R43, !P2 ;  /* 0x0000002b0d2b7207 */ /* 0x000fc40005000000 */
[----:B------:R-:W-:Y:S01]  /*7a90*/  SEL R69, R13, R44, !P2 ;  /* 0x0000002c0d457207 */ /* 0x000fe20005000000 */
[----:B------:R-:W-:Y:S01]  /*7aa0*/  IMAD R44, R35, UR6, RZ ;  /* 0x00000006232c7c24 */ /* 0x000fe2000f8e02ff */
[C---:B------:R-:W-:Y:S02]  /*7ab0*/  SEL R45, R13.reuse, R45, !P2 ;  /* 0x0000002d0d2d7207 */ /* 0x040fe40005000000 */
[----:B------:R-:W-:Y:S01]  /*7ac0*/  SEL R71, R13, R46, !P2 ;  /* 0x0000002e0d477207 */ /* 0x000fe20005000000 */
[----:B------:R-:W-:Y:S01]  /*7ad0*/  IMAD R46, R63, UR6, RZ ;  /* 0x000000063f2e7c24 */ /* 0x000fe2000f8e02ff */
[C---:B------:R-:W-:Y:S02]  /*7ae0*/  SEL R49, R13.reuse, R49, !P2 ;  /* 0x000000310d317207 */ /* 0x040fe40005000000 */
        /* <DEDUP_REMOVED lines=60> */
[----:B------:R-:W-:Y:S01]  /*7eb0*/  LEA.HI.X.SX32 R9, R9, UR7, 0x1, P6 ;  /* 0x0000000709097c11 */ /* 0x000fe2000b0f0eff */
[----:B------:R-:W-:Y:S01]  /*7ec0*/  IMAD R116, R101, UR6, RZ ;  /* 0x0000000665747c24 */ /* 0x000fe2000f8e02ff */
[-C--:B------:R-:W-:Y:S01]  /*7ed0*/  IADD3 R17, P5, R18, R7.reuse, RZ ;  /* 0x0000000712117210 */ /* 0x080fe20007fbe0ff */
[----:B------:R-:W-:Y:S01]  /*7ee0*/  IMAD R142, R13, UR6, RZ ;  /* 0x000000060d8e7c24 */ /* 0x000fe2000f8e02ff */
[-C--:B------:R-:W-:Y:S01]  /*7ef0*/  IADD3 R13, P6, R16, R7.reuse, RZ ;  /* 0x00000007100d7210 */ /* 0x080fe20007fde0ff */
[----:B------:R-:W-:Y:S01]  /*7f00*/  IMAD R118, R103, UR6, RZ ;  /* 0x0000000667767c24 */ /* 0x000fe2000f8e02ff */
[----:B------:R-:W-:Y:S01]  /*7f10*/  IADD3 R15, P3, R20, R7, RZ ;  /* 0x00000007140f7210 */ /* 0x000fe20007f7e0ff */
[----:B------:R-:W-:Y:S01]  /*7f20*/  IMAD R120, R105, UR6, RZ ;  /* 0x0000000669787c24 */ /* 0x000fe2000f8e02ff */
[----:B------:R-:W-:Y:S01]  /*7f30*/  LEA.HI.X.SX32 R16, R16, R9, 0x1, P6 ;  /* 0x0000000910107211 */ /* 0x000fe200030f0eff */
[----:B------:R0:W-:Y:S01]  /*7f40*/  STL [R1+0xe6c], R13 ;  /* 0x000e6c0d01007387 */ /* 0x0001e20000100800 */
[----:B------:R-:W-:-:S02]  /*7f50*/  IMAD R122, R107, UR6, RZ ;  /* 0x000000066b7a7c24 */ /* 0x000fc4000f8e02ff */
[----:B------:R-:W-:Y:S01]  /*7f60*/  IMAD R124, R109, UR6, RZ ;  /* 0x000000066d7c7c24 */ /* 0x000fe2000f8e02ff */
[----:B------:R1:W-:Y:S01]  /*7f70*/  STL [R1+0xe74], R17 ;  /* 0x000e741101007387 */ /* 0x0003e20000100800 */
[----:B------:R-:W-:Y:S02]  /*7f80*/  IMAD R126, R111, UR6, RZ ;  /* 0x000000066f7e7c24 */ /* 0x000fe4000f8e02ff */
[----:B------:R-:W-:Y:S01]  /*7f90*/  IMAD R128, R113, UR6, RZ ;  /* 0x0000000671807c24 */ /* 0x000fe2000f8e02ff */
[----:B------:R3:W-:Y:S01]  /*7fa0*/  STL [R1+0xe7c], R15 ;  /* 0x000e7c0f01007387 */ /* 0x0007e20000100800 */
[----:B------:R-:W-:Y:S01]  /*7fb0*/  IMAD R130, R115, UR6, RZ ;  /* 0x0000000673827c24 */ /* 0x000fe2000f8e02ff */
[-C--:B0-----:R-:W-:Y:S01]  /*7fc0*/  IADD3 R13, P2, R22, R7.reuse, RZ ;  /* 0x00000007160d7210 */ /* 0x081fe20007f5e0ff */
[----:B------:R-:W-:Y:S02]  /*7fd0*/  IMAD R132, R117, UR6, RZ ;  /* 0x0000000675847c24 */ /* 0x000fe4000f8e02ff */
[----:B------:R-:W-:Y:S01]  /*7fe0*/  IMAD R134, R119, UR6, RZ ;  /* 0x0000000677867c24 */ /* 0x000fe2000f8e02ff */
[-C--:B-1----:R-:W-:Y:S01]  /*7ff0*/  IADD3 R17, P1, R24, R7.reuse, RZ ;  /* 0x0000000718117210 */ /* 0x082fe20007f3e0ff */
[----:B------:R0:W-:Y:S01]  /*8000*/  STL [R1+0xe84], R13 ;  /* 0x000e840d01007387 */ /* 0x0001e20000100800 */
[----:B------:R-:W-:Y:S01]  /*8010*/  IMAD R136, R121, UR6, RZ ;  /* 0x0000000679887c24 */ /* 0x000fe2000f8e02ff */
[----:B---3--:R-:W-:-:S02]  /*8020*/  IADD3 R15, P0, R56, R7, RZ ;  /* 0x00000007380f7210 */ /* 0x008fc40007f1e0ff */
[----:B------:R-:W-:Y:S01]  /*8030*/  STL [R1+0xe8c], R17 ;  /* 0x000e8c1101007387 */ /* 0x000fe20000100800 */
[----:B------:R-:W-:Y:S02]  /*8040*/  IMAD R138, R123, UR6, RZ ;  /* 0x000000067b8a7c24 */ /* 0x000fe4000f8e02ff */
[----:B------:R-:W-:Y:S01]  /*8050*/  IMAD R140, R125, UR6, RZ ;  /* 0x000000067d8c7c24 */ /* 0x000fe2000f8e02ff */
[----:B------:R1:W-:Y:S01]  /*8060*/  STL [R1+0xe94], R15 ;  /* 0x000e940f01007387 */ /* 0x0003e20000100800 */
[----:B------:R-:W-:Y:S01]  /*8070*/  ULDC UR6, c[0x0][0x234] ;  /* 0x00008d0000067ab9 */ /* 0x000fe20000000800 */
[-C--:B0-----:R-:W-:Y:S01]  /*8080*/  IADD3 R13, P4, R26, R7.reuse, RZ ;  /* 0x000000071a0d7210 */ /* 0x081fe20007f9e0ff */
[----:B------:R-:W-:Y:S02]  /*8090*/  IMAD R12, R12, UR6, RZ ;  /* 0x000000060c0c7c24 */ /* 0x000fe4000f8e02ff */
[----:B------:R-:W-:Y:S02]  /*80a0*/  IMAD R11, R11, UR6, RZ ;  /* 0x000000060b0b7c24 */ /* 0x000fe4000f8e02ff */
[----:B------:R0:W-:Y:S01]  /*80b0*/  STL [R1+0xe9c], R13 ;  /* 0x000e9c0d01007387 */ /* 0x0001e20000100800 */
[----:B------:R-:W-:Y:S01]  /*80c0*/  IMAD R10, R10, UR6, RZ ;  /* 0x000000060a0a7c24 */ /* 0x000fe2000f8e02ff */
[----:B-1----:R-:W-:-:S02]  /*80d0*/  IADD3 R15, P6, R28, R7, RZ ;  /* 0x000000071c0f7210 */ /* 0x002fc40007fde0ff */
[----:B------:R1:W-:Y:S01]  /*80e0*/  STL [R1+0xe68], R16 ;  /* 0x000e681001007387 */ /* 0x0003e20000100800 */
[----:B------:R-:W-:Y:S01]  /*80f0*/  IMAD R6, R6, UR6, RZ ;  /* 0x0000000606067c24 */ /* 0x000fe2000f8e02ff */
[----:B------:R-:W-:Y:S02]  /*8100*/  UIMAD UR6, UR10, 0x18, URZ ;  /* 0x000000180a0678a4 */ /* 0x000fe4000f8e023f */
[----:B------:R3:W-:Y:S01]  /*8110*/  STL [R1+0xea4], R15 ;  /* 0x000ea40f01007387 */ /* 0x0007e20000100800 */
[----:B0-----:R-:W-:Y:S01]  /*8120*/  LEA.HI.X.SX32 R13, R18, R9, 0x1, P5 ;  /* 0x00000009120d7211 */ /* 0x001fe200028f0eff */
[----:B------:R-:W-:Y:S01]  /*8130*/  USHF.R.S32.HI UR17, URZ, 0x1f, UR6 ;  /* 0x0000001f3f117899 */ /* 0x000fe20008011406 */
[----:B-1----:R-:W-:-:S03]  /*8140*/  IADD3 R16, P5, R58, R7, RZ ;  /* 0x000000073a107210 */ /* 0x002fc60007fbe0ff */
[----:B------:R0:W-:Y:S01]  /*8150*/  STL [R1+0xe70], R13 ;  /* 0x000e700d01007387 */ /* 0x0001e20000100800 */
[----:B---3--:R-:W-:-:S03]  /*8160*/  LEA.HI.X.SX32 R15, R20, R9, 0x1, P3 ;  /* 0x00000009140f7211 */ /* 0x008fc600018f0eff */
[----:B------:R1:W-:Y:S04]  /*8170*/  STL [R1+0xeac], R16 ;  /* 0x000eac1001007387 */ /* 0x0003e80000100800 */
[----:B------:R3:W-:Y:S01]  /*8180*/  STL [R1+0xe78], R15 ;  /* 0x000e780f01007387 */ /* 0x0007e20000100800 */
[----:B0-----:R-:W-:Y:S02]  /*8190*/  IADD3 R13, P3, R30, R7, RZ ;  /* 0x000000071e0d7210 */ /* 0x001fe40007f7e0ff */
[----:B-1----:R-:W-:-:S03]  /*81a0*/  LEA.HI.X.SX32 R16, R22, R9, 0x1, P2 ;  /* 0x0000000916107211 */ /* 0x002fc600010f0eff */
[----:B------:R0:W-:Y:S01]  /*81b0*/  STL [R1+0xeb4], R13 ;  /* 0x000eb40d01007387 */ /* 0x0001e20000100800 */
[----:B---3--:R-:W-:-:S03]  /*81c0*/  IADD3 R15, P2, R32, R7, RZ ;  /* 0x00000007200f7210 */ /* 0x008fc60007f5e0ff */
[----:B------:R1:W-:Y:S04]  /*81d0*/  STL [R1+0xe80], R16 ;  /* 0x000e801001007387 */ /* 0x0003e80000100800 */
[----:B------:R3:W-:Y:S01]  /*81e0*/  STL [R1+0xebc], R15 ;  /* 0x000ebc0f01007387 */ /* 0x0007e20000100800 */
[----:B0-----:R-:W-:Y:S02]  /*81f0*/  LEA.HI.X.SX32 R13, R24, R9, 0x1, P1 ;  /* 0x00000009180d7211 */ /* 0x001fe400008f0eff */
[----:B------:R-:W-:Y:S02]  /*8200*/  CS2R R24, SRZ ;  /* 0x0000000000187805 */ /* 0x000fe4000001ff00 */
[----:B-1----:R-:W-:Y:S01]  /*8210*/  IADD3 R16, P1, R34, R7, RZ ;  /* 0x0000000722107210 */ /* 0x002fe20007f3e0ff */
[----:B------:R0:W-:Y:S01]  /*8220*/  STL [R1+0xe88], R13 ;  /* 0x000e880d01007387 */ /* 0x0001e20000100800 */
[----:B---3--:R-:W-:-:S03]  /*8230*/  LEA.HI.X.SX32 R15, R56, R9, 0x1, P0 ;  /* 0x00000009380f7211 */ /* 0x008fc600000f0eff */
[----:B------:R1:W-:Y:S01]  /*8240*/  STL [R1+0xec4], R16 ;  /* 0x000ec41001007387 */ /* 0x0003e20000100800 */
[----:B------:R-:W-:-:S03]  /*8250*/  CS2R R56, SRZ ;  /* 0x0000000000387805 */ /* 0x000fc6000001ff00 */
[----:B------:R3:W-:Y:S01]  /*8260*/  STL [R1+0xe90], R15 ;  /* 0x000e900f01007387 */ /* 0x0007e20000100800 */
[----:B0-----:R-:W-:Y:S02]  /*8270*/  IADD3 R13, P0, R60, R7, RZ ;  /* 0x000000073c0d7210 */ /* 0x001fe40007f1e0ff */
[----:B-1----:R-:W-:-:S03]  /*8280*/  LEA.HI.X.SX32 R16, R26, R9, 0x1, P4 ;  /* 0x000000091a107211 */ /* 0x002fc600020f0eff */
[----:B------:R0:W-:Y:S01]  /*8290*/  STL [R1+0xecc], R13 ;  /* 0x000ecc0d01007387 */ /* 0x0001e20000100800 */
[----:B------:R-:W-:Y:S02]  /*82a0*/  CS2R R26, SRZ ;  /* 0x00000000001a7805 */ /* 0x000fe4000001ff00 */
[----:B---3--:R-:W-:Y:S01]  /*82b0*/  IADD3 R15, P4, R36, R7, RZ ;  /* 0x00000007240f7210 */ /* 0x008fe20007f9e0ff */
[----:B------:R1:W-:Y:S04]  /*82c0*/  STL [R1+0xe98], R16 ;  /* 0x000e981001007387 */ /* 0x0003e80000100800 */
[----:B------:R3:W-:Y:S01]  /*82d0*/  STL [R1+0xed4], R15 ;  /* 0x000ed40f01007387 */ /* 0x0007e20000100800 */
[----:B0-----:R-:W-:Y:S02]  /*82e0*/  LEA.HI.X.SX32 R13, R28, R9, 0x1, P6 ;  /* 0x000000091c0d7211 */ /* 0x001fe400030f0eff */
[----:B------:R-:W-:-:S02]  /*82f0*/  CS2R R28, SRZ ;  /* 0x00000000001c7805 */ /* 0x000fc4000001ff00 */
        /* <DEDUP_REMOVED lines=243> */
[----:B------:R-:W-:Y:S01]  /*9230*/  STL [R1+0x105c], R16 ;  /* 0x00105c1001007387 */ /* 0x000fe20000100800 */
[----:B------:R-:W-:-:S03]  /*9240*/  CS2R R128, SRZ ;  /* 0x0000000000807805 */ /* 0x000fc6000001ff00 */
[----:B------:R1:W-:Y:S01]  /*9250*/  STL [R1+0x1028], R15 ;  /* 0x0010280f01007387 */ /* 0x0003e20000100800 */
[----:B0-----:R-:W-:Y:S02]  /*9260*/  IADD3 R13, P6, R142, R7, RZ ;  /* 0x000000078e0d7210 */ /* 0x001fe40007fde0ff */
[-C--:B------:R-:W-:Y:S02]  /*9270*/  LEA.HI.X.SX32 R7, R130, R9.reuse, 0x1, P5 ;  /* 0x0000000982077211 */ /* 0x080fe400028f0eff */
[----:B------:R-:W-:Y:S01]  /*9280*/  CS2R R130, SRZ ;  /* 0x0000000000827805 */ /* 0x000fe2000001ff00 */
[----:B------:R0:W-:Y:S01]  /*9290*/  STL [R1+0x1064], R13 ;  /* 0x0010640d01007387 */ /* 0x0001e20000100800 */
[----:B-1----:R-:W-:-:S03]  /*92a0*/  LEA.HI.X.SX32 R15, R132, R9, 0x1, P3 ;  /* 0x00000009840f7211 */ /* 0x002fc600018f0eff */
[----:B------:R1:W-:Y:S01]  /*92b0*/  STL [R1+0x1030], R7 ;  /* 0x0010300701007387 */ /* 0x0003e20000100800 */
[C---:B------:R-:W-:Y:S02]  /*92c0*/  IADD3 R22, P3, R6.reuse, UR8, RZ ;  /* 0x0000000806167c10 */ /* 0x040fe4000ff7e0ff */
[----:B------:R-:W-:Y:S01]  /*92d0*/  CS2R R132, SRZ ;  /* 0x0000000000847805 */ /* 0x000fe2000001ff00 */
[----:B------:R3:W-:Y:S01]  /*92e0*/  STL [R1+0x1038], R15 ;  /* 0x0010380f01007387 */ /* 0x0007e20000100800 */
[----:B------:R-:W-:Y:S02]  /*92f0*/  LEA.HI.X.SX32 R21, R6, UR9, 0x1, P3 ;  /* 0x0000000906157c11 */ /* 0x000fe400098f0eff */
[----:B0-----:R-:W-:Y:S02]  /*9300*/  LEA.HI.X.SX32 R13, R134, R9, 0x1, P2 ;  /* 0x00000009860d7211 */ /* 0x001fe400010f0eff */
[----:B------:R-:W-:Y:S02]  /*9310*/  CS2R R134, SRZ ;  /* 0x0000000000867805 */ /* 0x000fe4000001ff00 */
[----:B------:R-:W-:-:S02]  /*9320*/  IADD3 R20, P2, R10, UR8, RZ ;  /* 0x000000080a147c10 */ /* 0x000fc4000ff5e0ff */
[-C--:B-1----:R-:W-:Y:S01]  /*9330*/  LEA.HI.X.SX32 R7, R136, R9.reuse, 0x1, P1 ;  /* 0x0000000988077211 */ /* 0x082fe200008f0eff */
[----:B------:R0:W-:Y:S01]  /*9340*/  STL [R1+0x1040], R13 ;  /* 0x0010400d01007387 */ /* 0x0001e20000100800 */
[C---:B------:R-:W-:Y:S02]  /*9350*/  IADD3 R18, P1, R11.reuse, UR8, RZ ;  /* 0x000000080b127c10 */ /* 0x040fe4000ff3e0ff */
[----:B------:R-:W-:Y:S02]  /*9360*/  CS2R R136, SRZ ;  /* 0x0000000000887805 */ /* 0x000fe4000001ff00 */
[-C--:B---3--:R-:W-:Y:S01]  /*9370*/  LEA.HI.X.SX32 R15, R138, R9.reuse, 0x1, P0 ;  /* 0x000000098a0f7211 */ /* 0x088fe200000f0eff */
[----:B------:R1:W-:Y:S01]  /*9380*/  STL [R1+0x1048], R7 ;  /* 0x0010480701007387 */ /* 0x0003e20000100800 */
[----:B------:R-:W-:Y:S01]  /*9390*/  IADD3 R16, P0, R12, UR8, RZ ;  /* 0x000000080c107c10 */ /* 0x000fe2000ff1e0ff */
[----:B------:R-:W-:Y:S01]  /*93a0*/  UIMAD UR8, UR10, 0x19, URZ ;  /* 0x000000190a0878a4 */ /* 0x000fe2000f8e023f */
[----:B------:R-:W-:Y:S01]  /*93b0*/  LEA.HI.X.SX32 R17, R11, UR9, 0x1, P1 ;  /* 0x000000090b117c11 */ /* 0x000fe200088f0eff */
[----:B------:R3:W-:Y:S01]  /*93c0*/  STL [R1+0x1050], R15 ;  /* 0x0010500f01007387 */ /* 0x0007e20000100800 */
[----:B------:R-:W-:Y:S01]  /*93d0*/  LEA.HI.X.SX32 R19, R10, UR9, 0x1, P2 ;  /* 0x000000090a137c11 */ /* 0x000fe200090f0eff */
[----:B------:R-:W-:Y:S01]  /*93e0*/  USHF.R.S32.HI UR7, URZ, 0x1f, UR8 ;  /* 0x0000001f3f077899 */ /* 0x000fe20008011408 */
[----:B0-----:R-:W-:-:S02]  /*93f0*/  LEA.HI.X.SX32 R13, R140, R9, 0x1, P4 ;  /* 0x000000098c0d7211 */ /* 0x001fc400020f0eff */
[----:B------:R-:W-:Y:S02]  /*9400*/  CS2R R138, SRZ ;  /* 0x00000000008a7805 */ /* 0x000fe4000001ff00 */
[----:B------:R-:W-:Y:S02]  /*9410*/  IADD3 R6, P2, R20, UR50, RZ ;  /* 0x0000003214067c10 */ /* 0x000fe4000ff5e0ff */
[----:B------:R-:W-:Y:S02]  /*9420*/  CS2R R140, SRZ ;  /* 0x00000000008c7805 */ /* 0x000fe4000001ff00 */
[----:B-1----:R-:W-:Y:S01]  /*9430*/  LEA.HI.X.SX32 R7, R142, R9, 0x1, P6 ;  /* 0x000000098e077211 */ /* 0x002fe200030f0eff */
[----:B------:R-:W-:Y:S01]  /*9440*/  STL [R1+0x1058], R13 ;  /* 0x0010580d01007387 */ /* 0x000fe20000100800 */
[----:B------:R-:W-:Y:S02]  /*9450*/  IADD3 R9, P1, R18, UR50, RZ ;  /* 0x0000003212097c10 */ /* 0x000fe4000ff3e0ff */
[----:B------:R-:W-:-:S02]  /*9460*/  CS2R R142, SRZ ;  /* 0x00000000008e7805 */ /* 0x000fc4000001ff00 */
[----:B---3--:R-:W-:Y:S01]  /*9470*/  LEA.HI.X.SX32 R15, R12, UR9, 0x1, P0 ;  /* 0x000000090c0f7c11 */ /* 0x008fe200080f0eff */
[----:B------:R0:W-:Y:S01]  /*9480*/  STL [R1+0x1060], R7 ;  /* 0x0010600701007387 */ /* 0x0001e20000100800 */
[----:B------:R-:W-:-:S03]  /*9490*/  UMOV UR9, URZ ;  /* 0x0000003f00097c82 */ /* 0x000fc60008000000 */
[----:B------:R-:W-:Y:S04]  /*94a0*/  STL [R1+0xc00], RZ ;  /* 0x000c00ff01007387 */ /* 0x000fe80000100800 */
[----:B------:R-:W-:Y:S01]  /*94b0*/  STL [R1+0xc04], RZ ;  /* 0x000c04ff01007387 */ /* 0x000fe20000100800 */
[----:B0-----:R-:W-:-:S03]  /*94c0*/  IADD3 R7, P0, R16, UR50, RZ ;  /* 0x0000003210077c10 */ /* 0x001fc6000ff1e0ff */
[----:B------:R-:W-:Y:S04]  /*94d0*/  STL [R1+0xc08], RZ ;  /* 0x000c08ff01007387 */ /* 0x000fe80000100800 */
        /* <DEDUP_REMOVED lines=765> */
[----:B------:R-:W-:Y:S04]  /*c4b0*/  STL [R1], RZ ;  /* 0x000000ff01007387 */ /* 0x000fe80000100800 */
        /* <DEDUP_REMOVED lines=127> */
[----:B------:R0:W-:Y:S04]  /*ccb0*/  STL [R1+0x106c], R7 ;  /* 0x00106c0701007387 */ /* 0x0001e80000100800 */
[----:B------:R1:W-:Y:S04]  /*ccc0*/  STL [R1+0x1074], R9 ;  /* 0x0010740901007387 */ /* 0x0003e80000100800 */
[----:B------:R3:W-:Y:S01]  /*ccd0*/  STL [R1+0x107c], R6 ;  /* 0x00107c0601007387 */ /* 0x0007e20000100800 */
[----:B0-----:R-:W-:Y:S01]  /*cce0*/  IADD3 R7, P3, R22, UR50, RZ ;  /* 0x0000003216077c10 */ /* 0x001fe2000ff7e0ff */
[----:B------:R-:W-:Y:S01]  /*ccf0*/  USHF.R.S32.HI UR50, URZ, 0x1f, UR19 ;  /* 0x0000001f3f327899 */ /* 0x000fe20008011413 */
[----:B-1----:R-:W-:-:S03]  /*cd00*/  IADD3.X R9, R17, UR51, RZ, P1, !PT ;  /* 0x0000003311097c10 */ /* 0x002fc60008ffe4ff */
[----:B------:R0:W-:Y:S01]  /*cd10*/  STL [R1+0x1084], R7 ;  /* 0x0010840701007387 */ /* 0x0001e20000100800 */
[----:B---3--:R-:W-:-:S05]  /*cd20*/  IADD3.X R6, R15, UR51, RZ, P0, !PT ;  /* 0x000000330f067c10 */ /* 0x008fca00087fe4ff */
[----:B------:R1:W-:Y:S01]  /*cd30*/  STL [R1+0x1068], R6 ;  /* 0x0010680601007387 */ /* 0x0003e20000100800 */
[----:B0-----:R-:W-:-:S03]  /*cd40*/  IADD3.X R7, R19, UR51, RZ, P2, !PT ;  /* 0x0000003313077c10 */ /* 0x001fc600097fe4ff */
[----:B------:R0:W-:Y:S04]  /*cd50*/  STL [R1+0x1070], R9 ;  /* 0x0010700901007387 */ /* 0x0001e80000100800 */
[----:B------:R3:W-:Y:S01]  /*cd60*/  STL [R1+0x1078], R7 ;  /* 0x0010780701007387 */ /* 0x0007e20000100800 */
[----:B-1----:R-:W-:Y:S01]  /*cd70*/  IADD3.X R6, R21, UR51, RZ, P3, !PT ;  /* 0x0000003315067c10 */ /* 0x002fe20009ffe4ff */
[----:B------:R-:W-:Y:S01]  /*cd80*/  USHF.R.S32.HI UR51, URZ, 0x1f, UR22 ;  /* 0x0000001f3f337899 */ /* 0x000fe20008011416 */
[----:B0-----:R-:W-:-:S03]  /*cd90*/  IADD3 R9, P1, R18, UR52, RZ ;  /* 0x0000003412097c10 */ /* 0x001fc6000ff3e0ff */
[----:B------:R0:W-:Y:S01]  /*cda0*/  STL [R1+0x1080], R6 ;  /* 0x0010800601007387 */ /* 0x0001e20000100800 */
[----:B---3--:R-:W-:-:S05]  /*cdb0*/  IADD3 R7, P0, R16, UR52, RZ ;  /* 0x0000003410077c10 */ /* 0x008fca000ff1e0ff */
[----:B------:R1:W-:Y:S01]  /*cdc0*/  STL [R1+0x108c], R7 ;  /* 0x00108c0701007387 */ /* 0x0003e20000100800 */
[----:B0-----:R-:W-:-:S03]  /*cdd0*/  IADD3 R6, P2, R20, UR52, RZ ;  /* 0x0000003414067c10 */ /* 0x001fc6000ff5e0ff */
[----:B------:R0:W-:Y:S04]  /*cde0*/  STL [R1+0x1094], R9 ;  /* 0x0010940901007387 */ /* 0x0001e80000100800 */
[----:B------:R3:W-:Y:S01]  /*cdf0*/  STL [R1+0x109c], R6 ;  /* 0x00109c0601007387 */ /* 0x0007e20000100800 */
[----:B-1----:R-:W-:Y:S01]  /*ce00*/  IADD3 R7, P3, R22, UR52, RZ ;  /* 0x0000003416077c10 */ /* 0x002fe2000ff7e0ff */
[----:B------:R-:W-:Y:S01]  /*ce10*/  USHF.R.S32.HI UR52, URZ, 0x1f, UR23 ;  /* 0x0000001f3f347899 */ /* 0x000fe20008011417 */
[----:B0-----:R-:W-:-:S03]  /*ce20*/  IADD3.X R9, R17, UR53, RZ, P1, !PT ;  /* 0x0000003511097c10 */ /* 0x001fc60008ffe4ff */
        /* <DEDUP_REMOVED lines=82> */
[----:B---3--:R-:W-:Y:S02]  /*d350*/  IADD3 R7, P2, R20, UR8, RZ ;  /* 0x0000000814077c10 */ /* 0x008fe4000ff5e0ff */
[----:B0-----:R-:W-:-:S05]  /*d360*/  IADD3 R6, P0, R16, UR8, RZ ;  /* 0x0000000810067c10 */ /* 0x001fca000ff1e0ff */
[----:B------:R0:W-:Y:S04]  /*d370*/  STL [R1+0x112c], R6 ;  /* 0x00112c0601007387 */ /* 0x0001e80000100800 */
[----:B------:R1:W-:Y:S04]  /*d380*/  STL [R1+0x1134], R9 ;  /* 0x0011340901007387 */ /* 0x0003e80000100800 */
[----:B------:R3:W-:Y:S01]  /*d390*/  STL [R1+0x113c], R7 ;  /* 0x00113c0701007387 */ /* 0x0007e20000100800 */
[----:B0-----:R-:W-:Y:S01]  /*d3a0*/  IADD3 R6, P3, R22, UR8, RZ ;  /* 0x0000000816067c10 */ /* 0x001fe2000ff7e0ff */
[----:B------:R-:W-:Y:S01]  /*d3b0*/  UIADD3 UR8, UP0, UR12, 0x80, URZ ;  /* 0x000000800c087890 */ /* 0x000fe2000ff1e03f */
[----:B-1----:R-:W-:-:S03]  /*d3c0*/  IADD3.X R9, R17, UR7, RZ, P1, !PT ;  /* 0x0000000711097c10 */ /* 0x002fc60008ffe4ff */
[----:B------:R0:W-:Y:S01]  /*d3d0*/  STL [R1+0x1144], R6 ;  /* 0x0011440601007387 */ /* 0x0001e20000100800 */
[----:B------:R-:W-:Y:S01]  /*d3e0*/  UIADD3.X UR9, UR9, -0x3ffffff0, URZ, UP0, !UPT ;  /* 0xc000001009097890 */ /* 0x000fe200087fe43f */
[----:B---3--:R-:W-:-:S05]  /*d3f0*/  IADD3.X R7, R15, UR7, RZ, P0, !PT ;  /* 0x000000070f077c10 */ /* 0x008fca00087fe4ff */
[----:B------:R1:W-:Y:S01]  /*d400*/  STL [R1+0x1128], R7 ;  /* 0x0011280701007387 */ /* 0x0003e20000100800 */
[----:B0-----:R-:W-:-:S03]  /*d410*/  IADD3.X R6, R19, UR7, RZ, P2, !PT ;  /* 0x0000000713067c10 */ /* 0x001fc600097fe4ff */
[----:B------:R-:W-:Y:S04]  /*d420*/  STL [R1+0x1130], R9 ;  /* 0x0011300901007387 */ /* 0x000fe80000100800 */
[----:B------:R0:W-:Y:S01]  /*d430*/  STL [R1+0x1138], R6 ;  /* 0x0011380601007387 */ /* 0x0001e20000100800 */
[----:B-1----:R-:W-:Y:S01]  /*d440*/  IADD3.X R7, R21, UR7, RZ, P3, !PT ;  /* 0x0000000715077c10 */ /* 0x002fe20009ffe4ff */
[----:B------:R-:W-:-:S04]  /*d450*/  USHF.R.S32.HI UR7, URZ, 0x1f, UR40 ;  /* 0x0000001f3f077899 */ /* 0x000fc80008011428 */
[----:B------:R1:W-:Y:S01]  /*d460*/  STL [R1+0x1140], R7 ;  /* 0x0011400701007387 */ /* 0x0003e20000100800 */
[----:B0-----:R-:W-:Y:S02]  /*d470*/  SHF.R.S32.HI R6, RZ, 0x5, R8 ;  /* 0x00000005ff067819 */ /* 0x001fe40000011408 */
[----:B------:R-:W-:-:S03]  /*d480*/  IADD3 R8, P0, R18, UR6, RZ ;  /* 0x0000000612087c10 */ /* 0x000fc6000ff1e0ff */
[----:B------:R0:W-:Y:S01]  /*d490*/  STL [R1+0x144c], R6 ;  /* 0x00144c0601007387 */ /* 0x0001e20000100800 */
[----:B-1----:R-:W-:-:S05]  /*d4a0*/  IADD3 R7, P4, R16, UR6, RZ ;  /* 0x0000000610077c10 */ /* 0x002fca000ff9e0ff */
[----:B------:R1:W-:Y:S01]  /*d4b0*/  STL [R1+0x114c], R7 ;  /* 0x00114c0701007387 */ /* 0x0003e20000100800 */
[----:B0-----:R-:W-:-:S03]  /*d4c0*/  IADD3 R6, P1, R20, UR6, RZ ;  /* 0x0000000614067c10 */ /* 0x001fc6000ff3e0ff */
[----:B------:R0:W-:Y:S04]  /*d4d0*/  STL [R1+0x1154], R8 ;  /* 0x0011540801007387 */ /* 0x0001e80000100800 */
[----:B------:R3:W-:Y:S01]  /*d4e0*/  STL [R1+0x115c], R6 ;  /* 0x00115c0601007387 */ /* 0x0007e20000100800 */
[----:B-1----:R-:W-:Y:S01]  /*d4f0*/  IADD3 R7, P5, R22, UR6, RZ ;  /* 0x0000000616077c10 */ /* 0x002fe2000ffbe0ff */
[----:B------:R-:W-:Y:S01]  /*d500*/  USHF.R.S32.HI UR6, URZ, 0x1f, UR5 ;  /* 0x0000001f3f067899 */ /* 0x000fe20008011405 */
[----:B0-----:R-:W-:-:S03]  /*d510*/  IADD3 R8, P3, R20, UR16, RZ ;  /* 0x0000001014087c10 */ /* 0x001fc6000ff7e0ff */
[----:B------:R0:W-:Y:S01]  /*d520*/  STL [R1+0x1164], R7 ;  /* 0x0011640701007387 */ /* 0x0001e20000100800 */
[----:B---3--:R-:W-:-:S05]  /*d530*/  LOP3.LUT R6, R14, 0x10, RZ, 0x3c, !PT ;  /* 0x000000100e067812 */ /* 0x008fca00078e3cff */
[----:B------:R1:W-:Y:S01]  /*d540*/  STL [R1+0x1450], R6 ;  /* 0x0014500601007387 */ /* 0x0003e20000100800 */
[----:B0-----:R-:W-:-:S05]  /*d550*/  IADD3 R7, P6, R16, UR16, RZ ;  /* 0x0000001010077c10 */ /* 0x001fca000ffde0ff */
[----:B------:R0:W-:Y:S01]  /*d560*/  STL [R1+0x116c], R7 ;  /* 0x00116c0701007387 */ /* 0x0001e20000100800 */
[----:B-1----:R-:W-:-:S05]  /*d570*/  IADD3 R6, P2, R18, UR16, RZ ;  /* 0x0000001012067c10 */ /* 0x002fca000ff5e0ff */
[----:B------:R1:W-:Y:S01]  /*d580*/  STL [R1+0x1174], R6 ;  /* 0x0011740601007387 */ /* 0x0003e20000100800 */
[----:B0-----:R-:W-:-:S03]  /*d590*/  IADD3.X R7, R15, UR17, RZ, P4, !PT ;  /* 0x000000110f077c10 */ /* 0x001fc6000a7fe4ff */
[----:B------:R0:W-:Y:S04]  /*d5a0*/  STL [R1+0x117c], R8 ;  /* 0x00117c0801007387 */ /* 0x0001e80000100800 */
[----:B------:R3:W-:Y:S01]  /*d5b0*/  STL [R1+0x1148], R7 ;  /* 0x0011480701007387 */ /* 0x0007e20000100800 */
[----:B-1----:R-:W-:Y:S02]  /*d5c0*/  IADD3 R6, P4, R22, UR16, RZ ;  /* 0x0000001016067c10 */ /* 0x002fe4000ff9e0ff */
[----:B0-----:R-:W-:-:S03]  /*d5d0*/  IADD3.X R8, R17, UR17, RZ, P0, !PT ;  /* 0x0000001111087c10 */ /* 0x001fc600087fe4ff */
[----:B------:R0:W-:Y:S01]  /*d5e0*/  STL [R1+0x1184], R6 ;  /* 0x0011840601007387 */ /* 0x0001e20000100800 */
[----:B---3--:R-:W-:-:S03]  /*d5f0*/  IADD3.X R7, R19, UR17, RZ, P1, !PT ;  /* 0x0000001113077c10 */ /* 0x008fc60008ffe4ff */
[----:B------:R1:W-:Y:S04]  /*d600*/  STL [R1+0x1150], R8 ;  /* 0x0011500801007387 */ /* 0x0003e80000100800 */
[----:B------:R3:W-:Y:S01]  /*d610*/  STL [R1+0x1158], R7 ;  /* 0x0011580701007387 */ /* 0x0007e20000100800 */
[----:B0-----:R-:W-:Y:S01]  /*d620*/  IADD3.X R6, R21, UR17, RZ, P5, !PT ;  /* 0x0000001115067c10 */ /* 0x001fe2000affe4ff */
[----:B------:R-:W-:Y:S01]  /*d630*/  UIADD3.64 UR16, UR8, 0x80, URZ ;  /* 0x0000008008107897 */ /* 0x000fe2000fffe03f */
[----:B-1----:R-:W-:-:S03]  /*d640*/  IADD3 R8, P1, R20, UR20, RZ ;  /* 0x0000001414087c10 */ /* 0x002fc6000ff3e0ff */
[----:B------:R0:W-:Y:S01]  /*d650*/  STL [R1+0x1160], R6 ;  /* 0x0011600601007387 */ /* 0x0001e20000100800 */
[----:B---3--:R-:W-:-:S05]  /*d660*/  IADD3 R7, P5, R16, UR20, RZ ;  /* 0x0000001410077c10 */ /* 0x008fca000ffbe0ff */
[----:B------:R1:W-:Y:S01]  /*d670*/  STL [R1+0x118c], R7 ;  /* 0x00118c0701007387 */ /* 0x0003e20000100800 */
[----:B0-----:R-:W-:-:S05]  /*d680*/  IADD3 R6, P0, R18, UR20, RZ ;  /* 0x0000001412067c10 */ /* 0x001fca000ff1e0ff */
[----:B------:R0:W-:Y:S01]  /*d690*/  STL [R1+0x1194], R6 ;  /* 0x0011940601007387 */ /* 0x0001e20000100800 */
[----:B-1----:R-:W-:-:S03]  /*d6a0*/  IADD3.X R7, R15, UR21, RZ, P6, !PT ;  /* 0x000000150f077c10 */ /* 0x002fc6000b7fe4ff */
[----:B------:R1:W-:Y:S04]  /*d6b0*/  STL [R1+0x119c], R8 ;  /* 0x00119c0801007387 */ /* 0x0003e80000100800 */
[----:B------:R3:W-:Y:S01]  /*d6c0*/  STL [R1+0x1168], R7 ;  /* 0x0011680701007387 */ /* 0x0007e20000100800 */
[----:B0-----:R-:W-:Y:S02]  /*d6d0*/  IADD3 R6, P6, R22, UR20, RZ ;  /* 0x0000001416067c10 */ /* 0x001fe4000ffde0ff */
[----:B-1----:R-:W-:-:S03]  /*d6e0*/  IADD3.X R8, R17, UR21, RZ, P2, !PT ;  /* 0x0000001511087c10 */ /* 0x002fc600097fe4ff */
        /* <DEDUP_REMOVED lines=86> */
[----:B---3--:R-:W-:-:S03]  /*dc50*/  IADD3 R7, P0, R16, UR13, RZ ;  /* 0x0000000d10077c10 */ /* 0x008fc6000ff1e0ff */
[----:B------:R1:W-:Y:S04]  /*dc60*/  STL [R1+0x1210], R8 ;  /* 0x0012100801007387 */ /* 0x0003e80000100800 */
[----:B------:R3:W-:Y:S01]  /*dc70*/  STL [R1+0x124c], R7 ;  /* 0x00124c0701007387 */ /* 0x0007e20000100800 */
[----:B0-----:R-:W-:Y:S02]  /*dc80*/  IADD3.X R6, R19, UR43, RZ, P4, !PT ;  /* 0x0000002b13067c10 */ /* 0x001fe4000a7fe4ff */
[----:B-1----:R-:W-:-:S03]  /*dc90*/  IADD3 R8, P4, R18, UR13, RZ ;  /* 0x0000000d12087c10 */ /* 0x002fc6000ff9e0ff */
[----:B------:R0:W-:Y:S01]  /*dca0*/  STL [R1+0x1218], R6 ;  /* 0x0012180601007387 */ /* 0x0001e20000100800 */
[----:B---3--:R-:W-:-:S03]  /*dcb0*/  IADD3.X R7, R21, UR43, RZ, P3, !PT ;  /* 0x0000002b15077c10 */ /* 0x008fc60009ffe4ff */
        /* <DEDUP_REMOVED lines=23> */
[----:B------:R-:W-:Y:S01]  /*de30*/  UMOV UR15, 0xc0000010 ;  /* 0xc0000010000f7882 */ /* 0x000fe20000000000 */
[----:B---3--:R-:W-:Y:S02]  /*de40*/  IADD3.X R7, R17, UR47, RZ, P4, !PT ;  /* 0x0000002f11077c10 */ /* 0x008fe4000a7fe4ff */
        /* <DEDUP_REMOVED lines=225> */
[----:B-1----:R-:W-:-:S03]  /*ec60*/  IADD3.X R8, R19, UR61, RZ, P3, !PT ;  /* 0x0000003d13087c10 */ /* 0x002fc60009ffe4ff */
[----:B------:R0:W-:Y:S01]  /*ec70*/  STL [R1+0x1410], R6 ;  /* 0x0014100601007387 */ /* 0x0001e20000100800 */
[----:B---3--:R-:W-:-:S03]  /*ec80*/  IADD3.X R7, R21, UR61, RZ, P2, !PT ;  /* 0x0000003d15077c10 */ /* 0x008fc600097fe4ff */
        /* <DEDUP_REMOVED lines=8> */
[----:B0-----:R-:W-:-:S05]  /*ed10*/  IADD3.X R6, R21, UR42, RZ, P0, !PT ;  /* 0x0000002a15067c10 */ /* 0x001fca00087fe4ff */
[----:B------:R1:W-:Y:S02]  /*ed20*/  STL [R1+0x1440], R6 ;  /* 0x0014400601007387 */ /* 0x0003e40000100800 */
.L_x_1:
[----:B------:R-:W-:Y:S01]  /*ed30*/  STL [R1+0x2394], R216 ;  /* 0x002394d801007387 */ /* 0x000fe20000100800 */
[----:B-1----:R-:W0:Y:S03]  /*ed40*/  LDC R6, c[0x0][0x230] ;  /* 0x00008c00ff067b82 */ /* 0x002e260000000800 */
[----:B------:R-:W-:Y:S04]  /*ed50*/  STL [R1+0x2390], R214 ;  /* 0x002390d601007387 */ /* 0x000fe80000100800 */
[----:B-----5:R-:W-:Y:S04]  /*ed60*/  STL [R1+0x238c], R14 ;  /* 0x00238c0e01007387 */ /* 0x020fe80000100800 */
[----:B------:R-:W-:Y:S04]  /*ed70*/  STL [R1+0x2388], R213 ;  /* 0x002388d501007387 */ /* 0x000fe80000100800 */
[----:B------:R-:W-:Y:S04]  /*ed80*/  STL [R1+0x2384], R212 ;  /* 0x002384d401007387 */ /* 0x000fe80000100800 */
[----:B------:R-:W-:Y:S04]  /*ed90*/  STL [R1+0x2380], R211 ;  /* 0x002380d301007387 */ /* 0x000fe80000100800 */
[----:B------:R1:W-:Y:S04]  /*eda0*/  STL [R1+0x2144], R126 ;  /* 0x0021447e01007387 */ /* 0x0003e80000100800 */
[----:B-1----:R-:W3:Y:S04]  /*edb0*/  LDL.LU R126, [R1+0x1178] ;  /* 0x00117800017e7983 */ /* 0x002ee80000300800 */
[----:B------:R1:W-:Y:S04]  /*edc0*/  STL [R1+0x2140], R127 ;  /* 0x0021407f01007387 */ /* 0x0003e80000100800 */
[----:B-1----:R-:W4:Y:S04]  /*edd0*/  LDL.LU R127, [R1+0x114c] ;  /* 0x00114c00017f7983 */ /* 0x002f280000300800 */
[----:B------:R1:W-:Y:S04]  /*ede0*/  STL [R1+0x213c], R128 ;  /* 0x00213c8001007387 */ /* 0x0003e80000100800 */
[----:B-1----:R-:W2:Y:S04]  /*edf0*/  LDL.LU R128, [R1+0x1170] ;  /* 0x0011700001807983 */ /* 0x002ea80000300800 */
[----:B------:R1:W-:Y:S04]  /*ee00*/  STL [R1+0x2138], R129 ;  /* 0x0021388101007387 */ /* 0x0003e80000100800 */
[----:B-1----:R-:W4:Y:S04]  /*ee10*/  LDL.LU R129, [R1+0x1144] ;  /* 0x0011440001817983 */ /* 0x002f280000300800 */
[----:B------:R1:W-:Y:S04]  /*ee20*/  STL [R1+0x2134], R130 ;  /* 0x0021348201007387 */ /* 0x0003e80000100800 */
[----:B-1----:R-:W4:Y:S04]  /*ee30*/  LDL.LU R130, [R1+0x1168] ;  /* 0x0011680001827983 */ /* 0x002f280000300800 */
[----:B------:R1:W-:Y:S04]  /*ee40*/  STL [R1+0x2130], R131 ;  /* 0x0021308301007387 */ /* 0x0003e80000100800 */
[----:B-1----:R-:W4:Y:S04]  /*ee50*/  LDL.LU R131, [R1+0x113c] ;  /* 0x00113c0001837983 */ /* 0x002f280000300800 */
[----:B------:R1:W-:Y:S04]  /*ee60*/  STL [R1+0x212c], R132 ;  /* 0x00212c8401007387 */ /* 0x0003e80000100800 */
[----:B-1----:R-:W4:Y:S04]  /*ee70*/  LDL.LU R132, [R1+0x1160] ;  /* 0x0011600001847983 */ /* 0x002f280000300800 */
[----:B------:R1:W-:Y:S01]  /*ee80*/  STL [R1+0x2128], R133 ;  /* 0x0021288501007387 */ /* 0x0003e20000100800 */
[----:B0-----:R-:W-:-:S03]  /*ee90*/  IMAD R6, R23, -0x20, R6 ;  /* 0xffffffe017067824 */ /* 0x001fc600078e0206 */
[----:B-1----:R-:W4:Y:S04]  /*eea0*/  LDL.LU R133, [R1+0x1134] ;  /* 0x0011340001857983 */ /* 0x002f280000300800 */
[----:B------:R0:W-:Y:S04]  /*eeb0*/  STL [R1+0x2124], R134 ;  /* 0x0021248601007387 */ /* 0x0001e80000100800 */
[----:B0-----:R-:W4:Y:S04]  /*eec0*/  LDL.LU R134, [R1+0x1158] ;  /* 0x0011580001867983 */ /* 0x001f280000300800 */
[----:B------:R0:W-:Y:S04]  /*eed0*/  STL [R1+0x2120], R135 ;  /* 0x0021208701007387 */ /* 0x0001e80000100800 */
[----:B0-----:R-:W4:Y:S04]  /*eee0*/  LDL.LU R135, [R1+0x112c] ;  /* 0x00112c0001877983 */ /* 0x001f280000300800 */
[----:B------:R0:W-:Y:S01]  /*eef0*/  STL [R1+0x211c], R136 ;  /* 0x00211c8801007387 */ /* 0x0001e20000100800 */
[----:B------:R-:W-:-:S03]  /*ef00*/  ISETP.GT.AND P0, PT, R6, RZ, PT ;  /* 0x000000ff0600720c */ /* 0x000fc60003f04270 */
[----:B0-----:R-:W4:Y:S04]  /*ef10*/  LDL.LU R136, [R1+0x1150] ;  /* 0x0011500001887983 */ /* 0x001f280000300800 */
[----:B------:R0:W-:Y:S04]  /*ef20*/  STL [R1+0x2118], R137 ;  /* 0x0021188901007387 */ /* 0x0001e80000100800 */
        /* <DEDUP_REMOVED lines=9> */
[----:B------:R0:W-:Y:S01]  /*efc0*/  STL [R1+0x2104], R142 ;  /* 0x0021048e01007387 */ /* 0x0001e20000100800 */
[----:B------:R-:W-:-:S03]  /*efd0*/  PRMT R201, RZ, 0x7610, R201 ;  /* 0x00007610ffc97816 */ /* 0x000fc600000000c9 */
[----:B0-----:R-:W4:Y:S04]  /*efe0*/  LDL.LU R142, [R1+0x1138] ;  /* 0x00113800018e7983 */ /* 0x001f280000300800 */
[----:B------:R0:W-:Y:S01]  /*eff0*/  STL [R1+0x2100], R143 ;  /* 0x0021008f01007387 */ /* 0x0001e20000100800 */
[----:B------:R-:W-:Y:S02]  /*f000*/  @P0 IMAD.MOV.U32 R8, RZ, RZ, R22 ;  /* 0x000000ffff080224 */ /* 0x000fe400078e0016 */
[----:B------:R-:W-:Y:S01]  /*f010*/  @P0 IMAD.MOV.U32 R9, RZ, RZ, R21 ;  /* 0x000000ffff090224 */ /* 0x000fe200078e0015 */
[----:B------:R-:W-:-:S04]  /*f020*/  PRMT R208, RZ, 0x7610, R208 ;  /* 0x00007610ffd07816 */ /* 0x000fc800000000d0 */
[----:B------:R1:W4:Y:S04]  /*f030*/  @P0 LDG.E.U8 R201, desc[UR44][R8.64] ;  /* 0x0000002c08c90981 */ /* 0x000328000c1e1100 */
[----:B0-----:R-:W4:Y:S04]  /*f040*/  LDL.LU R143, [R1+0x110c] ;  /* 0x00110c00018f7983 */ /* 0x001f280000300800 */
[----:B------:R0:W-:Y:S04]  /*f050*/  STL [R1+0x20fc], R144 ;  /* 0x0020fc9001007387 */ /* 0x0001e80000100800 */
[----:B0-----:R-:W4:Y:S04]  /*f060*/  LDL.LU R144, [R1+0x1130] ;  /* 0x0011300001907983 */ /* 0x001f280000300800 */
[----:B------:R0:W-:Y:S01]  /*f070*/  STL [R1+0x20f8], R145 ;  /* 0x0020f89101007387 */ /* 0x0001e20000100800 */
[----:B-1----:R-:W-:-:S03]  /*f080*/  @P0 IMAD.MOV.U32 R8, RZ, RZ, R20 ;  /* 0x000000ffff080224 */ /* 0x002fc600078e0014 */
[----:B0-----:R-:W4:Y:S04]  /*f090*/  LDL.LU R145, [R1+0x1104] ;  /* 0x0011040001917983 */ /* 0x001f280000300800 */
[----:B------:R0:W-:Y:S01]  /*f0a0*/  STL [R1+0x20f4], R146 ;  /* 0x0020f49201007387 */ /* 0x0001e20000100800 */
        /* <DEDUP_REMOVED lines=16> */
[----:B------:R-:W-:Y:S04]  /*f1b0*/  STL [R1+0x20e0], R151 ;  /* 0x0020e09701007387 */ /* 0x000fe80000100800 */
[----:B------:R0:W-:Y:S01]  /*f1c0*/  STL [R1+0x20c4], R5 ;  /* 0x0020c40501007387 */ /* 0x0001e20000100800 */
[----:B-1----:R-:W-:-:S03]  /*f1d0*/  @P0 IMAD.MOV.U32 R8, RZ, RZ, R16 ;  /* 0x000000ffff080224 */ /* 0x002fc600078e0010 */
[----:B0-----:R-:W3:Y:S01]  /*f1e0*/  LDL R5, [R1+0x141c] ;  /* 0x00141c0001057983 */ /* 0x001ee20000100800 */
[----:B------:R-:W-:-:S03]  /*f1f0*/  ISETP.GT.AND P1, PT, R6, 0x1, PT ;  /* 0x000000010600780c */ /* 0x000fc60003f24270 */
[----:B------:R0:W-:Y:S04]  /*f200*/  STL [R1+0x20c0], R4 ;  /* 0x0020c00401007387 */ /* 0x0001e80000100800 */
[----:B------:R1:W-:Y:S04]  /*f210*/  STL [R1+0x20bc], R3 ;  /* 0x0020bc0301007387 */ /* 0x0003e80000100800 */
[----:B------:R-:W-:Y:S04]  /*f220*/  STL [R1+0x20b8], R2 ;  /* 0x0020b80201007387 */ /* 0x000fe80000100800 */
[----:B------:R-:W-:Y:S01]  /*f230*/  STL [R1+0x20b4], R0 ;  /* 0x0020b40001007387 */ /* 0x000fe20000100800 */
[----:B------:R-:W-:-:S03]  /*f240*/  @P0 IMAD.MOV.U32 R9, RZ, RZ, R15 ;  /* 0x000000ffff090224 */ /* 0x000fc600078e000f */
[----:B------:R-:W-:Y:S04]  /*f250*/  STL [R1+0x2348], R23 ;  /* 0x0023481701007387 */ /* 0x000fe80000100800 */
        /* <DEDUP_REMOVED lines=8> */
[----:B------:R2:W4:Y:S04]  /*f2e0*/  @P0 LDG.E.U8 R210, desc[UR44][R8.64] ;  /* 0x0000002c08d20981 */ /* 0x000528000c1e1100 */
[----:B------:R-:W2:Y:S04]  /*f2f0*/  LDL R8, [R1+0x1440] ;  /* 0x0014400001087983 */ /* 0x000ea80000100800 */
[----:B------:R-:W2:Y:S01]  /*f300*/  LDL R9, [R1+0x1444] ;  /* 0x0014440001097983 */ /* 0x000ea20000100800 */
[----:B------:R-:W-:-:S02]  /*f310*/  PRMT R197, RZ, 0x7610, R197 ;  /* 0x00007610ffc57816 */ /* 0x000fc400000000c5 */
[----:B--2---:R-:W-:-:S04]  /*f320*/  @P1 LOP3.LUT R9, R9, R8, RZ, 0x3c, !PT ;  /* 0x0000000809091212 */ /* 0x004fc800078e3cff */
[----:B------:R-:W-:-:S04]  /*f330*/  @P1 LOP3.LUT R8, R9, R8, RZ, 0x3c, !PT ;  /* 0x0000000809081212 */ /* 0x000fc800078e3cff */
[----:B------:R-:W-:-:S05]  /*f340*/  @P1 LOP3.LUT R9, R9, R8, RZ, 0x3c, !PT ;  /* 0x0000000809091212 */ /* 0x000fca00078e3cff */
[----:B------:R2:W4:Y:S04]  /*f350*/  @P1 LDG.E.U8 R197, desc[UR44][R8.64] ;  /* 0x0000002c08c51981 */ /* 0x000528000c1e1100 */
[----:B------:R-:W2:Y:S04]  /*f360*/  LDL R8, [R1+0x1438] ;  /* 0x0014380001087983 */ /* 0x000ea80000100800 */
[----:B------:R-:W2:Y:S01]  /*f370*/  LDL R9, [R1+0x143c] ;  /* 0x00143c0001097983 */ /* 0x000ea20000100800 */
[----:B------:R-:W-:Y:S02]  /*f380*/  PRMT R205, RZ, 0x7610, R205 ;  /* 0x00007610ffcd7816 */ /* 0x000fe400000000cd */
        /* <DEDUP_REMOVED lines=20> */
[----:B------:R-:W-:Y:S02]  /*f4d0*/  ISETP.GT.AND P0, PT, R6, 0x2, PT ;  /* 0x000000020600780c */ /* 0x000fe40003f04270 */
[----:B------:R-:W-:-:S11]  /*f4e0*/  PRMT R195, RZ, 0x7610, R195 ;  /* 0x00007610ffc37816 */ /* 0x000fd600000000c3 */
[----:B--2---:R-:W-:-:S04]  /*f4f0*/  @P0 LOP3.LUT R9, R9, R8, RZ, 0x3c, !PT ;  /* 0x0000000809090212 */ /* 0x004fc800078e3cff */
[----:B------:R-:W-:-:S04]  /*f500*/  @P0 LOP3.LUT R8, R9, R8, RZ, 0x3c, !PT ;  /* 0x0000000809080212 */ /* 0x000fc800078e3cff */
[----:B------:R-:W-:-:S05]  /*f510*/  @P0 LOP3.LUT R9, R9, R8, RZ, 0x3c, !PT ;  /* 0x0000000809090212 */ /* 0x000fca00078e3cff */
[----:B------:R3:W2:Y:S04]  /*f520*/  @P0 LDG.E.U8 R195, desc[UR44][R8.64] ;  /* 0x0000002c08c30981 */ /* 0x0006a8000c1e1100 */
[----:B------:R-:W4:Y:S01]  /*f530*/  LDL R9, [R1+0x1418] ;  /* 0x0014180001097983 */ /* 0x000f220000100800 */
[----:B------:R-:W-:Y:S01]  /*f540*/  PRMT R202, RZ, 0x7610, R202 ;  /* 0x00007610ffca7816 */ /* 0x000fe200000000ca */
[----:B---3--:R-:W-:Y:S01]  /*f550*/  @P0 IMAD.MOV.U32 R8, RZ, RZ, R5 ;  /* 0x000000ffff080224 */ /* 0x008fe200078e0005 */
[----:B------:R-:W-:Y:S01]  /*f560*/  PRMT R203, RZ, 0x7610, R203 ;  /* 0x00007610ffcb7816 */ /* 0x000fe200000000cb */
[----:B------:R-:W3:Y:S04]  /*f570*/  LDL R5, [R1+0x13ec] ;  /* 0x0013ec0001057983 */ /* 0x000ee80000100800 */
[----:B----4-:R4:W2:Y:S04]  /*f580*/  @P0 LDG.E.U8 R202, desc[UR44][R8.64] ;  /* 0x0000002c08ca0981 */ /* 0x0108a8000c1e1100 */
[----:B------:R-:W4:Y:S04]  /*f590*/  LDL R8, [R1+0x1410] ;  /* 0x0014100001087983 */ /* 0x000f280000100800 */
[----:B------:R-:W4:Y:S02]  /*f5a0*/  LDL R9, [R1+0x1414] ;  /* 0x0014140001097983 */ /* 0x000f240000100800 */
[----:B----4-:R-:W-:-:S04]  /*f5b0*/  @P0 LOP3.LUT R9, R9, R8, RZ, 0x3c, !PT ;  /* 0x0000000809090212 */ /* 0x010fc800078e3cff */
[----:B------:R-:W-:-:S04]  /*f5c0*/  @P0 LOP3.LUT R8, R9, R8, RZ, 0x3c, !PT ;  /* 0x0000000809080212 */ /* 0x000fc800078e3cff */
[----:B------:R-:W-:-:S05]  /*f5d0*/  @P0 LOP3.LUT R9, R9, R8, RZ, 0x3c, !PT ;  /* 0x0000000809090212 */ /* 0x000fca00078e3cff */
[----:B------:R4:W2:Y:S04]  /*f5e0*/  @P0 LDG.E.U8 R203, desc[UR44][R8.64] ;  /* 0x0000002c08cb0981 */ /* 0x0008a8000c1e1100 */
[----:B------:R-:W4:Y:S04]  /*f5f0*/  LDL R8, [R1+0x1408] ;  /* 0x0014080001087983 */ /* 0x000f280000100800 */
[----:B------:R-:W4:Y:S01]  /*f600*/  LDL R9, [R1+0x140c] ;  /* 0x00140c0001097983 */ /* 0x000f220000100800 */
[----:B------:R-:W-:Y:S02]  /*f610*/  PRMT R204, RZ, 0x7610, R204 ;  /* 0x00007610ffcc7816 */ /* 0x000fe400000000cc */
[----:B----4-:R-:W-:-:S04]  /*f620*/  @P0 LOP3.LUT R9, R9, R8, RZ, 0x3c, !PT ;  /* 0x0000000809090212 */ /* 0x010fc800078e3cff */
[----:B------:R-:W-:-:S04]  /*f630*/  @P0 LOP3.LUT R8, R9, R8, RZ, 0x3c, !PT ;  /* 0x0000000809080212 */ /* 0x000fc800078e3cff */
[----:B------:R-:W-:-:S05]  /*f640*/  @P0 LOP3.LUT R9, R9, R8, RZ, 0x3c, !PT ;  /* 0x0000000809090212 */ /* 0x000fca00078e3cff */
[----:B------:R4:W2:Y:S04]  /*f650*/  @P0 LDG.E.U8 R204, desc[UR44][R8.64] ;  /* 0x0000002c08cc0981 */ /* 0x0008a8000c1e1100 */
[----:B------:R-:W4:Y:S04]  /*f660*/  LDL R8, [R1+0x1400] ;  /* 0x0014000001087983 */ /* 0x000f280000100800 */
[----:B------:R-:W4:Y:S01]  /*f670*/  LDL R9, [R1+0x1404] ;  /* 0x0014040001097983 */ /* 0x000f220000100800 */
[----:B------:R-:W-:Y:S02]  /*f680*/  ISETP.GT.AND P1, PT, R6, 0x3, PT ;  /* 0x000000030600780c */ /* 0x000fe40003f24270 */
[----:B------:R-:W-:-:S11]  /*f690*/  PRMT R191, RZ, 0x7610, R191 ;  /* 0x00007610ffbf7816 */ /* 0x000fd600000000bf */
        /* <DEDUP_REMOVED lines=17> */
[----:B------:R3:W4:Y:S04]  /*f7b0*/  @P1 LDG.E.U8 R199, desc[UR44][R8.64] ;  /* 0x0000002c08c71981 */ /* 0x000728000c1e1100 */
[----:B------:R-:W2:Y:S01]  /*f7c0*/  LDL R9, [R1+0x13e8] ;  /* 0x0013e80001097983 */ /* 0x000ea20000100800 */
[----:B------:R-:W-:Y:S01]  /*f7d0*/  PRMT R200, RZ, 0x7610, R200 ;  /* 0x00007610ffc87816 */ /* 0x000fe200000000c8 */
[----:B---3--:R-:W-:Y:S01]  /*f7e0*/  @P1 IMAD.MOV.U32 R8, RZ, RZ, R5 ;  /* 0x000000ffff081224 */ /* 0x008fe200078e0005 */
[----:B------:R-:W-:Y:S01]  /*f7f0*/  ISETP.GT.AND P0, PT, R6, 0x4, PT ;  /* 0x000000040600780c */ /* 0x000fe20003f04270 */
[----:B------:R-:W3:Y:S04]  /*f800*/  LDL R5, [R1+0x13c4] ;  /* 0x0013c40001057983 */ /* 0x000ee80000100800 */
[----:B--2---:R2:W4:Y:S04]  /*f810*/  @P1 LDG.E.U8 R200, desc[UR44][R8.64] ;  /* 0x0000002c08c81981 */ /* 0x004528000c1e1100 */
        /* <DEDUP_REMOVED lines=24> */
[----:B------:R-:W-:-:S02]  /*f9a0*/  ISETP.GT.AND P1, PT, R6, 0x5, PT ;  /* 0x000000050600780c */ /* 0x000fc40003f24270 */
        /* <DEDUP_REMOVED lines=48> */
[----:B------:R-:W-:Y:S01]  /*fcb0*/  PRMT R187, RZ, 0x7610, R187 ;  /* 0x00007610ffbb7816 */ /* 0x000fe200000000bb */
[----:B------:R-:W3:Y:S04]  /*fcc0*/  LDL R5, [R1+0x1364] ;  /* 0x0013640001057983 */ /* 0x000ee80000100800 */
[----:B--2---:R2:W4:Y:S04]  /*fcd0*/  @P0 LDG.E.U8 R186, desc[UR44][R8.64] ;  /* 0x0000002c08ba0981 */ /* 0x004528000c1e1100 */
[----:B------:R-:W2:Y:S04]  /*fce0*/  LDL R8, [R1+0x1388] ;  /* 0x0013880001087983 */ /* 0x000ea80000100800 */
[----:B------:R-:W2:Y:S02]  /*fcf0*/  LDL R9, [R1+0x138c] ;  /* 0x00138c0001097983 */ /* 0x000ea40000100800 */
        /* <DEDUP_REMOVED lines=256> */
[----:B0-----:R-:W-:-:S11]  /*10d00*/  PRMT R4, RZ, 0x7610, R4 ;  /* 0x00007610ff047816 */ /* 0x001fd60000000004 */
[----:B--2---:R-:W-:-:S04]  /*10d10*/  @P0 LOP3.LUT R9, R9, R8, RZ, 0x3c, !PT ;  /* 0x0000000809090212 */ /* 0x004fc800078e3cff */
[----:B------:R-:W-:-:S04]  /*10d20*/  @P0 LOP3.LUT R8, R9, R8, RZ, 0x3c, !PT ;  /* 0x0000000809080212 */ /* 0x000fc800078e3cff */
[----:B------:R-:W-:-:S05]  /*10d30*/  @P0 LOP3.LUT R9, R9, R8, RZ, 0x3c, !PT ;  /* 0x0000000809090212 */ /* 0x000fca00078e3cff */
[----:B------:R0:W2:Y:S04]  /*10d40*/  @P0 LDG.E.U8 R4, desc[UR44][R8.64] ;  /* 0x0000002c08040981 */ /* 0x0000a8000c1e1100 */
[----:B------:R-:W0:Y:S04]  /*10d50*/  LDL R8, [R1+0x1258] ;  /* 0x0012580001087983 */ /* 0x000e280000100800 */
[----:B------:R-:W0:Y:S01]  /*10d60*/  LDL R9, [R1+0x125c] ;  /* 0x00125c0001097983 */ /* 0x000e220000100800 */
[----:B-1----:R-:W-:Y:S02]  /*10d70*/  PRMT R3, RZ, 0x7610, R3 ;  /* 0x00007610ff037816 */ /* 0x002fe40000000003 */
[----:B0-----:R-:W-:-:S04]  /*10d80*/  @P0 LOP3.LUT R9, R9, R8, RZ, 0x3c, !PT ;  /* 0x0000000809090212 */ /* 0x001fc800078e3cff */
[----:B------:R-:W-:-:S04]  /*10d90*/  @P0 LOP3.LUT R8, R9, R8, RZ, 0x3c, !PT ;  /* 0x0000000809080212 */ /* 0x000fc800078e3cff */
[----:B------:R-:W-:-:S05]  /*10da0*/  @P0 LOP3.LUT R9, R9, R8, RZ, 0x3c, !PT ;  /* 0x0000000809090212 */ /* 0x000fca00078e3cff */
[----:B------:R0:W3:Y:S04]  /*10db0*/  @P0 LDG.E.U8 R3, desc[UR44][R8.64] ;  /* 0x0000002c08030981 */ /* 0x0000e8000c1e1100 */
[----:B------:R-:W0:Y:S04]  /*10dc0*/  LDL R8, [R1+0x1250] ;  /* 0x0012500001087983 */ /* 0x000e280000100800 */
[----:B------:R-:W0:Y:S01]  /*10dd0*/  LDL R9, [R1+0x1254] ;  /* 0x0012540001097983 */ /* 0x000e220000100800 */
[----:B------:R-:W-:Y:S02]  /*10de0*/  PRMT R216, RZ, 0x7610, R216 ;  /* 0x00007610ffd87816 */ /* 0x000fe400000000d8 */
[----:B0-----:R-:W-:-:S04]  /*10df0*/  @P0 LOP3.LUT R9, R9, R8, RZ, 0x3c, !PT ;  /* 0x0000000809090212 */ /* 0x001fc800078e3cff */
[----:B------:R-:W-:-:S04]  /*10e00*/  @P0 LOP3.LUT R8, R9, R8, RZ, 0x3c, !PT ;  /* 0x0000000809080212 */ /* 0x000fc800078e3cff */
[----:B------:R-:W-:-:S05]  /*10e10*/  @P0 LOP3.LUT R9, R9, R8, RZ, 0x3c, !PT ;  /* 0x0000000809090212 */ /* 0x000fca00078e3cff */
[----:B------:R-:W4:Y:S04]  /*10e20*/  @P0 LDG.E.U8 R216, desc[UR44][R8.64] ;  /* 0x0000002c08d80981 */ /* 0x000f28000c1e1100 */
[----:B---3--:R0:W-:Y:S04]  /*10e30*/  STL [R1+0xe58], R3 ;  /* 0x000e580301007387 */ /* 0x0081e80000100800 */
[----:B0-----:R-:W3:Y:S04]  /*10e40*/  LDL R3, [R1+0x1234] ;  /* 0x0012340001037983 */ /* 0x001ee80000100800 */
[----:B----4-:R0:W-:Y:S04]  /*10e50*/  STL [R1+0xe5c], R216 ;  /* 0x000e5cd801007387 */ /* 0x0101e80000100800 */
[----:B0-----:R-:W4:Y:S04]  /*10e60*/  LDL.LU R216, [R1+0x2394] ;  /* 0x0023940001d87983 */ /* 0x001f280000300800 */
[----:B------:R-:W2:Y:S01]  /*10e70*/  LDL R9, [R1+0x1248] ;  /* 0x0012480001097983 */ /* 0x000ea20000100800 */
[----:B------:R-:W-:Y:S01]  /*10e80*/  PRMT R18, RZ, 0x7610, R18 ;  /* 0x00007610ff127816 */ /* 0x000fe20000000012 */
[----:B------:R-:W-:Y:S01]  /*10e90*/  @P0 IMAD.MOV.U32 R8, RZ, RZ, R5 ;  /* 0x000000ffff080224 */ /* 0x000fe200078e0005 */
[----:B------:R-:W-:Y:S01]  /*10ea0*/  ISETP.GT.AND P1, PT, R6, 0x11, PT ;  /* 0x000000110600780c */ /* 0x000fe20003f24270 */
[----:B------:R-:W4:Y:S04]  /*10eb0*/  LDL R5, [R1+0x1224] ;  /* 0x0012240001057983 */ /* 0x000f280000100800 */
[----:B--2---:R0:W2:Y:S04]  /*10ec0*/  @P0 LDG.E.U8 R18, desc[UR44][R8.64] ;  /* 0x0000002c08120981 */ /* 0x0040a8000c1e1100 */
[----:B------:R-:W0:Y:S04]  /*10ed0*/  LDL R8, [R1+0x1240] ;  /* 0x0012400001087983 */ /* 0x000e280000100800 */
[----:B------:R-:W0:Y:S01]  /*10ee0*/  LDL R9, [R1+0x1244] ;  /* 0x0012440001097983 */ /* 0x000e220000100800 */
[----:B------:R-:W-:-:S02]  /*10ef0*/  PRMT R214, RZ, 0x7610, R214 ;  /* 0x00007610ffd67816 */ /* 0x000fc400000000d6 */
[----:B0-----:R-:W-:-:S04]  /*10f00*/  @P1 LOP3.LUT R9, R9, R8, RZ, 0x3c, !PT ;  /* 0x0000000809091212 */ /* 0x001fc800078e3cff */
[----:B------:R-:W-:-:S04]  /*10f10*/  @P1 LOP3.LUT R8, R9, R8, RZ, 0x3c, !PT ;  /* 0x0000000809081212 */ /* 0x000fc800078e3cff */
[----:B------:R-:W-:-:S05]  /*10f20*/  @P1 LOP3.LUT R9, R9, R8, RZ, 0x3c, !PT ;  /* 0x0000000809091212 */ /* 0x000fca00078e3cff */
[----:B------:R-:W3:Y:S04]  /*10f30*/  @P1 LDG.E.U8 R214, desc[UR44][R8.64] ;  /* 0x0000002c08d61981 */ /* 0x000ee8000c1e1100 */
[----:B--2---:R-:W-:Y:S04]  /*10f40*/  STL [R1+0x236c], R18 ;  /* 0x00236c1201007387 */ /* 0x004fe80000100800 */
[----:B---3--:R0:W-:Y:S04]  /*10f50*/  STL [R1+0xe34], R214 ;  /* 0x000e34d601007387 */ /* 0x0081e80000100800 */
[----:B0-----:R-:W2:Y:S04]  /*10f60*/  LDL.LU R214, [R1+0x2390] ;  /* 0x0023900001d67983 */ /* 0x001ea80000300800 */
[----:B------:R-:W3:Y:S04]  /*10f70*/  LDL R8, [R1+0x1238] ;  /* 0x0012380001087983 */ /* 0x000ee80000100800 */
[----:B------:R-:W3:Y:S01]  /*10f80*/  LDL R9, [R1+0x123c] ;  /* 0x00123c0001097983 */ /* 0x000ee20000100800 */
[----:B------:R-:W-:-:S02]  /*10f90*/  PRMT R14, RZ, 0x7610, R14 ;  /* 0x00007610ff0e7816 */ /* 0x000fc4000000000e */
[----:B---3--:R-:W-:-:S04]  /*10fa0*/  @P1 LOP3.LUT R9, R9, R8, RZ, 0x3c, !PT ;  /* 0x0000000809091212 */ /* 0x008fc800078e3cff */
[----:B------:R-:W-:-:S04]  /*10fb0*/  @P1 LOP3.LUT R8, R9, R8, RZ, 0x3c, !PT ;  /* 0x0000000809081212 */ /* 0x000fc800078e3cff */
[----:B------:R-:W-:-:S05]  /*10fc0*/  @P1 LOP3.LUT R9, R9, R8, RZ, 0x3c, !PT ;  /* 0x0000000809091212 */ /* 0x000fca00078e3cff */
[----:B------:R-:W3:Y:S01]  /*10fd0*/  @P1 LDG.E.U8 R14, desc[UR44][R8.64] ;  /* 0x0000002c080e1981 */ /* 0x000ee2000c1e1100 */
[----:B------:R-:W-:-:S03]  /*10fe0*/  PRMT R0, RZ, 0x7610, R0 ;  /* 0x00007610ff007816 */ /* 0x000fc60000000000 */
[----:B---3--:R0:W-:Y:S04]  /*10ff0*/  STL [R1+0xe4c], R14 ;  /* 0x000e4c0e01007387 */ /* 0x0081e80000100800 */
[----:B0-----:R-:W3:Y:S04]  /*11000*/  LDL.LU R14, [R1+0x238c] ;  /* 0x00238c00010e7983 */ /* 0x001ee80000300800 */
[----:B------:R-:W4:Y:S01]  /*11010*/  LDL R9, [R1+0x1230] ;  /* 0x0012300001097983 */ /* 0x000f220000100800 */
[----:B------:R-:W-:Y:S01]  /*11020*/  @P1 IMAD.MOV.U32 R8, RZ, RZ, R3 ;  /* 0x000000ffff081224 */ /* 0x000fe200078e0003 */
[----:B------:R-:W-:-:S02]  /*11030*/  PRMT R17, RZ, 0x7610, R17 ;  /* 0x00007610ff117816 */ /* 0x000fc40000000011 */
[----:B------:R-:W2:Y:S04]  /*11040*/  LDL R3, [R1+0x1208] ;  /* 0x0012080001037983 */ /* 0x000ea80000100800 */
[----:B----4-:R-:W4:Y:S04]  /*11050*/  @P1 LDG.E.U8 R0, desc[UR44][R8.64] ;  /* 0x0000002c08001981 */ /* 0x010f28000c1e1100 */
[----:B------:R-:W3:Y:S04]  /*11060*/  LDL R8, [R1+0x1228] ;  /* 0x0012280001087983 */ /* 0x000ee80000100800 */
[----:B------:R-:W3:Y:S01]  /*11070*/  LDL R9, [R1+0x122c] ;  /* 0x00122c0001097983 */ /* 0x000ee20000100800 */
[----:B------:R-:W-:-:S03]  /*11080*/  ISETP.GT.AND P0, PT, R6, 0x12, PT ;  /* 0x000000120600780c */ /* 0x000fc60003f04270 */
[----:B----4-:R0:W-:Y:S01]  /*11090*/  STL [R1+0xe50], R0 ;  /* 0x000e500001007387 */ /* 0x0101e20000100800 */
[----:B------:R-:W-:-:S03]  /*110a0*/  PRMT R213, RZ, 0x7610, R213 ;  /* 0x00007610ffd57816 */ /* 0x000fc600000000d5 */
[----:B0-----:R-:W4:Y:S01]  /*110b0*/  LDL R0, [R1+0x120c] ;  /* 0x00120c0001007983 */ /* 0x001f220000100800 */
[----:B---3--:R-:W-:-:S04]  /*110c0*/  @P1 LOP3.LUT R9, R9, R8, RZ, 0x3c, !PT ;  /* 0x0000000809091212 */ /* 0x008fc800078e3cff */
[----:B------:R-:W-:-:S04]  /*110d0*/  @P1 LOP3.LUT R8, R9, R8, RZ, 0x3c, !PT ;  /* 0x0000000809081212 */ /* 0x000fc800078e3cff */
[----:B------:R-:W-:-:S05]  /*110e0*/  @P1 LOP3.LUT R9, R9, R8, RZ, 0x3c, !PT ;  /* 0x0000000809091212 */ /* 0x000fca00078e3cff */
[----:B------:R0:W3:Y:S04]  /*110f0*/  @P1 LDG.E.U8 R17, desc[UR44][R8.64] ;  /* 0x0000002c08111981 */ /* 0x0000e8000c1e1100 */
[----:B------:R-:W2:Y:S01]  /*11100*/  LDL R9, [R1+0x1220] ;  /* 0x0012200001097983 */ /* 0x000ea20000100800 */
[----:B0-----:R-:W-:-:S05]  /*11110*/  @P0 IMAD.MOV.U32 R8, RZ, RZ, R5 ;  /* 0x000000ffff080224 */ /* 0x001fca00078e0005 */
[----:B--2---:R-:W2:Y:S04]  /*11120*/  @P0 LDG.E.U8 R213, desc[UR44][R8.64] ;  /* 0x0000002c08d50981 */ /* 0x004ea8000c1e1100 */
[----:B---3--:R-:W-:Y:S04]  /*11130*/  STL [R1+0x2370], R17 ;  /* 0x0023701101007387 */ /* 0x008fe80000100800 */
[----:B------:R-:W3:Y:S04]  /*11140*/  LDL R5, [R1+0x1204] ;  /* 0x0012040001057983 */ /* 0x000ee80000100800 */
[----:B--2---:R0:W-:Y:S04]  /*11150*/  STL [R1+0xe28], R213 ;  /* 0x000e28d501007387 */ /* 0x0041e80000100800 */
[----:B0-----:R-:W2:Y:S04]  /*11160*/  LDL.LU R213, [R1+0x2388] ;  /* 0x0023880001d57983 */ /* 0x001ea80000300800 */
[----:B------:R-:W4:Y:S04]  /*11170*/  LDL R8, [R1+0x1218] ;  /* 0x0012180001087983 */ /* 0x000f280000100800 */
[----:B------:R-:W4:Y:S01]  /*11180*/  LDL R9, [R1+0x121c] ;  /* 0x00121c0001097983 */ /* 0x000f220000100800 */
[----:B------:R-:W-:-:S02]  /*11190*/  PRMT R212, RZ, 0x7610, R212 ;  /* 0x00007610ffd47816 */ /* 0x000fc400000000d4 */
[----:B----4-:R-:W-:-:S04]  /*111a0*/  @P0 LOP3.LUT R9, R9, R8, RZ, 0x3c, !PT ;  /* 0x0000000809090212 */ /* 0x010fc800078e3cff */
[----:B------:R-:W-:-:S04]  /*111b0*/  @P0 LOP3.LUT R8, R9, R8, RZ, 0x3c, !PT ;  /* 0x0000000809080212 */ /* 0x000fc800078e3cff */
[----:B------:R-:W-:-:S05]  /*111c0*/  @P0 LOP3.LUT R9, R9, R8, RZ, 0x3c, !PT ;  /* 0x0000000809090212 */ /* 0x000fca00078e3cff */
[----:B------:R-:W4:Y:S04]  /*111d0*/  @P0 LDG.E.U8 R212, desc[UR44][R8.64] ;  /* 0x0000002c08d40981 */ /* 0x000f28000c1e1100 */
[----:B----4-:R0:W-:Y:S04]  /*111e0*/  STL [R1+0xe3c], R212 ;  /* 0x000e3cd401007387 */ /* 0x0101e80000100800 */
[----:B0-----:R-:W4:Y:S04]  /*111f0*/  LDL.LU R212, [R1+0x2384] ;  /* 0x0023840001d47983 */ /* 0x001f280000300800 */
[----:B------:R-:W3:Y:S04]  /*11200*/  LDL R8, [R1+0x1210] ;  /* 0x0012100001087983 */ /* 0x000ee80000100800 */
[----:B------:R-:W3:Y:S01]  /*11210*/  LDL R9, [R1+0x1214] ;  /* 0x0012140001097983 */ /* 0x000ee20000100800 */
[----:B------:R-:W-:-:S02]  /*11220*/  PRMT R151, RZ, 0x7610, R151 ;  /* 0x00007610ff977816 */ /* 0x000fc40000000097 */
[----:B---3--:R-:W-:-:S04]  /*11230*/  @P0 LOP3.LUT R9, R9, R8, RZ, 0x3c, !PT ;  /* 0x0000000809090212 */ /* 0x008fc800078e3cff */
[----:B------:R-:W-:-:S04]  /*11240*/  @P0 LOP3.LUT R8, R9, R8, RZ, 0x3c, !PT ;  /* 0x0000000809080212 */ /* 0x000fc800078e3cff */
[----:B------:R-:W-:-:S05]  /*11250*/  @P0 LOP3.LUT R9, R9, R8, RZ, 0x3c, !PT ;  /* 0x0000000809090212 */ /* 0x000fca00078e3cff */
[----:B------:R0:W3:Y:S01]  /*11260*/  @P0 LDG.E.U8 R151, desc[UR44][R8.64] ;  /* 0x0000002c08970981 */ /* 0x0000e2000c1e1100 */
[----:B------:R-:W-:Y:S01]  /*11270*/  PRMT R20, RZ, 0x7610, R20 ;  /* 0x00007610ff147816 */ /* 0x000fe20000000014 */
[----:B0-----:R-:W-:Y:S02]  /*11280*/  @P0 IMAD.MOV.U32 R8, RZ, RZ, R0 ;  /* 0x000000ffff080224 */ /* 0x001fe400078e0000 */
[----:B------:R-:W-:-:S05]  /*11290*/  @P0 IMAD.MOV.U32 R9, RZ, RZ, R3 ;  /* 0x000000ffff090224 */ /* 0x000fca00078e0003 */
[----:B------:R0:W2:Y:S04]  /*112a0*/  @P0 LDG.E.U8 R20, desc[UR44][R8.64] ;  /* 0x0000002c08140981 */ /* 0x0000a8000c1e1100 */
[----:B---3--:R1:W-:Y:S04]  /*112b0*/  STL [R1+0xe40], R151 ;  /* 0x000e409701007387 */ /* 0x0083e80000100800 */
[----:B------:R-:W3:Y:S01]  /*112c0*/  LDL R9, [R1+0x1200] ;  /* 0x0012000001097983 */ /* 0x000ee20000100800 */
[----:B------:R-:W-:Y:S02]  /*112d0*/  ISETP.GT.AND P1, PT, R6, 0x13, PT ;  /* 0x000000130600780c */ /* 0x000fe40003f24270 */
[----:B------:R-:W-:Y:S01]  /*112e0*/  PRMT R2, RZ, 0x7610, R2 ;  /* 0x00007610ff027816 */ /* 0x000fe20000000002 */
[----:B------:R-:W4:Y:S04]  /*112f0*/  LDL R3, [R1+0x11e8] ;  /* 0x0011e80001037983 */ /* 0x000f280000100800 */
[----:B-1----:R-:W4:Y:S04]  /*11300*/  LDL R151, [R1+0x11f4] ;  /* 0x0011f40001977983 */ /* 0x002f280000100800 */
[----:B------:R-:W4:Y:S02]  /*11310*/  LDL R0, [R1+0x11ec] ;  /* 0x0011ec0001007983 */ /* 0x000f240000100800 */
[----:B0-----:R-:W-:-:S02]  /*11320*/  @P1 IMAD.MOV.U32 R8, RZ, RZ, R5 ;  /* 0x000000ffff081224 */ /* 0x001fc400078e0005 */
[----:B--2---:R-:W-:Y:S01]  /*11330*/  STL [R1+0x2374], R20 ;  /* 0x0023741401007387 */ /* 0x004fe20000100800 */
[----:B------:R-:W-:-:S03]  /*11340*/  PRMT R211, RZ, 0x7610, R211 ;  /* 0x00007610ffd37816 */ /* 0x000fc600000000d3 */
[----:B------:R-:W2:Y:S04]  /*11350*/  LDL R5, [R1+0x11e0] ;  /* 0x0011e00001057983 */ /* 0x000ea80000100800 */
[----:B---3--:R0:W3:Y:S04]  /*11360*/  @P1 LDG.E.U8 R2, desc[UR44][R8.64] ;  /* 0x0000002c08021981 */ /* 0x0080e8000c1e1100 */
[----:B------:R-:W0:Y:S04]  /*11370*/  LDL R8, [R1+0x11f8] ;  /* 0x0011f80001087983 */ /* 0x000e280000100800 */
[----:B------:R-:W0:Y:S02]  /*11380*/  LDL R9, [R1+0x11fc] ;  /* 0x0011fc0001097983 */ /* 0x000e240000100800 */
        /* <DEDUP_REMOVED lines=11> */
[----:B------:R-:W-:-:S02]  /*11440*/  PRMT R19, RZ, 0x7610, R19 ;  /* 0x00007610ff137816 */ /* 0x000fc40000000013 */
[----:B------:R-:W-:Y:S02]  /*11450*/  ISETP.GT.AND P0, PT, R6, 0x14, PT ;  /* 0x000000140600780c */ /* 0x000fe40003f04270 */
[----:B--2---:R0:W2:Y:S02]  /*11460*/  @P1 LDG.E.U8 R17, desc[UR44][R8.64] ;  /* 0x0000002c08111981 */ /* 0x0040a4000c1e1100 */
[----:B0-----:R-:W-:Y:S02]  /*11470*/  @P1 IMAD.MOV.U32 R8, RZ, RZ, R0 ;  /* 0x000000ffff081224 */ /* 0x001fe400078e0000 */
[----:B------:R-:W-:-:S05]  /*11480*/  @P1 IMAD.MOV.U32 R9, RZ, RZ, R3 ;  /* 0x000000ffff091224 */ /* 0x000fca00078e0003 */
[----:B------:R3:W4:Y:S02]  /*11490*/  @P1 LDG.E.U8 R19, desc[UR44][R8.64] ;  /* 0x0000002c08131981 */ /* 0x000724000c1e1100 */
[----:B---3--:R-:W-:Y:S02]  /*114a0*/  @P0 IMAD.MOV.U32 R8, RZ, RZ, R2 ;  /* 0x000000ffff080224 */ /* 0x008fe400078e0002 */
[----:B------:R-:W-:Y:S01]  /*114b0*/  @P0 IMAD.MOV.U32 R9, RZ, RZ, R5 ;  /* 0x000000ffff090224 */ /* 0x000fe200078e0005 */
[----:B--2---:R0:W-:Y:S04]  /*114c0*/  STL [R1+0x2378], R17 ;  /* 0x0023781101007387 */ /* 0x0041e80000100800 */
[----:B------:R-:W2:Y:S04]  /*114d0*/  LDL R3, [R1+0x11cc] ;  /* 0x0011cc0001037983 */ /* 0x000ea80000100800 */
[----:B------:R-:W3:Y:S04]  /*114e0*/  LDL R151, [R1+0x11c0] ;  /* 0x0011c00001977983 */ /* 0x000ee80000100800 */
[----:B------:R-:W3:Y:S04]  /*114f0*/  LDL R0, [R1+0x11c4] ;  /* 0x0011c40001007983 */ /* 0x000ee80000100800 */
[----:B----4-:R1:W-:Y:S01]  /*11500*/  STL [R1+0x237c], R19 ;  /* 0x00237c1301007387 */ /* 0x0103e20000100800 */
[----:B0-----:R-:W-:-:S02]  /*11510*/  PRMT R17, RZ, 0x7610, R17 ;  /* 0x00007610ff117816 */ /* 0x001fc40000000011 */
[----:B------:R-:W-:Y:S01]  /*11520*/  PRMT R18, RZ, 0x7610, R18 ;  /* 0x00007610ff127816 */ /* 0x000fe20000000012 */
[----:B------:R-:W4:Y:S04]  /*11530*/  LDL R5, [R1+0x11b8] ;  /* 0x0011b80001057983 */ /* 0x000f280000100800 */
[----:B------:R-:W4:Y:S01]  /*11540*/  LDL R2, [R1+0x11bc] ;  /* 0x0011bc0001027983 */ /* 0x000f220000100800 */
[----:B-1----:R-:W-:-:S06]  /*11550*/  PRMT R19, RZ, 0x7610, R19 ;  /* 0x00007610ff137816 */ /* 0x002fcc0000000013 */
[----:B------:R0:W4:Y:S04]  /*11560*/  @P0 LDG.E.U8 R19, desc[UR44][R8.64] ;  /* 0x0000002c08130981 */ /* 0x000128000c1e1100 */
[----:B------:R-:W0:Y:S04]  /*11570*/  LDL R8, [R1+0x11d8] ;  /* 0x0011d80001087983 */ /* 0x000e280000100800 */
[----:B------:R-:W0:Y:S02]  /*11580*/  LDL R9, [R1+0x11dc] ;  /* 0x0011dc0001097983 */ /* 0x000e240000100800 */
[----:B0-----:R-:W-:-:S04]  /*11590*/  @P0 LOP3.LUT R9, R9, R8, RZ, 0x3c, !PT ;  /* 0x0000000809090212 */ /* 0x001fc800078e3cff */
[----:B------:R-:W-:-:S04]  /*115a0*/  @P0 LOP3.LUT R8, R9, R8, RZ, 0x3c, !PT ;  /* 0x0000000809080212 */ /* 0x000fc800078e3cff */
[----:B------:R-:W-:-:S05]  /*115b0*/  @P0 LOP3.LUT R9, R9, R8, RZ, 0x3c, !PT ;  /* 0x0000000809090212 */ /* 0x000fca00078e3cff */
[----:B------:R0:W4:Y:S04]  /*115c0*/  @P0 LDG.E.U8 R17, desc[UR44][R8.64] ;  /* 0x0000002c08110981 */ /* 0x000128000c1e1100 */
[----:B------:R-:W0:Y:S04]  /*115d0*/  LDL R8, [R1+0x11d0] ;  /* 0x0011d00001087983 */ /* 0x000e280000100800 */
[----:B------:R-:W0:Y:S02]  /*115e0*/  LDL R9, [R1+0x11d4] ;  /* 0x0011d40001097983 */ /* 0x000e240000100800 */
[----:B0-----:R-:W-:-:S04]  /*115f0*/  @P0 LOP3.LUT R9, R9, R8, RZ, 0x3c, !PT ;  /* 0x0000000809090212 */ /* 0x001fc800078e3cff */
[----:B------:R-:W-:-:S04]  /*11600*/  @P0 LOP3.LUT R8, R9, R8, RZ, 0x3c, !PT ;  /* 0x0000000809080212 */ /* 0x000fc800078e3cff */
[----:B------:R-:W-:-:S05]  /*11610*/  @P0 LOP3.LUT R9, R9, R8, RZ, 0x3c, !PT ;  /* 0x0000000809090212 */ /* 0x000fca00078e3cff */
[----:B------:R2:W4:Y:S04]  /*11620*/  @P0 LDG.E.U8 R18, desc[UR44][R8.64] ;  /* 0x0000002c08120981 */ /* 0x000528000c1e1100 */
[----:B------:R-:W3:Y:S01]  /*11630*/  LDL R9, [R1+0x11c8] ;  /* 0x0011c80001097983 */ /* 0x000ee20000100800 */
[----:B------:R-:W-:Y:S01]  /*11640*/  ISETP.GT.AND P1, PT, R6, 0x15, PT ;  /* 0x000000150600780c */ /* 0x000fe20003f24270 */
[----:B--2---:R-:W-:Y:S01]  /*11650*/  @P0 IMAD.MOV.U32 R8, RZ, RZ, R3 ;  /* 0x000000ffff080224 */ /* 0x004fe200078e0003 */
[----:B------:R-:W-:Y:S01]  /*11660*/  PRMT R22, RZ, 0x7610, R22 ;  /* 0x00007610ff167816 */ /* 0x000fe20000000016 */
[----:B------:R-:W2:Y:S01]  /*11670*/  LDL R3, [R1+0x11ac] ;  /* 0x0011ac0001037983 */ /* 0x000ea20000100800 */
[----:B------:R-:W-:Y:S02]  /*11680*/  PRMT R252, RZ, 0x7610, R252 ;  /* 0x00007610fffc7816 */ /* 0x000fe400000000fc */
[----:B------:R-:W-:-:S02]  /*11690*/  PRMT R20, RZ, 0x7610, R20 ;  /* 0x00007610ff147816 */ /* 0x000fc40000000014 */
[----:B---3--:R0:W3:Y:S05]  /*116a0*/  @P0 LDG.E.U8 R22, desc[UR44][R8.64] ;  /* 0x0000002c08160981 */ /* 0x0080ea000c1e1100 */
[----:B0-----:R-:W-:Y:S02]  /*116b0*/  @P1 IMAD.MOV.U32 R8, RZ, RZ, R0 ;  /* 0x000000ffff081224 */ /* 0x001fe400078e0000 */
[----:B------:R-:W-:Y:S01]  /*116c0*/  @P1 IMAD.MOV.U32 R9, RZ, RZ, R151 ;  /* 0x000000ffff091224 */ /* 0x000fe200078e0097 */
[----:B------:R-:W-:Y:S01]  /*116d0*/  PRMT R16, RZ, 0x7610, R16 ;  /* 0x00007610ff107816 */ /* 0x000fe20000000010 */
[----:B------:R-:W3:Y:S04]  /*116e0*/  LDL R0, [R1+0x11a4] ;  /* 0x0011a40001007983 */ /* 0x000ee80000100800 */
[----:B------:R4:W3:Y:S01]  /*116f0*/  @P1 LDG.E.U8 R252, desc[UR44][R8.64] ;  /* 0x0000002c08fc1981 */ /* 0x0008e2000c1e1100 */
[----:B------:R-:W-:-:S02]  /*11700*/  PRMT R21, RZ, 0x7610, R21 ;  /* 0x00007610ff157816 */ /* 0x000fc40000000015 */
[----:B------:R-:W-:Y:S01]  /*11710*/  ISETP.GT.AND P0, PT, R6, 0x16, PT ;  /* 0x000000160600780c */ /* 0x000fe20003f04270 */
[----:B------:R-:W3:Y:S01]  /*11720*/  LDL R151, [R1+0x1190] ;  /* 0x0011900001977983 */ /* 0x000ee20000100800 */
[----:B----4-:R-:W-:Y:S02]  /*11730*/  @P1 IMAD.MOV.U32 R8, RZ, RZ, R2 ;  /* 0x000000ffff081224 */ /* 0x010fe400078e0002 */
[----:B------:R-:W-:Y:S01]  /*11740*/  @P1 IMAD.MOV.U32 R9, RZ, RZ, R5 ;  /* 0x000000ffff091224 */ /* 0x000fe200078e0005 */
[----:B------:R-:W-:Y:S01]  /*11750*/  PRMT R249, RZ, 0x7610, R249 ;  /* 0x00007610fff97816 */ /* 0x000fe200000000f9 */
[----:B------:R-:W4:Y:S04]  /*11760*/  LDL R2, [R1+0x119c] ;  /* 0x00119c0001027983 */ /* 0x000f280000100800 */
[----:B------:R0:W4:Y:S04]  /*11770*/  @P1 LDG.E.U8 R20, desc[UR44][R8.64] ;  /* 0x0000002c08141981 */ /* 0x000128000c1e1100 */
[----:B------:R-:W4:Y:S04]  /*11780*/  LDL R5, [R1+0x1194] ;  /* 0x0011940001057983 */ /* 0x000f280000100800 */
[----:B------:R-:W0:Y:S04]  /*11790*/  LDL R8, [R1+0x11b0] ;  /* 0x0011b00001087983 */ /* 0x000e280000100800 */
[----:B------:R-:W0:Y:S02]  /*117a0*/  LDL R9, [R1+0x11b4] ;  /* 0x0011b40001097983 */ /* 0x000e240000100800 */
[----:B0-----:R-:W-:-:S04]  /*117b0*/  @P1 LOP3.LUT R9, R9, R8, RZ, 0x3c, !PT ;  /* 0x0000000809091212 */ /* 0x001fc800078e3cff */
[----:B------:R-:W-:-:S04]  /*117c0*/  @P1 LOP3.LUT R8, R9, R8, RZ, 0x3c, !PT ;  /* 0x0000000809081212 */ /* 0x000fc800078e3cff */
[----:B------:R-:W-:-:S05]  /*117d0*/  @P1 LOP3.LUT R9, R9, R8, RZ, 0x3c, !PT ;  /* 0x0000000809091212 */ /* 0x000fca00078e3cff */
[----:B------:R2:W4:Y:S04]  /*117e0*/  @P1 LDG.E.U8 R16, desc[UR44][R8.64] ;  /* 0x0000002c08101981 */ /* 0x000528000c1e1100 */
[----:B------:R-:W3:Y:S01]  /*117f0*/  LDL R9, [R1+0x11a8] ;  /* 0x0011a80001097983 */ /* 0x000ee20000100800 */
[----:B--2---:R-:W-:Y:S01]  /*11800*/  @P1 IMAD.MOV.U32 R8, RZ, RZ, R3 ;  /* 0x000000ffff081224 */ /* 0x004fe200078e0003 */
[----:B------:R-:W-:Y:S02]  /*11810*/  PRMT R251, RZ, 0x7610, R251 ;  /* 0x00007610fffb7816 */ /* 0x000fe400000000fb */
[----:B------:R-:W-:Y:S01]  /*11820*/  PRMT R15, RZ, 0x7610, R15 ;  /* 0x00007610ff0f7816 */ /* 0x000fe2000000000f */
[----:B------:R-:W2:Y:S04]  /*11830*/  LDL R3, [R1+0x118c] ;  /* 0x00118c0001037983 */ /* 0x000ea80000100800 */
[----:B---3--:R0:W3:Y:S04]  /*11840*/  @P1 LDG.E.U8 R21, desc[UR44][R8.64] ;  /* 0x0000002c08151981 */ /* 0x0080e8000c1e1100 */
[----:B------:R-:W4:Y:S01]  /*11850*/  LDL R9, [R1+0x11a0] ;  /* 0x0011a00001097983 */ /* 0x000f220000100800 */
[----:B0-----:R-:W-:-:S03]  /*11860*/  @P0 IMAD.MOV.U32 R8, RZ, RZ, R0 ;  /* 0x000000ffff080224 */ /* 0x001fc600078e0000 */
[----:B------:R-:W3:Y:S04]  /*11870*/  LDL R0, [R1+0x1184] ;  /* 0x0011840001007983 */ /* 0x000ee80000100800 */
[----:B----4-:R0:W4:Y:S04]  /*11880*/  @P0 LDG.E.U8 R249, desc[UR44][R8.64] ;  /* 0x0000002c08f90981 */ /* 0x010128000c1e1100 */
[----:B------:R-:W2:Y:S01]  /*11890*/  LDL R9, [R1+0x1198] ;  /* 0x0011980001097983 */ /* 0x000ea20000100800 */
[----:B0-----:R-:W-:Y:S01]  /*118a0*/  @P0 IMAD.MOV.U32 R8, RZ, RZ, R2 ;  /* 0x000000ffff080224 */ /* 0x001fe200078e0002 */
[----:B------:R-:W-:-:S02]  /*118b0*/  PRMT R23, RZ, 0x7610, R23 ;  /* 0x00007610ff177816 */ /* 0x000fc40000000017 */
[----:B------:R-:W4:Y:S04]  /*118c0*/  LDL R2, [R1+0x117c] ;  /* 0x00117c0001027983 */ /* 0x000f280000100800 */
[----:B--2---:R0:W2:Y:S02]  /*118d0*/  @P0 LDG.E.U8 R251, desc[UR44][R8.64] ;  /* 0x0000002c08fb0981 */ /* 0x0040a4000c1e1100 */
[----:B0-----:R-:W-:Y:S02]  /*118e0*/  @P0 IMAD.MOV.U32 R8, RZ, RZ, R5 ;  /* 0x000000ffff080224 */ /* 0x001fe400078e0005 */
[----:B------:R-:W-:Y:S01]  /*118f0*/  @P0 IMAD.MOV.U32 R9, RZ, RZ, R151 ;  /* 0x000000ffff090224 */ /* 0x000fe200078e0097 */
[----:B------:R-:W-:Y:S01]  /*11900*/  ISETP.GT.AND P1, PT, R6, 0x17, PT ;  /* 0x000000170600780c */ /* 0x000fe20003f24270 */
[----:B------:R-:W2:Y:S04]  /*11910*/  LDL R151, [R1+0x1174] ;  /* 0x0011740001977983 */ /* 0x000ea80000100800 */
[----:B------:R0:W2:Y:S04]  /*11920*/  @P0 LDG.E.U8 R15, desc[UR44][R8.64] ;  /* 0x0000002c080f0981 */ /* 0x0000a8000c1e1100 */
[----:B------:R-:W2:Y:S04]  /*11930*/  LDL R5, [R1+0x116c] ;  /* 0x00116c0001057983 */ /* 0x000ea80000100800 */
[----:B------:R-:W3:Y:S01]  /*11940*/  LDL R9, [R1+0x1188] ;  /* 0x0011880001097983 */ /* 0x000ee20000100800 */
[----:B0-----:R-:W-:-:S03]  /*11950*/  @P0 IMAD.MOV.U32 R8, RZ, RZ, R3 ;  /* 0x000000ffff080224 */ /* 0x001fc600078e0003 */
[----:B------:R-:W2:Y:S01]  /*11960*/  LDL R3, [R1+0x1164] ;  /* 0x0011640001037983 */ /* 0x000ea20000100800 */
[----:B------:R-:W-:-:S03]  /*11970*/  PRMT R245, RZ, 0x7610, R245 ;  /* 0x00007610fff57816 */ /* 0x000fc600000000f5 */
[----:B---3--:R0:W3:Y:S04]  /*11980*/  @P0 LDG.E.U8 R23, desc[UR44][R8.64] ;  /* 0x0000002c08170981 */ /* 0x0080e8000c1e1100 */
[----:B------:R-:W4:Y:S01]  /*11990*/  LDL R9, [R1+0x1180] ;  /* 0x0011800001097983 */ /* 0x000f220000100800 */
[----:B0-----:R-:W-:-:S03]  /*119a0*/  @P1 IMAD.MOV.U32 R8, RZ, RZ, R0 ;  /* 0x000000ffff081224 */ /* 0x001fc600078e0000 */
[----:B------:R-:W3:Y:S01]  /*119b0*/  LDL R0, [R1+0x115c] ;  /* 0x00115c0001007983 */ /* 0x000ee20000100800 */
[----:B------:R-:W-:Y:S02]  /*119c0*/  PRMT R247, RZ, 0x7610, R247 ;  /* 0x00007610fff77816 */ /* 0x000fe400000000f7 */
[----:B------:R-:W-:Y:S02]  /*119d0*/  PRMT R248, RZ, 0x7610, R248 ;  /* 0x00007610fff87816 */ /* 0x000fe400000000f8 */
[----:B------:R-:W-:Y:S02]  /*119e0*/  ISETP.GT.AND P0, PT, R6, 0x18, PT ;  /* 0x000000180600780c */ /* 0x000fe40003f04270 */
[----:B------:R-:W-:Y:S02]  /*119f0*/  PRMT R250, RZ, 0x7610, R250 ;  /* 0x00007610fffa7816 */ /* 0x000fe400000000fa */
[----:B------:R-:W-:Y:S01]  /*11a00*/  PRMT R242, RZ, 0x7610, R242 ;  /* 0x00007610fff27816 */ /* 0x000fe200000000f2 */
[----:B----4-:R0:W4:Y:S02]  /*11a10*/  @P1 LDG.E.U8 R245, desc[UR44][R8.64] ;  /* 0x0000002c08f51981 */ /* 0x010124000c1e1100 */
[----:B0-----:R-:W-:-:S02]  /*11a20*/  @P1 IMAD.MOV.U32 R8, RZ, RZ, R2 ;  /* 0x000000ffff081224 */ /* 0x001fc400078e0002 */
[----:B------:R-:W4:Y:S01]  /*11a30*/  LDL R2, [R1+0x1154] ;  /* 0x0011540001027983 */ /* 0x000f220000100800 */
[----:B------:R-:W-:-:S05]  /*11a40*/  @P1 IMAD.MOV.U32 R9, RZ, RZ, R126 ;  /* 0x000000ffff091224 */ /* 0x000fca00078e007e */
[----:B------:R2:W4:Y:S02]  /*11a50*/  @P1 LDG.E.U8 R247, desc[UR44][R8.64] ;  /* 0x0000002c08f71981 */ /* 0x000524000c1e1100 */
[----:B--2---:R-:W-:Y:S02]  /*11a60*/  @P1 IMAD.MOV.U32 R8, RZ, RZ, R151 ;  /* 0x000000ffff081224 */ /* 0x004fe400078e0097 */
[----:B------:R-:W-:-:S05]  /*11a70*/  @P1 IMAD.MOV.U32 R9, RZ, RZ, R128 ;  /* 0x000000ffff091224 */ /* 0x000fca00078e0080 */
[----:B------:R0:W2:Y:S02]  /*11a80*/  @P1 LDG.E.U8 R248, desc[UR44][R8.64] ;  /* 0x0000002c08f81981 */ /* 0x0000a4000c1e1100 */
[----:B0-----:R-:W-:Y:S02]  /*11a90*/  @P1 IMAD.MOV.U32 R8, RZ, RZ, R5 ;  /* 0x000000ffff081224 */ /* 0x001fe400078e0005 */
[----:B------:R-:W-:Y:S01]  /*11aa0*/  @P1 IMAD.MOV.U32 R9, RZ, RZ, R130 ;  /* 0x000000ffff091224 */ /* 0x000fe200078e0082 */
[----:B------:R-:W-:Y:S01]  /*11ab0*/  PRMT R243, RZ, 0x7610, R243 ;  /* 0x00007610fff37816 */ /* 0x000fe200000000f3 */
[----:B------:R-:W2:Y:S04]  /*11ac0*/  LDL R5, [R1+0x1100] ;  /* 0x0011000001057983 */ /* 0x000ea80000100800 */
[----:B------:R0:W2:Y:S02]  /*11ad0*/  @P1 LDG.E.U8 R250, desc[UR44][R8.64] ;  /* 0x0000002c08fa1981 */ /* 0x0000a4000c1e1100 */
[----:B0-----:R-:W-:-:S02]  /*11ae0*/  @P0 IMAD.MOV.U32 R8, RZ, RZ, R3 ;  /* 0x000000ffff080224 */ /* 0x001fc400078e0003 */
[----:B------:R-:W-:Y:S01]  /*11af0*/  @P0 IMAD.MOV.U32 R9, RZ, RZ, R132 ;  /* 0x000000ffff090224 */ /* 0x000fe200078e0084 */
[----:B------:R-:W-:Y:S01]  /*11b00*/  PRMT R244, RZ, 0x7610, R244 ;  /* 0x00007610fff47816 */ /* 0x000fe200000000f4 */
[----:B------:R-:W2:Y:S04]  /*11b10*/  LDL R3, [R1+0x10f8] ;  /* 0x0010f80001037983 */ /* 0x000ea80000100800 */
[----:B------:R3:W2:Y:S02]  /*11b20*/  @P0 LDG.E.U8 R242, desc[UR44][R8.64] ;  /* 0x0000002c08f20981 */ /* 0x0006a4000c1e1100 */
[----:B---3--:R-:W-:Y:S02]  /*11b30*/  @P0 IMAD.MOV.U32 R8, RZ, RZ, R0 ;  /* 0x000000ffff080224 */ /* 0x008fe400078e0000 */
[----:B------:R-:W3:Y:S01]  /*11b40*/  LDL R0, [R1+0x1110] ;  /* 0x0011100001007983 */ /* 0x000ee20000100800 */
[----:B------:R-:W-:Y:S01]  /*11b50*/  @P0 IMAD.MOV.U32 R9, RZ, RZ, R134 ;  /* 0x000000ffff090224 */ /* 0x000fe200078e0086 */
[----:B------:R-:W-:-:S04]  /*11b60*/  ISETP.GT.AND P1, PT, R6, 0x19, PT ;  /* 0x000000190600780c */ /* 0x000fc80003f24270 */
[----:B------:R0:W2:Y:S01]  /*11b70*/  @P0 LDG.E.U8 R243, desc[UR44][R8.64] ;  /* 0x0000002c08f30981 */ /* 0x0000a2000c1e1100 */
[----:B------:R-:W-:Y:S01]  /*11b80*/  PRMT R246, RZ, 0x7610, R246 ;  /* 0x00007610fff67816 */ /* 0x000fe200000000f6 */
[----:B0-----:R-:W-:Y:S01]  /*11b90*/  @P0 IMAD.MOV.U32 R9, RZ, RZ, R136 ;  /* 0x000000ffff090224 */ /* 0x001fe200078e0088 */
[----:B------:R-:W-:Y:S02]  /*11ba0*/  PRMT R238, RZ, 0x7610, R238 ;  /* 0x00007610ffee7816 */ /* 0x000fe400000000ee */
[----:B------:R-:W-:Y:S02]  /*11bb0*/  PRMT R239, RZ, 0x7610, R239 ;  /* 0x00007610ffef7816 */ /* 0x000fe400000000ef */
[----:B------:R-:W-:Y:S02]  /*11bc0*/  PRMT R240, RZ, 0x7610, R240 ;  /* 0x00007610fff07816 */ /* 0x000fe400000000f0 */
[----:B------:R-:W-:Y:S02]  /*11bd0*/  PRMT R241, RZ, 0x7610, R241 ;  /* 0x00007610fff17816 */ /* 0x000fe400000000f1 */
[----:B------:R-:W-:-:S02]  /*11be0*/  PRMT R234, RZ, 0x7610, R234 ;  /* 0x00007610ffea7816 */ /* 0x000fc400000000ea */
[----:B------:R-:W-:Y:S02]  /*11bf0*/  PRMT R235, RZ, 0x7610, R235 ;  /* 0x00007610ffeb7816 */ /* 0x000fe400000000eb */
[----:B------:R-:W-:Y:S01]  /*11c00*/  PRMT R236, RZ, 0x7610, R236 ;  /* 0x00007610ffec7816 */ /* 0x000fe200000000ec */
[----:B----4-:R-:W-:Y:S02]  /*11c10*/  @P0 IMAD.MOV.U32 R8, RZ, RZ, R2 ;  /* 0x000000ffff080224 */ /* 0x010fe400078e0002 */
[----:B------:R-:W4:Y:S04]  /*11c20*/  LDL R2, [R1+0x10f0] ;  /* 0x0010f00001027983 */ /* 0x000f280000100800 */
[----:B------:R0:W4:Y:S02]  /*11c30*/  @P0 LDG.E.U8 R244, desc[UR44][R8.64] ;  /* 0x0000002c08f40981 */ /* 0x000124000c1e1100 */
[----:B0-----:R-:W-:-:S02]  /*11c40*/  @P0 IMAD.MOV.U32 R8, RZ, RZ, R127 ;  /* 0x000000ffff080224 */ /* 0x001fc400078e007f */
[----:B------:R-:W-:-:S05]  /*11c50*/  @P0 IMAD.MOV.U32 R9, RZ, RZ, R138 ;  /* 0x000000ffff090224 */ /* 0x000fca00078e008a */
[----:B------:R0:W4:Y:S02]  /*11c60*/  @P0 LDG.E.U8 R246, desc[UR44][R8.64] ;  /* 0x0000002c08f60981 */ /* 0x000124000c1e1100 */
[----:B0-----:R-:W-:Y:S02]  /*11c70*/  @P1 IMAD.MOV.U32 R8, RZ, RZ, R129 ;  /* 0x000000ffff081224 */ /* 0x001fe400078e0081 */
[----:B------:R-:W-:-:S05]  /*11c80*/  @P1 IMAD.MOV.U32 R9, RZ, RZ, R140 ;  /* 0x000000ffff091224 */ /* 0x000fca00078e008c */
[----:B------:R0:W4:Y:S01]  /*11c90*/  @P1 LDG.E.U8 R238, desc[UR44][R8.64] ;  /* 0x0000002c08ee1981 */ /* 0x000122000c1e1100 */
[----:B------:R-:W-:Y:S01]  /*11ca0*/  ISETP.GT.AND P0, PT, R6, 0x1a, PT ;  /* 0x0000001a0600780c */ /* 0x000fe20003f04270 */
[----:B0-----:R-:W-:Y:S02]  /*11cb0*/  @P1 IMAD.MOV.U32 R8, RZ, RZ, R131 ;  /* 0x000000ffff081224 */ /* 0x001fe400078e0083 */
[----:B------:R-:W-:-:S05]  /*11cc0*/  @P1 IMAD.MOV.U32 R9, RZ, RZ, R142 ;  /* 0x000000ffff091224 */ /* 0x000fca00078e008e */
[----:B------:R0:W4:Y:S02]  /*11cd0*/  @P1 LDG.E.U8 R239, desc[UR44][R8.64] ;  /* 0x0000002c08ef1981 */ /* 0x000124000c1e1100 */
        /* <DEDUP_REMOVED lines=13> */
[----:B---3--:R-:W-:Y:S02]  /*11db0*/  @P0 IMAD.MOV.U32 R9, RZ, RZ, R0 ;  /* 0x000000ffff090224 */ /* 0x008fe400078e0000 */
[----:B------:R-:W3:Y:S04]  /*11dc0*/  LDL R0, [R1+0x10e8] ;  /* 0x0010e80001007983 */ /* 0x000ee80000100800 */
[----:B------:R-:W3:Y:S04]  /*11dd0*/  LDL.LU R151, [R1+0x10ec] ;  /* 0x0010ec0001977983 */ /* 0x000ee80000300800 */
[----:B------:R0:W3:Y:S04]  /*11de0*/  @P0 LDG.E.U8 R236, desc[UR44][R8.64] ;  /* 0x0000002c08ec0981 */ /* 0x0000e8000c1e1100 */
[----:B------:R-:W2:Y:S01]  /*11df0*/  LDL R9, [R1+0x1108] ;  /* 0x0011080001097983 */ /* 0x000ea20000100800 */
[----:B------:R-:W-:Y:S01]  /*11e00*/  ISETP.GT.AND P1, PT, R6, 0x1b, PT ;  /* 0x0000001b0600780c */ /* 0x000fe20003f24270 */
[----:B0-----:R-:W-:Y:S01]  /*11e10*/  @P0 IMAD.MOV.U32 R8, RZ, RZ, R143 ;  /* 0x000000ffff080224 */ /* 0x001fe200078e008f */
[----:B------:R-:W-:-:S02]  /*11e20*/  PRMT R237, RZ, 0x7610, R237 ;  /* 0x00007610ffed7816 */ /* 0x000fc400000000ed */
[----:B------:R-:W-:Y:S02]  /*11e30*/  PRMT R230, RZ, 0x7610, R230 ;  /* 0x00007610ffe67816 */ /* 0x000fe400000000e6 */
[----:B------:R-:W-:Y:S02]  /*11e40*/  PRMT R231, RZ, 0x7610, R231 ;  /* 0x00007610ffe77816 */ /* 0x000fe400000000e7 */
[----:B------:R-:W-:Y:S01]  /*11e50*/  PRMT R232, RZ, 0x7610, R232 ;  /* 0x00007610ffe87816 */ /* 0x000fe200000000e8 */
[----:B--2---:R0:W2:Y:S04]  /*11e60*/  @P0 LDG.E.U8 R237, desc[UR44][R8.64] ;  /* 0x0000002c08ed0981 */ /* 0x0040a8000c1e1100 */
[----:B0-----:R-:W-:Y:S02]  /*11e70*/  @P1 IMAD.MOV.U32 R8, RZ, RZ, R145 ;  /* 0x000000ffff081224 */ /* 0x001fe400078e0091 */
[----:B------:R-:W-:-:S02]  /*11e80*/  @P1 IMAD.MOV.U32 R9, RZ, RZ, R5 ;  /* 0x000000ffff091224 */ /* 0x000fc400078e0005 */
[----:B------:R-:W2:Y:S04]  /*11e90*/  LDL R5, [R1+0x10d8] ;  /* 0x0010d80001057983 */ /* 0x000ea80000100800 */
[----:B------:R0:W2:Y:S02]  /*11ea0*/  @P1 LDG.E.U8 R230, desc[UR44][R8.64] ;  /* 0x0000002c08e61981 */ /* 0x0000a4000c1e1100 */
[----:B0-----:R-:W-:Y:S02]  /*11eb0*/  @P1 IMAD.MOV.U32 R8, RZ, RZ, R147 ;  /* 0x000000ffff081224 */ /* 0x001fe400078e0093 */
[----:B------:R-:W-:Y:S02]  /*11ec0*/  @P1 IMAD.MOV.U32 R9, RZ, RZ, R3 ;  /* 0x000000ffff091224 */ /* 0x000fe400078e0003 */
[----:B------:R-:W2:Y:S04]  /*11ed0*/  LDL R3, [R1+0x10dc] ;  /* 0x0010dc0001037983 */ /* 0x000ea80000100800 */
[----:B------:R0:W2:Y:S02]  /*11ee0*/  @P1 LDG.E.U8 R231, desc[UR44][R8.64] ;  /* 0x0000002c08e71981 */ /* 0x0000a4000c1e1100 */
[----:B0-----:R-:W-:-:S02]  /*11ef0*/  @P1 IMAD.MOV.U32 R8, RZ, RZ, R149 ;  /* 0x000000ffff081224 */ /* 0x001fc400078e0095 */
[----:B----4-:R-:W-:Y:S02]  /*11f00*/  @P1 IMAD.MOV.U32 R9, RZ, RZ, R2 ;  /* 0x000000ffff091224 */ /* 0x010fe400078e0002 */
[----:B------:R-:W4:Y:S04]  /*11f10*/  LDL R2, [R1+0x10b8] ;  /* 0x0010b80001027983 */ /* 0x000f280000100800 */
[----:B------:R3:W4:Y:S02]  /*11f20*/  @P1 LDG.E.U8 R232, desc[UR44][R8.64] ;  /* 0x0000002c08e81981 */ /* 0x000724000c1e1100 */
[----:B---3--:R-:W-:Y:S02]  /*11f30*/  @P1 IMAD.MOV.U32 R9, RZ, RZ, R0 ;  /* 0x000000ffff091224 */ /* 0x008fe400078e0000 */
[----:B------:R-:W3:Y:S01]  /*11f40*/  LDL R0, [R1+0x10bc] ;  /* 0x0010bc0001007983 */ /* 0x000ee20000100800 */
[----:B------:R-:W-:-:S03]  /*11f50*/  @P1 IMAD.MOV.U32 R8, RZ, RZ, R151 ;  /* 0x000000ffff081224 */ /* 0x000fc600078e0097 */
[----:B------:R0:W-:Y:S04]  /*11f60*/  STL.64 [R1+0x2340], R150 ;  /* 0x0023409601007387 */ /* 0x0001e80000100a00 */
[----:B0-----:R-:W4:Y:S04]  /*11f70*/  LDL R150, [R1+0x10c0] ;  /* 0x0010c00001967983 */ /* 0x001f280000100800 */
[----:B------:R-:W3:Y:S04]  /*11f80*/  LDL R151, [R1+0x10c4] ;  /* 0x0010c40001977983 */ /* 0x000ee80000100800 */
[----:B------:R0:W-:Y:S04]  /*11f90*/  STL.64 [R1+0x2338], R148 ;  /* 0x0023389401007387 */ /* 0x0001e80000100a00 */
[----:B0-----:R-:W4:Y:S04]  /*11fa0*/  LDL R148, [R1+0x10c8] ;  /* 0x0010c80001947983 */ /* 0x001f280000100800 */
[----:B------:R-:W3:Y:S04]  /*11fb0*/  LDL R149, [R1+0x10cc] ;  /* 0x0010cc0001957983 */ /* 0x000ee80000100800 */
[----:B------:R0:W-:Y:S04]  /*11fc0*/  STL.64 [R1+0x2330], R146 ;  /* 0x0023309201007387 */ /* 0x0001e80000100a00 */
[----:B0-----:R-:W4:Y:S04]  /*11fd0*/  LDL R146, [R1+0x10d0] ;  /* 0x0010d00001927983 */ /* 0x001f280000100800 */
[----:B------:R-:W3:Y:S04]  /*11fe0*/  LDL R147, [R1+0x10d4] ;  /* 0x0010d40001937983 */ /* 0x000ee80000100800 */
[----:B------:R0:W-:Y:S04]  /*11ff0*/  STL.64 [R1+0x2328], R144 ;  /* 0x0023289001007387 */ /* 0x0001e80000100a00 */
[----:B0-----:R-:W2:Y:S04]  /*12000*/  LDL R144, [R1+0x10e0] ;  /* 0x0010e00001907983 */ /* 0x001ea80000100800 */
[----:B------:R-:W4:Y:S04]  /*12010*/  LDL R145, [R1+0x10e4] ;  /* 0x0010e40001917983 */ /* 0x000f280000100800 */
[----:B------:R-:W-:Y:S04]  /*12020*/  STL.64 [R1+0x2320], R142 ;  /* 0x0023208e01007387 */ /* 0x000fe80000100a00 */
        /* <DEDUP_REMOVED lines=47> */
[----:B------:R-:W-:Y:S01]  /*12320*/  STL.64 [R1+0x21a0], R46 ;  /* 0x0021a02e01007387 */ /* 0x000fe20000100a00 */
[----:B------:R-:W-:-:S03]  /*12330*/  ISETP.GT.AND P0, PT, R6, 0x1c, PT ;  /* 0x0000001c0600780c */ /* 0x000fc60003f04270 */
[----:B------:R-:W-:Y:S04]  /*12340*/  STL.64 [R1+0x2198], R44 ;  /* 0x0021982c01007387 */ /* 0x000fe80000100a00 */
[----:B------:R-:W-:Y:S04]  /*12350*/  STL.64 [R1+0x2190], R42 ;  /* 0x0021902a01007387 */ /* 0x000fe80000100a00 */
[----:B------:R-:W-:Y:S04]  /*12360*/  STL.64 [R1+0x2188], R40 ;  /* 0x0021882801007387 */ /* 0x000fe80000100a00 */
[----:B------:R-:W-:Y:S04]  /*12370*/  STL.64 [R1+0x2180], R38 ;  /* 0x0021802601007387 */ /* 0x000fe80000100a00 */
[----:B------:R-:W-:Y:S04]  /*12380*/  STL.64 [R1+0x2178], R36 ;  /* 0x0021782401007387 */ /* 0x000fe80000100a00 */
[----:B------:R-:W-:Y:S01]  /*12390*/  STL.64 [R1+0x2170], R34 ;  /* 0x0021702201007387 */ /* 0x000fe20000100a00 */
[----:B------:R-:W-:-:S03]  /*123a0*/  PRMT R233, RZ, 0x7610, R233 ;  /* 0x00007610ffe97816 */ /* 0x000fc600000000e9 */
[----:B------:R0:W-:Y:S04]  /*123b0*/  STL.64 [R1+0x2168], R32 ;  /* 0x0021682001007387 */ /* 0x0001e80000100a00 */
[----:B------:R-:W-:Y:S04]  /*123c0*/  STL.64 [R1+0x2160], R30 ;  /* 0x0021601e01007387 */ /* 0x000fe80000100a00 */
[----:B------:R-:W-:Y:S04]  /*123d0*/  STL.64 [R1+0x2158], R28 ;  /* 0x0021581c01007387 */ /* 0x000fe80000100a00 */
[----:B------:R-:W-:Y:S04]  /*123e0*/  STL.64 [R1+0x2150], R26 ;  /* 0x0021501a01007387 */ /* 0x000fe80000100a00 */
[----:B------:R1:W-:Y:S04]  /*123f0*/  STL.64 [R1+0x2148], R24 ;  /* 0x0021481801007387 */ /* 0x0003e80000100a00 */
[----:B0-----:R-:W3:Y:S04]  /*12400*/  LDL R33, [R1+0x10b0] ;  /* 0x0010b00001217983 */ /* 0x001ee80000100800 */
[----:B------:R-:W3:Y:S01]  /*12410*/  LDL R32, [R1+0x10b4] ;  /* 0x0010b40001207983 */ /* 0x000ee20000100800 */
[----:B------:R-:W-:-:S03]  /*12420*/  PRMT R226, RZ, 0x7610, R226 ;  /* 0x00007610ffe27816 */ /* 0x000fc600000000e2 */
[----:B------:R2:W3:Y:S04]  /*12430*/  @P1 LDG.E.U8 R233, desc[UR44][R8.64] ;  /* 0x0000002c08e91981 */ /* 0x0004e8000c1e1100 */
[----:B-1----:R-:W3:Y:S04]  /*12440*/  LDL R25, [R1+0x10a8] ;  /* 0x0010a80001197983 */ /* 0x002ee80000100800 */
[----:B------:R-:W3:Y:S04]  /*12450*/  LDL R24, [R1+0x10ac] ;  /* 0x0010ac0001187983 */ /* 0x000ee80000100800 */
[----:B------:R-:W3:Y:S04]  /*12460*/  LDL R31, [R1+0x1098] ;  /* 0x00109800011f7983 */ /* 0x000ee80000100800 */
[----:B------:R-:W3:Y:S01]  /*12470*/  LDL R30, [R1+0x109c] ;  /* 0x00109c00011e7983 */ /* 0x000ee20000100800 */
[----:B------:R-:W-:-:S03]  /*12480*/  PRMT R227, RZ, 0x7610, R227 ;  /* 0x00007610ffe37816 */ /* 0x000fc600000000e3 */
[----:B------:R-:W3:Y:S04]  /*12490*/  LDL R29, [R1+0x1090] ;  /* 0x00109000011d7983 */ /* 0x000ee80000100800 */
[----:B------:R-:W3:Y:S01]  /*124a0*/  LDL R28, [R1+0x1094] ;  /* 0x00109400011c7983 */ /* 0x000ee20000100800 */
[----:B------:R-:W-:-:S03]  /*124b0*/  PRMT R228, RZ, 0x7610, R228 ;  /* 0x00007610ffe47816 */ /* 0x000fc600000000e4 */
[----:B------:R-:W3:Y:S04]  /*124c0*/  LDL R27, [R1+0x1088] ;  /* 0x00108800011b7983 */ /* 0x000ee80000100800 */
[----:B------:R-:W3:Y:S01]  /*124d0*/  LDL R26, [R1+0x108c] ;  /* 0x00108c00011a7983 */ /* 0x000ee20000100800 */
[----:B------:R-:W-:Y:S02]  /*124e0*/  PRMT R229, RZ, 0x7610, R229 ;  /* 0x00007610ffe57816 */ /* 0x000fe400000000e5 */
[----:B------:R-:W-:Y:S01]  /*124f0*/  PRMT R222, RZ, 0x7610, R222 ;  /* 0x00007610ffde7816 */ /* 0x000fe200000000de */
[----:B------:R-:W3:Y:S01]  /*12500*/  LDL R34, [R1+0x1060] ;  /* 0x0010600001227983 */ /* 0x000ee20000100800 */
[----:B--2---:R-:W-:Y:S02]  /*12510*/  @P0 IMAD.MOV.U32 R9, RZ, RZ, R144 ;  /* 0x000000ffff090224 */ /* 0x004fe400078e0090 */
[----:B----4-:R-:W-:-:S05]  /*12520*/  @P0 IMAD.MOV.U32 R8, RZ, RZ, R145 ;  /* 0x000000ffff080224 */ /* 0x010fca00078e0091 */
[----:B------:R0:W2:Y:S02]  /*12530*/  @P0 LDG.E.U8 R226, desc[UR44][R8.64] ;  /* 0x0000002c08e20981 */ /* 0x0000a4000c1e1100 */
[----:B0-----:R-:W-:Y:S02]  /*12540*/  @P0 IMAD.MOV.U32 R8, RZ, RZ, R3 ;  /* 0x000000ffff080224 */ /* 0x001fe400078e0003 */
[----:B------:R-:W-:Y:S01]  /*12550*/  @P0 IMAD.MOV.U32 R9, RZ, RZ, R5 ;  /* 0x000000ffff090224 */ /* 0x000fe200078e0005 */
[----:B------:R-:W4:Y:S04]  /*12560*/  LDL R3, [R1+0x10a4] ;  /* 0x0010a40001037983 */ /* 0x000f280000100800 */
[----:B------:R-:W2:Y:S01]  /*12570*/  LDL R5, [R1+0x10a0] ;  /* 0x0010a00001057983 */ /* 0x000ea20000100800 */
[----:B------:R-:W-:-:S03]  /*12580*/  ISETP.GT.AND P1, PT, R6, 0x1d, PT ;  /* 0x0000001d0600780c */ /* 0x000fc60003f24270 */
[----:B------:R3:W2:Y:S02]  /*12590*/  @P0 LDG.E.U8 R227, desc[UR44][R8.64] ;  /* 0x0000002c08e30981 */ /* 0x0006a4000c1e1100 */
[----:B---3--:R-:W-:Y:S02]  /*125a0*/  @P0 IMAD.MOV.U32 R8, RZ, RZ, R147 ;  /* 0x000000ffff080224 */ /* 0x008fe400078e0093 */
[----:B------:R-:W-:-:S05]  /*125b0*/  @P0 IMAD.MOV.U32 R9, RZ, RZ, R146 ;  /* 0x000000ffff090224 */ /* 0x000fca00078e0092 */
[----:B------:R0:W3:Y:S02]  /*125c0*/  @P0 LDG.E.U8 R228, desc[UR44][R8.64] ;  /* 0x0000002c08e40981 */ /* 0x0000e4000c1e1100 */
[----:B0-----:R-:W-:Y:S02]  /*125d0*/  @P0 IMAD.MOV.U32 R8, RZ, RZ, R149 ;  /* 0x000000ffff080224 */ /* 0x001fe400078e0095 */
[----:B------:R-:W-:-:S05]  /*125e0*/  @P0 IMAD.MOV.U32 R9, RZ, RZ, R148 ;  /* 0x000000ffff090224 */ /* 0x000fca00078e0094 */
[----:B------:R0:W3:Y:S02]  /*125f0*/  @P0 LDG.E.U8 R229, desc[UR44][R8.64] ;  /* 0x0000002c08e50981 */ /* 0x0000e4000c1e1100 */
[----:B0-----:R-:W-:Y:S02]  /*12600*/  @P1 IMAD.MOV.U32 R8, RZ, RZ, R151 ;  /* 0x000000ffff081224 */ /* 0x001fe400078e0097 */
[----:B------:R-:W-:-:S05]  /*12610*/  @P1 IMAD.MOV.U32 R9, RZ, RZ, R150 ;  /* 0x000000ffff091224 */ /* 0x000fca00078e0096 */
[----:B------:R0:W3:Y:S02]  /*12620*/  @P1 LDG.E.U8 R222, desc[UR44][R8.64] ;  /* 0x0000002c08de1981 */ /* 0x0000e4000c1e1100 */
[----:B0-----:R-:W-:Y:S02]  /*12630*/  @P1 IMAD.MOV.U32 R8, RZ, RZ, R0 ;  /* 0x000000ffff081224 */ /* 0x001fe400078e0000 */
[----:B------:R-:W3:Y:S01]  /*12640*/  LDL R0, [R1+0x1084] ;  /* 0x0010840001007983 */ /* 0x000ee20000100800 */
[----:B------:R-:W-:-:S03]  /*12650*/  @P1 IMAD.MOV.U32 R9, RZ, RZ, R2 ;  /* 0x000000ffff091224 */ /* 0x000fc600078e0002 */
[----:B------:R-:W3:Y:S01]  /*12660*/  LDL R2, [R1+0x1080] ;  /* 0x0010800001027983 */ /* 0x000ee20000100800 */
[----:B------:R-:W-:Y:S02]  /*12670*/  PRMT R223, RZ, 0x7610, R223 ;  /* 0x00007610ffdf7816 */ /* 0x000fe400000000df */
[----:B------:R-:W-:Y:S02]  /*12680*/  PRMT R224, RZ, 0x7610, R224 ;  /* 0x00007610ffe07816 */ /* 0x000fe400000000e0 */
[----:B------:R-:W-:Y:S02]  /*12690*/  ISETP.GT.AND P0, PT, R6, 0x1e, PT ;  /* 0x0000001e0600780c */ /* 0x000fe40003f04270 */
[----:B------:R0:W3:Y:S01]  /*126a0*/  @P1 LDG.E.U8 R223, desc[UR44][R8.64] ;  /* 0x0000002c08df1981 */ /* 0x0000e2000c1e1100 */
[----:B------:R-:W-:Y:S02]  /*126b0*/  PRMT R225, RZ, 0x7610, R225 ;  /* 0x00007610ffe17816 */ /* 0x000fe400000000e1 */
[----:B------:R-:W-:-:S02]  /*126c0*/  PRMT R218, RZ, 0x7610, R218 ;  /* 0x00007610ffda7816 */ /* 0x000fc400000000da */
[----:B------:R-:W-:Y:S02]  /*126d0*/  PRMT R219, RZ, 0x7610, R219 ;  /* 0x00007610ffdb7816 */ /* 0x000fe400000000db */
[----:B------:R-:W-:Y:S02]  /*126e0*/  PRMT R220, RZ, 0x7610, R220 ;  /* 0x00007610ffdc7816 */ /* 0x000fe400000000dc */
[----:B------:R-:W-:Y:S01]  /*126f0*/  PRMT R221, RZ, 0x7610, R221 ;  /* 0x00007610ffdd7816 */ /* 0x000fe200000000dd */
[----:B0-----:R-:W-:Y:S01]  /*12700*/  @P1 IMAD.MOV.U32 R9, RZ, RZ, R33 ;  /* 0x000000ffff091224 */ /* 0x001fe200078e0021 */
[----:B------:R-:W-:Y:S01]  /*12710*/  LOP3.LUT R12, R12, 0xffff, RZ, 0xc0, !PT ;  /* 0x0000ffff0c0c7812 */ /* 0x000fe200078ec0ff */
[----:B------:R-:W3:Y:S01]  /*12720*/  LDL R33, [R1+0x1064] ;  /* 0x0010640001217983 */ /* 0x000ee20000100800 */
[----:B------:R-:W-:Y:S01]  /*12730*/  @P1 IMAD.MOV.U32 R8, RZ, RZ, R32 ;  /* 0x000000ffff081224 */ /* 0x000fe200078e0020 */
[----:B------:R-:W-:Y:S02]  /*12740*/  LOP3.LUT R11, R11, 0xffff, RZ, 0xc0, !PT ;  /* 0x0000ffff0b0b7812 */ /* 0x000fe400078ec0ff */
[----:B------:R-:W3:Y:S04]  /*12750*/  LDL R32, [R1+0x1050] ;  /* 0x0010500001207983 */ /* 0x000ee80000100800 */
[----:B------:R0:W3:Y:S02]  /*12760*/  @P1 LDG.E.U8 R224, desc[UR44][R8.64] ;  /* 0x0000002c08e01981 */ /* 0x0000e4000c1e1100 */
[----:B0-----:R-:W-:-:S02]  /*12770*/  @P1 IMAD.MOV.U32 R8, RZ, RZ, R24 ;  /* 0x000000ffff081224 */ /* 0x001fc400078e0018 */
[----:B------:R-:W-:Y:S01]  /*12780*/  @P1 IMAD.MOV.U32 R9, RZ, RZ, R25 ;  /* 0x000000ffff091224 */ /* 0x000fe200078e0019 */
[----:B------:R-:W3:Y:S04]  /*12790*/  LDL R24, [R1+0x107c] ;  /* 0x00107c0001187983 */ /* 0x000ee80000100800 */
[----:B------:R4:W3:Y:S04]  /*127a0*/  @P1 LDG.E.U8 R225, desc[UR44][R8.64] ;  /* 0x0000002c08e11981 */ /* 0x0008e8000c1e1100 */
[----:B------:R-:W3:Y:S01]  /*127b0*/  LDL R25, [R1+0x1078] ;  /* 0x0010780001197983 */ /* 0x000ee20000100800 */
[----:B----4-:R-:W-:-:S03]  /*127c0*/  @P0 IMAD.MOV.U32 R8, RZ, RZ, R3 ;  /* 0x000000ffff080224 */ /* 0x010fc600078e0003 */
[----:B------:R-:W4:Y:S01]  /*127d0*/  LDL R3, [R1+0x1074] ;  /* 0x0010740001037983 */ /* 0x000f220000100800 */
[----:B--2---:R-:W-:-:S03]  /*127e0*/  @P0 IMAD.MOV.U32 R9, RZ, RZ, R5 ;  /* 0x000000ffff090224 */ /* 0x004fc600078e0005 */
[----:B------:R-:W2:Y:S04]  /*127f0*/  LDL R5, [R1+0x1070] ;  /* 0x0010700001057983 */ /* 0x000ea80000100800 */
[----:B------:R0:W2:Y:S02]  /*12800*/  @P0 LDG.E.U8 R218, desc[UR44][R8.64] ;  /* 0x0000002c08da0981 */ /* 0x0000a4000c1e1100 */
[----:B0-----:R-:W-:Y:S02]  /*12810*/  @P0 IMAD.MOV.U32 R8, RZ, RZ, R30 ;  /* 0x000000ffff080224 */ /* 0x001fe400078e001e */
[----:B------:R-:W-:Y:S01]  /*12820*/  @P0 IMAD.MOV.U32 R9, RZ, RZ, R31 ;  /* 0x000000ffff090224 */ /* 0x000fe200078e001f */
[----:B------:R-:W-:Y:S01]  /*12830*/  PRMT R11, R12, 0x3340, R11 ;  /* 0x000033400c0b7816 */ /* 0x000fe2000000000b */
[----:B------:R-:W2:Y:S04]  /*12840*/  LDL R31, [R1+0x1020] ;  /* 0x00102000011f7983 */ /* 0x000ea80000100800 */
[----:B------:R0:W2:Y:S01]  /*12850*/  @P0 LDG.E.U8 R219, desc[UR44][R8.64] ;  /* 0x0000002c08db0981 */ /* 0x0000a2000c1e1100 */
[----:B------:R-:W-:-:S02]  /*12860*/  PRMT R215, RZ, 0x7610, R215 ;  /* 0x00007610ffd77816 */ /* 0x000fc400000000d7 */
[----:B------:R-:W-:Y:S01]  /*12870*/  LOP3.LUT R175, R175, 0xffff, RZ, 0xc0, !PT ;  /* 0x0000ffffafaf7812 */ /* 0x000fe200078ec0ff */
[----:B------:R-:W2:Y:S01]  /*12880*/  LDL R30, [R1+0x1024] ;  /* 0x00102400011e7983 */ /* 0x000ea20000100800 */
[----:B0-----:R-:W-:Y:S02]  /*12890*/  @P0 IMAD.MOV.U32 R8, RZ, RZ, R28 ;  /* 0x000000ffff080224 */ /* 0x001fe400078e001c */
[----:B------:R-:W-:Y:S01]  /*128a0*/  @P0 IMAD.MOV.U32 R9, RZ, RZ, R29 ;  /* 0x000000ffff090224 */ /* 0x000fe200078e001d */
[----:B------:R-:W-:Y:S01]  /*128b0*/  LOP3.LUT R171, R171, 0xffff, RZ, 0xc0, !PT ;  /* 0x0000ffffabab7812 */ /* 0x000fe200078ec0ff */
[----:B------:R-:W2:Y:S04]  /*128c0*/  LDL R29, [R1+0x1054] ;  /* 0x00105400011d7983 */ /* 0x000ea80000100800 */
[----:B------:R0:W2:Y:S01]  /*128d0*/  @P0 LDG.E.U8 R220, desc[UR44][R8.64] ;  /* 0x0000002c08dc0981 */ /* 0x0000a2000c1e1100 */
[----:B------:R-:W-:-:S02]  /*128e0*/  LOP3.LUT R167, R167, 0xffff, RZ, 0xc0, !PT ;  /* 0x0000ffffa7a77812 */ /* 0x000fc400078ec0ff */
[----:B------:R-:W-:Y:S01]  /*128f0*/  LOP3.LUT R13, R13, 0xffff, RZ, 0xc0, !PT ;  /* 0x0000ffff0d0d7812 */ /* 0x000fe200078ec0ff */
[----:B------:R-:W2:Y:S01]  /*12900*/  LDL R28, [R1+0x1040] ;  /* 0x00104000011c7983 */ /* 0x000ea20000100800 */
[----:B0-----:R-:W-:Y:S02]  /*12910*/  @P0 IMAD.MOV.U32 R8, RZ, RZ, R26 ;  /* 0x000000ffff080224 */ /* 0x001fe400078e001a */
[----:B------:R-:W-:Y:S01]  /*12920*/  @P0 IMAD.MOV.U32 R9, RZ, RZ, R27 ;  /* 0x000000ffff090224 */ /* 0x000fe200078e001b */
[----:B------:R-:W-:Y:S01]  /*12930*/  PRMT R217, RZ, 0x7610, R217 ;  /* 0x00007610ffd97816 */ /* 0x000fe200000000d9 */
[----:B------:R-:W2:Y:S04]  /*12940*/  LDL R26, [R1+0x1044] ;  /* 0x00104400011a7983 */ /* 0x000ea80000100800 */
[----:B------:R3:W2:Y:S01]  /*12950*/  @P0 LDG.E.U8 R221, desc[UR44][R8.64] ;  /* 0x0000002c08dd0981 */ /* 0x0006a2000c1e1100 */
[----:B------:R-:W-:-:S02]  /*12960*/  ISETP.GT.AND P0, PT, R6, 0x1f, PT ;  /* 0x0000001f0600780c */ /* 0x000fc40003f04270 */
[----:B------:R-:W-:Y:S01]  /*12970*/  LOP3.LUT R10, R10, 0xffff, RZ, 0xc0, !PT ;  /* 0x0000ffff0a0a7812 */ /* 0x000fe200078ec0ff */
[----:B------:R-:W2:Y:S10]  /*12980*/  LDL R27, [R1+0x1030] ;  /* 0x00103000011b7983 */ /* 0x000eb40000100800 */
[----:B---3--:R-:W-:-:S02]  /*12990*/  @P0 IMAD.MOV.U32 R8, RZ, RZ, R0 ;  /* 0x000000ffff080224 */ /* 0x008fc400078e0000 */
[----:B------:R-:W3:Y:S01]  /*129a0*/  LDL R0, [R1+0x106c] ;  /* 0x00106c0001007983 */ /* 0x000ee20000100800 */
[----:B------:R-:W-:-:S03]  /*129b0*/  @P0 IMAD.MOV.U32 R9, RZ, RZ, R2 ;  /* 0x000000ffff090224 */ /* 0x000fc600078e0002 */
[----:B------:R-:W3:Y:S01]  /*129c0*/  LDL R2, [R1+0x1068] ;  /* 0x0010680001027983 */ /* 0x000ee20000100800 */
[----:B------:R-:W-:-:S03]  /*129d0*/  LOP3.LUT R7, R7, 0xffff, RZ, 0xc0, !PT ;  /* 0x0000ffff07077812 */ /* 0x000fc600078ec0ff */
[----:B------:R0:W3:Y:S01]  /*129e0*/  @P0 LDG.E.U8 R215, desc[UR44][R8.64] ;  /* 0x0000002c08d70981 */ /* 0x0000e2000c1e1100 */
[----:B------:R-:W-:Y:S02]  /*129f0*/  PRMT R171, R175, 0x3340, R171 ;  /* 0x00003340afab7816 */ /* 0x000fe400000000ab */
[----:B------:R-:W-:Y:S02]  /*12a00*/  PRMT R13, R167, 0x3340, R13 ;  /* 0x00003340a70d7816 */ /* 0x000fe4000000000d */
[----:B------:R-:W-:Y:S02]  /*12a10*/  PRMT R7, R10, 0x3340, R7 ;  /* 0x000033400a077816 */ /* 0x000fe40000000007 */
[----:B------:R-:W-:Y:S02]  /*12a20*/  PRMT R216, RZ, 0x7610, R216 ;  /* 0x00007610ffd87816 */ /* 0x000fe400000000d8 */
[----:B------:R-:W-:Y:S02]  /*12a30*/  PRMT R10, R171, 0x5410, R13 ;  /* 0x00005410ab0a7816 */ /* 0x000fe4000000000d */
[----:B------:R-:W-:-:S02]  /*12a40*/  PRMT R214, RZ, 0x7610, R214 ;  /* 0x00007610ffd67816 */ /* 0x000fc400000000d6 */
[----:B------:R-:W-:Y:S02]  /*12a50*/  PRMT R11, R11, 0x5410, R7 ;  /* 0x000054100b0b7816 */ /* 0x000fe40000000007 */
[----:B------:R-:W3:Y:S01]  /*12a60*/  LDL R7, [R1+0xe6c] ;  /* 0x000e6c0001077983 */ /* 0x000ee20000100800 */
[----:B------:R-:W-:Y:S02]  /*12a70*/  LOP3.LUT R201, R201, 0xffff, RZ, 0xc0, !PT ;  /* 0x0000ffffc9c97812 */ /* 0x000fe400078ec0ff */
[----:B------:R-:W-:Y:S02]  /*12a80*/  LOP3.LUT R197, R197, 0xffff, RZ, 0xc0, !PT ;  /* 0x0000ffffc5c57812 */ /* 0x000fe400078ec0ff */
[----:B------:R-:W-:Y:S02]  /*12a90*/  LOP3.LUT R195, R195, 0xffff, RZ, 0xc0, !PT ;  /* 0x0000ffffc3c37812 */ /* 0x000fe400078ec0ff */
[----:B------:R-:W-:Y:S02]  /*12aa0*/  LOP3.LUT R191, R191, 0xffff, RZ, 0xc0, !PT ;  /* 0x0000ffffbfbf7812 */ /* 0x000fe400078ec0ff */
[----:B------:R-:W-:-:S02]  /*12ab0*/  LOP3.LUT R188, R188, 0xffff, RZ, 0xc0, !PT ;  /* 0x0000ffffbcbc7812 */ /* 0x000fc400078ec0ff */
[----:B------:R-:W-:Y:S02]  /*12ac0*/  LOP3.LUT R184, R184, 0xffff, RZ, 0xc0, !PT ;  /* 0x0000ffffb8b87812 */ /* 0x000fe400078ec0ff */
[----:B------:R-:W-:Y:S02]  /*12ad0*/  LOP3.LUT R183, R183, 0xffff, RZ, 0xc0, !PT ;  /* 0x0000ffffb7b77812 */ /* 0x000fe400078ec0ff */
[----:B------:R-:W-:Y:S02]  /*12ae0*/  LOP3.LUT R178, R178, 0xffff, RZ, 0xc0, !PT ;  /* 0x0000ffffb2b27812 */ /* 0x000fe400078ec0ff */
[----:B------:R-:W-:Y:S02]  /*12af0*/  PRMT R197, R201, 0x3340, R197 ;  /* 0x00003340c9c57816 */ /* 0x000fe400000000c5 */
[----:B------:R-:W-:Y:S02]  /*12b00*/  PRMT R191, R195, 0x3340, R191 ;  /* 0x00003340c3bf7816 */ /* 0x000fe400000000bf */
[----:B------:R-:W-:-:S02]  /*12b10*/  PRMT R184, R188, 0x3340, R184 ;  /* 0x00003340bcb87816 */ /* 0x000fc400000000b8 */
[----:B------:R-:W-:Y:S02]  /*12b20*/  PRMT R178, R183, 0x3340, R178 ;  /* 0x00003340b7b27816 */ /* 0x000fe400000000b2 */
        /* <DEDUP_REMOVED lines=16> */
[----:B------:R-:W-:-:S02]  /*12c30*/  PRMT R205, R208, 0x3340, R205 ;  /* 0x00003340d0cd7816 */ /* 0x000fc400000000cd */
[----:B------:R-:W-:Y:S02]  /*12c40*/  PRMT R189, R193, 0x3340, R189 ;  /* 0x00003340c1bd7816 */ /* 0x000fe400000000bd */
[----:B------:R-:W-:Y:S02]  /*12c50*/  PRMT R172, R176, 0x3340, R172 ;  /* 0x00003340b0ac7816 */ /* 0x000fe400000000ac */
[----:B------:R-:W-:Y:S02]  /*12c60*/  PRMT R158, R161, 0x3340, R158 ;  /* 0x00003340a19e7816 */ /* 0x000fe4000000009e */
        /* <DEDUP_REMOVED lines=16> */
[----:B------:R-:W-:Y:S02]  /*12d70*/  PRMT R206, R209, 0x3340, R206 ;  /* 0x00003340d1ce7816 */ /* 0x000fe400000000ce */
[----:B------:R-:W-:Y:S01]  /*12d80*/  PRMT R190, R194, 0x3340, R190 ;  /* 0x00003340c2be7816 */ /* 0x000fe200000000be */
[----:B0-----:R-:W-:Y:S02]  /*12d90*/  @P0 IMAD.MOV.U32 R8, RZ, RZ, R24 ;  /* 0x000000ffff080224 */ /* 0x001fe400078e0018 */
[----:B------:R-:W-:Y:S02]  /*12da0*/  @P0 IMAD.MOV.U32 R9, RZ, RZ, R25 ;  /* 0x000000ffff090224 */ /* 0x000fe400078e0019 */
[----:B------:R-:W3:Y:S04]  /*12db0*/  LDL R25, [R1+0x1034] ;  /* 0x0010340001197983 */ /* 0x000ee80000100800 */
[----:B------:R4:W3:Y:S02]  /*12dc0*/  @P0 LDG.E.U8 R217, desc[UR44][R8.64] ;  /* 0x0000002c08d90981 */ /* 0x0008e4000c1e1100 */
[----:B----4-:R-:W-:-:S02]  /*12dd0*/  @P0 IMAD.MOV.U32 R8, RZ, RZ, R3 ;  /* 0x000000ffff080224 */ /* 0x010fc400078e0003 */
[----:B--2---:R-:W-:Y:S02]  /*12de0*/  @P0 IMAD.MOV.U32 R9, RZ, RZ, R5 ;  /* 0x000000ffff090224 */ /* 0x004fe400078e0005 */
[----:B------:R-:W2:Y:S04]  /*12df0*/  LDL.LU R5, [R1+0xe90] ;  /* 0x000e900001057983 */ /* 0x000ea80000300800 */
[----:B------:R0:W4:Y:S04]  /*12e00*/  @P0 LDG.E.U8 R216, desc[UR44][R8.64] ;  /* 0x0000002c08d80981 */ /* 0x000128000c1e1100 */
[----:B------:R-:W4:Y:S01]  /*12e10*/  LDL.LU R3, [R1+0xe80] ;  /* 0x000e800001037983 */ /* 0x000f220000300800 */
[----:B0-----:R-:W-:Y:S01]  /*12e20*/  PRMT R8, R197, 0x5410, R191 ;  /* 0x00005410c5087816 */ /* 0x001fe200000000bf */
[----:B---3--:R-:W-:-:S02]  /*12e30*/  @P0 IMAD.MOV.U32 R12, RZ, RZ, R0 ;  /* 0x000000ffff0c0224 */ /* 0x008fc400078e0000 */
[----:B------:R-:W0:Y:S01]  /*12e40*/  S2R R0, SR_TID.X ;  /* 0x0000000000007919 */ /* 0x000e220000002100 */
[----:B------:R-:W-:Y:S02]  /*12e50*/  @P0 IMAD.MOV.U32 R13, RZ, RZ, R2 ;  /* 0x000000ffff0d0224 */ /* 0x000fe400078e0002 */
[----:B------:R-:W3:Y:S04]  /*12e60*/  LDL.LU R2, [R1+0xe70] ;  /* 0x000e700001027983 */ /* 0x000ee80000300800 */
[----:B------:R-:W3:Y:S01]  /*12e70*/  @P0 LDG.E.U8 R214, desc[UR44][R12.64] ;  /* 0x0000002c0cd60981 */ /* 0x000ee2000c1e1100 */
[----:B0-----:R-:W-:-:S04]  /*12e80*/  LOP3.LUT R0, R0, 0x1f, RZ, 0xc0, !PT ;  /* 0x0000001f00007812 */ /* 0x001fc800078ec0ff */
[----:B------:R-:W-:Y:S02]  /*12e90*/  ISETP.GE.AND P0, PT, R0, R6, PT ;  /* 0x000000060000720c */ /* 0x000fe40003f06270 */
[----:B------:R-:W2:Y:S01]  /*12ea0*/  LDL.LU R0, [R1+0xe68] ;  /* 0x000e680001007983 */ /* 0x000ea20000300800 */
[----:B------:R-:W-:Y:S01]  /*12eb0*/  PRMT R9, R184, 0x5410, R178 ;  /* 0x00005410b8097816 */ /* 0x000fe200000000b2 */
[----:B------:R-:W-:Y:S01]  /*12ec0*/  BAR.SYNC.DEFER_BLOCKING 0x0 ;  /* 0x0000000000007b1d */ /* 0x000fe20000010000 */
[----:B------:R-:W-:Y:S02]  /*12ed0*/  PRMT R173, R177, 0x3340, R173 ;  /* 0x00003340b1ad7816 */ /* 0x000fe400000000ad */
[----:B------:R-:W-:Y:S02]  /*12ee0*/  PRMT R159, R162, 0x3340, R159 ;  /* 0x00003340a29f7816 */ /* 0x000fe4000000009f */
[----:B------:R-:W-:Y:S02]  /*12ef0*/  LOP3.LUT R210, R210, 0xffff, RZ, 0xc0, !PT ;  /* 0x0000ffffd2d27812 */ /* 0x000fe400078ec0ff */
[----:B------:R-:W-:Y:S01]  /*12f00*/  LOP3.LUT R207, R207, 0xffff, RZ, 0xc0, !PT ;  /* 0x0000ffffcfcf7812 */ /* 0x000fe200078ec0ff */
[----:B------:R0:W-:Y:S02]  /*12f10*/  STS.128 [R14+UR4], R8 ;  /* 0x000000080e007988 */ /* 0x0001e40008000c04 */
[----:B0-----:R-:W-:-:S02]  /*12f20*/  PRMT R8, R202, 0x3340, R198 ;  /* 0x00003340ca087816 */ /* 0x001fc400000000c6 */
[----:B------:R-:W-:Y:S02]  /*12f30*/  PRMT R9, R185, 0x3340, R180 ;  /* 0x00003340b9097816 */ /* 0x000fe400000000b4 */
[----:B------:R-:W-:Y:S02]  /*12f40*/  PRMT R10, R168, 0x3340, R164 ;  /* 0x00003340a80a7816 */ /* 0x000fe400000000a4 */
[----:B------:R-:W-:Y:S02]  /*12f50*/  PRMT R11, R155, 0x3340, R152 ;  /* 0x000033409b0b7816 */ /* 0x000fe40000000098 */
[----:B------:R-:W-:Y:S02]  /*12f60*/  PRMT R8, R205, 0x5410, R8 ;  /* 0x00005410cd087816 */ /* 0x000fe40000000008 */
[----:B------:R-:W-:Y:S02]  /*12f70*/  PRMT R9, R189, 0x5410, R9 ;  /* 0x00005410bd097816 */ /* 0x000fe40000000009 */
[----:B------:R-:W-:-:S02]  /*12f80*/  PRMT R10, R172, 0x5410, R10 ;  /* 0x00005410ac0a7816 */ /* 0x000fc4000000000a */
[----:B------:R-:W-:-:S05]  /*12f90*/  PRMT R11, R158, 0x5410, R11 ;  /* 0x000054109e0b7816 */ /* 0x000fca000000000b */
[----:B------:R0:W-:Y:S01]  /*12fa0*/  STS.128 [R14+UR4+0x1000], R8 ;  /* 0x001000080e007988 */ /* 0x0001e20008000c04 */
[----:B------:R-:W-:Y:S02]  /*12fb0*/  LOP3.LUT R204, R204, 0xffff, RZ, 0xc0, !PT ;  /* 0x0000ffffcccc7812 */ /* 0x000fe400078ec0ff */
[----:B------:R-:W-:Y:S02]  /*12fc0*/  LOP3.LUT R200, R200, 0xffff, RZ, 0xc0, !PT ;  /* 0x0000ffffc8c87812 */ /* 0x000fe400078ec0ff */
[----:B------:R-:W-:Y:S02]  /*12fd0*/  LOP3.LUT R196, R196, 0xffff, RZ, 0xc0, !PT ;  /* 0x0000ffffc4c47812 */ /* 0x000fe400078ec0ff */
[----:B------:R-:W-:Y:S02]  /*12fe0*/  LOP3.LUT R192, R192, 0xffff, RZ, 0xc0, !PT ;  /* 0x0000ffffc0c07812 */ /* 0x000fe400078ec0ff */
[----:B------:R-:W-:Y:S02]  /*12ff0*/  LOP3.LUT R187, R187, 0xffff, RZ, 0xc0, !PT ;  /* 0x0000ffffbbbb7812 */ /* 0x000fe400078ec0ff */
[----:B0-----:R-:W-:-:S02]  /*13000*/  PRMT R8, R203, 0x3340, R199 ;  /* 0x00003340cb087816 */ /* 0x001fc400000000c7 */
[----:B------:R-:W-:Y:S02]  /*13010*/  PRMT R9, R186, 0x3340, R181 ;  /* 0x00003340ba097816 */ /* 0x000fe400000000b5 */
[----:B------:R-:W-:Y:S02]  /*13020*/  PRMT R10, R169, 0x3340, R165 ;  /* 0x00003340a90a7816 */ /* 0x000fe400000000a5 */
[----:B------:R-:W-:Y:S02]  /*13030*/  PRMT R11, R156, 0x3340, R153 ;  /* 0x000033409c0b7816 */ /* 0x000fe40000000099 */
        /* <DEDUP_REMOVED lines=12> */
[----:B------:R-:W-:Y:S01]  /*13100*/  LOP3.LUT R154, R154, 0xffff, RZ, 0xc0, !PT ;  /* 0x0000ffff9a9a7812 */ /* 0x000fe200078ec0ff */
[----:B------:R0:W-:Y:S01]  /*13110*/  STS.128 [R14+UR4+0x2000], R8 ;  /* 0x002000080e007988 */ /* 0x0001e20008000c04 */
[----:B------:R-:W-:Y:S02]  /*13120*/  PRMT R207, R210, 0x3340, R207 ;  /* 0x00003340d2cf7816 */ /* 0x000fe400000000cf */
[----:B------:R-:W-:-:S02]  /*13130*/  PRMT R192, R196, 0x3340, R192 ;  /* 0x00003340c4c07816 */ /* 0x000fc400000000c0 */
[----:B------:R-:W-:Y:S02]  /*13140*/  PRMT R174, R179, 0x3340, R174 ;  /* 0x00003340b3ae7816 */ /* 0x000fe400000000ae */
[----:B------:R-:W-:Y:S02]  /*13150*/  PRMT R160, R163, 0x3340, R160 ;  /* 0x00003340a3a07816 */ /* 0x000fe400000000a0 */
[----:B0-----:R-:W-:Y:S02]  /*13160*/  PRMT R8, R204, 0x3340, R200 ;  /* 0x00003340cc087816 */ /* 0x001fe400000000c8 */
[----:B------:R-:W-:Y:S02]  /*13170*/  PRMT R9, R187, 0x3340, R182 ;  /* 0x00003340bb097816 */ /* 0x000fe400000000b6 */
[----:B------:R-:W-:Y:S02]  /*13180*/  PRMT R10, R170, 0x3340, R166 ;  /* 0x00003340aa0a7816 */ /* 0x000fe400000000a6 */
[----:B------:R-:W-:-:S02]  /*13190*/  PRMT R11, R157, 0x3340, R154 ;  /* 0x000033409d0b7816 */ /* 0x000fc4000000009a */
[----:B------:R-:W-:Y:S02]  /*131a0*/  PRMT R8, R207, 0x5410, R8 ;  /* 0x00005410cf087816 */ /* 0x000fe40000000008 */
[----:B------:R-:W-:Y:S02]  /*131b0*/  PRMT R9, R192, 0x5410, R9 ;  /* 0x00005410c0097816 */ /* 0x000fe40000000009 */
[----:B------:R-:W-:Y:S02]  /*131c0*/  PRMT R10, R174, 0x5410, R10 ;  /* 0x00005410ae0a7816 */ /* 0x000fe4000000000a */
[----:B------:R-:W-:Y:S01]  /*131d0*/  PRMT R11, R160, 0x5410, R11 ;  /* 0x00005410a00b7816 */ /* 0x000fe2000000000b */
[----:B------:R-:W-:Y:S04]  /*131e0*/  STL [R1+0x20c8], R14 ;  /* 0x0020c80e01007387 */ /* 0x000fe80000100800 */
[----:B------:R0:W-:Y:S01]  /*131f0*/  STS.128 [R14+UR4+0x3000], R8 ;  /* 0x003000080e007988 */ /* 0x0001e20008000c04 */
[----:B------:R-:W-:Y:S01]  /*13200*/  PRMT R213, RZ, 0x7610, R213 ;  /* 0x00007610ffd57816 */ /* 0x000fe200000000d5 */
[----:B------:R-:W-:-:S02]  /*13210*/  @!P0 IMAD.MOV.U32 R6, RZ, RZ, R7 ;  /* 0x000000ffff068224 */ /* 0x000fc400078e0007 */
[----:B------:R-:W4:Y:S04]  /*13220*/  LDL R24, [R1+0x1010] ;  /* 0x0010100001187983 */ /* 0x000f280000100800 */
[----:B0-----:R-:W3:Y:S01]  /*13230*/  LDL R9, [R1+0x1014] ;  /* 0x0010140001097983 */ /* 0x001ee20000100800 */
[----:B------:R-:W-:Y:S02]  /*13240*/  PRMT R212, RZ, 0x7610, R212 ;  /* 0x00007610ffd47816 */ /* 0x000fe400000000d4 */
[----:B------:R-:W-:Y:S02]  /*13250*/  PRMT R211, RZ, 0x7610, R211 ;  /* 0x00007610ffd37816 */ /* 0x000fe400000000d3 */
[----:B------:R-:W-:Y:S02]  /*13260*/  PRMT R210, RZ, 0x7610, R210 ;  /* 0x00007610ffd27816 */ /* 0x000fe400000000d2 */
[----:B------:R-:W-:-:S02]  /*13270*/  PRMT R209, RZ, 0x7610, R209 ;  /* 0x00007610ffd17816 */ /* 0x000fc400000000d1 */
[----:B------:R-:W-:Y:S01]  /*13280*/  PRMT R208, RZ, 0x7610, R208 ;  /* 0x00007610ffd07816 */ /* 0x000fe200000000d0 */
[----:B--2---:R-:W-:Y:S01]  /*13290*/  @!P0 IMAD.MOV.U32 R7, RZ, RZ, R0 ;  /* 0x000000ffff078224 */ /* 0x004fe200078e0000 */
[----:B------:R0:W-:Y:S04]  /*132a0*/  STL [R1+0x20cc], R0 ;  /* 0x0020cc0001007387 */ /* 0x0001e80000100800 */
[----:B------:R1:W2:Y:S04]  /*132b0*/  @!P0 LDG.E.U8 R213, desc[UR44][R6.64] ;  /* 0x0000002c06d58981 */ /* 0x0002a8000c1e1100 */
[----:B0-----:R-:W2:Y:S04]  /*132c0*/  LDL.LU R0, [R1+0xe74] ;  /* 0x000e740001007983 */ /* 0x001ea80000300800 */
[----:B------:R-:W2:Y:S01]  /*132d0*/  LDL.LU R14, [R1+0xe98] ;  /* 0x000e9800010e7983 */ /* 0x000ea20000300800 */
[----:B-1----:R-:W-:-:S02]  /*132e0*/  @!P0 IMAD.MOV.U32 R6, RZ, RZ, R33 ;  /* 0x000000ffff068224 */ /* 0x002fc400078e0021 */
[----:B------:R-:W-:Y:S01]  /*132f0*/  @!P0 IMAD.MOV.U32 R7, RZ, RZ, R34 ;  /* 0x000000ffff078224 */ /* 0x000fe200078e0022 */
[----:B------:R-:W2:Y:S04]  /*13300*/  LDL R11, [R1+0x1000] ;  /* 0x00100000010b7983 */ /* 0x000ea80000100800 */
[----:B------:R-:W2:Y:S04]  /*13310*/  LDL R10, [R1+0x1004] ;  /* 0x00100400010a7983 */ /* 0x000ea80000100800 */
[----:B------:R0:W2:Y:S04]  /*13320*/  @!P0 LDG.E.U8 R212, desc[UR44][R6.64] ;  /* 0x0000002c06d48981 */ /* 0x0000a8000c1e1100 */
[----:B------:R-:W2:Y:S04]  /*13330*/  LDL R8, [R1+0xff4] ;  /* 0x000ff40001087983 */ /* 0x000ea80000100800 */
[----:B------:R-:W2:Y:S01]  /*13340*/  LDL R35, [R1+0xfe0] ;  /* 0x000fe00001237983 */ /* 0x000ea20000100800 */
[----:B0-----:R-:W-:-:S03]  /*13350*/  @!P0 IMAD.MOV.U32 R6, RZ, RZ, R29 ;  /* 0x000000ffff068224 */ /* 0x001fc600078e001d */
[----:B------:R-:W2:Y:S01]  /*13360*/  LDL R29, [R1+0xff0] ;  /* 0x000ff000011d7983 */ /* 0x000ea20000100800 */
[----:B------:R-:W-:-:S03]  /*13370*/  @!P0 IMAD.MOV.U32 R7, RZ, RZ, R32 ;  /* 0x000000ffff078224 */ /* 0x000fc600078e0020 */
        /* <DEDUP_REMOVED lines=8> */
[----:B------:R0:W2:Y:S01]  /*13400*/  @!P0 LDG.E.U8 R210, desc[UR44][R6.64] ;  /* 0x0000002c06d28981 */ /* 0x0000a2000c1e1100 */
[----:B------:R-:W-:Y:S02]  /*13410*/  PRMT R207, RZ, 0x7610, R207 ;  /* 0x00007610ffcf7816 */ /* 0x000fe400000000cf */
[----:B------:R-:W-:Y:S01]  /*13420*/  PRMT R206, RZ, 0x7610, R206 ;  /* 0x00007610ffce7816 */ /* 0x000fe200000000ce */
[----:B------:R-:W2:Y:S01]  /*13430*/  LDL R37, [R1+0xf20] ;  /* 0x000f200001257983 */ /* 0x000ea20000100800 */
[----:B------:R-:W-:Y:S02]  /*13440*/  PRMT R205, RZ, 0x7610, R205 ;  /* 0x00007610ffcd7816 */ /* 0x000fe400000000cd */
[----:B------:R-:W-:Y:S01]  /*13450*/  PRMT R204, RZ, 0x7610, R204 ;  /* 0x00007610ffcc7816 */ /* 0x000fe200000000cc */
[----:B------:R-:W2:Y:S01]  /*13460*/  LDL R36, [R1+0xf10] ;  /* 0x000f100001247983 */ /* 0x000ea20000100800 */
[----:B0-----:R-:W-:-:S02]  /*13470*/  @!P0 IMAD.MOV.U32 R6, RZ, RZ, R25 ;  /* 0x000000ffff068224 */ /* 0x001fc400078e0019 */
[----:B------:R-:W-:Y:S01]  /*13480*/  @!P0 IMAD.MOV.U32 R7, RZ, RZ, R27 ;  /* 0x000000ffff078224 */ /* 0x000fe200078e001b */
[----:B------:R-:W2:Y:S04]  /*13490*/  LDL R25, [R1+0xfc4] ;  /* 0x000fc40001197983 */ /* 0x000ea80000100800 */
[----:B------:R-:W2:Y:S04]  /*134a0*/  LDL R27, [R1+0xfc0] ;  /* 0x000fc000011b7983 */ /* 0x000ea80000100800 */
[----:B------:R0:W2:Y:S02]  /*134b0*/  @!P0 LDG.E.U8 R209, desc[UR44][R6.64] ;  /* 0x0000002c06d18981 */ /* 0x0000a4000c1e1100 */
[----:B0-----:R-:W-:-:S02]  /*134c0*/  @!P0 IMAD.MOV.U32 R6, RZ, RZ, R30 ;  /* 0x000000ffff068224 */ /* 0x001fc400078e001e */
[----:B------:R-:W-:Y:S01]  /*134d0*/  @!P0 IMAD.MOV.U32 R7, RZ, RZ, R31 ;  /* 0x000000ffff078224 */ /* 0x000fe200078e001f */
[----:B------:R-:W2:Y:S04]  /*134e0*/  LDL R30, [R1+0xfa4] ;  /* 0x000fa400011e7983 */ /* 0x000ea80000100800 */
[----:B------:R-:W2:Y:S04]  /*134f0*/  LDL R31, [R1+0xfa0] ;  /* 0x000fa000011f7983 */ /* 0x000ea80000100800 */
[----:B------:R3:W2:Y:S02]  /*13500*/  @!P0 LDG.E.U8 R208, desc[UR44][R6.64] ;  /* 0x0000002c06d08981 */ /* 0x0006a4000c1e1100 */
[----:B---3--:R-:W-:-:S02]  /*13510*/  @!P0 IMAD.MOV.U32 R6, RZ, RZ, R9 ;  /* 0x000000ffff068224 */ /* 0x008fc400078e0009 */
[----:B------:R-:W3:Y:S01]  /*13520*/  LDL R9, [R1+0xf94] ;  /* 0x000f940001097983 */ /* 0x000ee20000100800 */
[----:B----4-:R-:W-:-:S03]  /*13530*/  @!P0 IMAD.MOV.U32 R7, RZ, RZ, R24 ;  /* 0x000000ffff078224 */ /* 0x010fc600078e0018 */
[----:B------:R-:W4:Y:S04]  /*13540*/  LDL R24, [R1+0xf90] ;  /* 0x000f900001187983 */ /* 0x000f280000100800 */
[----:B------:R2:W4:Y:S01]  /*13550*/  @!P0 LDG.E.U8 R207, desc[UR44][R6.64] ;  /* 0x0000002c06cf8981 */ /* 0x000522000c1e1100 */
[----:B------:R-:W-:Y:S02]  /*13560*/  PRMT R203, RZ, 0x7610, R203 ;  /* 0x00007610ffcb7816 */ /* 0x000fe400000000cb */
[----:B------:R-:W-:Y:S02]  /*13570*/  PRMT R202, RZ, 0x7610, R202 ;  /* 0x00007610ffca7816 */ /* 0x000fe400000000ca */
[----:B------:R-:W-:Y:S02]  /*13580*/  PRMT R201, RZ, 0x7610, R201 ;  /* 0x00007610ffc97816 */ /* 0x000fe400000000c9 */
[----:B------:R-:W-:Y:S01]  /*13590*/  PRMT R200, RZ, 0x7610, R200 ;  /* 0x00007610ffc87816 */ /* 0x000fe200000000c8 */
[----:B--2---:R-:W-:-:S02]  /*135a0*/  @!P0 IMAD.MOV.U32 R7, RZ, RZ, R11 ;  /* 0x000000ffff078224 */ /* 0x004fc400078e000b */
[----:B------:R-:W2:Y:S01]  /*135b0*/  LDL R11, [R1+0xf80] ;  /* 0x000f8000010b7983 */ /* 0x000ea20000100800 */
[----:B------:R-:W-:-:S03]  /*135c0*/  @!P0 IMAD.MOV.U32 R6, RZ, RZ, R10 ;  /* 0x000000ffff068224 */ /* 0x000fc600078e000a */
[----:B------:R-:W2:Y:S04]  /*135d0*/  LDL R10, [R1+0xf84] ;  /* 0x000f8400010a7983 */ /* 0x000ea80000100800 */
[----:B------:R0:W2:Y:S02]  /*135e0*/  @!P0 LDG.E.U8 R206, desc[UR44][R6.64] ;  /* 0x0000002c06ce8981 */ /* 0x0000a4000c1e1100 */
[----:B0-----:R-:W-:Y:S02]  /*135f0*/  @!P0 IMAD.MOV.U32 R6, RZ, RZ, R8 ;  /* 0x000000ffff068224 */ /* 0x001fe400078e0008 */
[----:B------:R-:W-:Y:S01]  /*13600*/  @!P0 IMAD.MOV.U32 R7, RZ, RZ, R29 ;  /* 0x000000ffff078224 */ /* 0x000fe200078e001d */
[----:B------:R-:W2:Y:S04]  /*13610*/  LDL R8, [R1+0xf74] ;  /* 0x000f740001087983 */ /* 0x000ea80000100800 */
[----:B------:R0:W2:Y:S04]  /*13620*/  @!P0 LDG.E.U8 R205, desc[UR44][R6.64] ;  /* 0x0000002c06cd8981 */ /* 0x0000a8000c1e1100 */
[----:B------:R-:W2:Y:S01]  /*13630*/  LDL R29, [R1+0xf70] ;  /* 0x000f7000011d7983 */ /* 0x000ea20000100800 */
[----:B0-----:R-:W-:-:S02]  /*13640*/  @!P0 IMAD.MOV.U32 R6, RZ, RZ, R34 ;  /* 0x000000ffff068224 */ /* 0x001fc400078e0022 */
[----:B------:R-:W-:Y:S01]  /*13650*/  @!P0 IMAD.MOV.U32 R7, RZ, RZ, R35 ;  /* 0x000000ffff078224 */ /* 0x000fe200078e0023 */
[----:B------:R-:W-:Y:S01]  /*13660*/  PRMT R199, RZ, 0x7610, R199 ;  /* 0x00007610ffc77816 */ /* 0x000fe200000000c7 */
[----:B------:R-:W2:Y:S04]  /*13670*/  LDL R35, [R1+0xf14] ;  /* 0x000f140001237983 */ /* 0x000ea80000100800 */
[----:B------:R0:W2:Y:S01]  /*13680*/  @!P0 LDG.E.U8 R204, desc[UR44][R6.64] ;  /* 0x0000002c06cc8981 */ /* 0x0000a2000c1e1100 */
[----:B------:R-:W-:Y:S02]  /*13690*/  PRMT R198, RZ, 0x7610, R198 ;  /* 0x00007610ffc67816 */ /* 0x000fe400000000c6 */
[----:B------:R-:W-:Y:S01]  /*136a0*/  PRMT R197, RZ, 0x7610, R197 ;  /* 0x00007610ffc57816 */ /* 0x000fe200000000c5 */
[----:B------:R-:W2:Y:S01]  /*136b0*/  LDL R34, [R1+0xf00] ;  /* 0x000f000001227983 */ /* 0x000ea20000100800 */
[----:B0-----:R-:W-:-:S03]  /*136c0*/  @!P0 IMAD.MOV.U32 R6, RZ, RZ, R26 ;  /* 0x000000ffff068224 */ /* 0x001fc600078e001a */
        /* <DEDUP_REMOVED lines=19> */
[----:B---3--:R-:W-:-:S03]  /*13800*/  @!P0 IMAD.MOV.U32 R6, RZ, RZ, R9 ;  /* 0x000000ffff068224 */ /* 0x008fc600078e0009 */
[----:B------:R-:W3:Y:S01]  /*13810*/  LDL R9, [R1+0xf44] ;  /* 0x000f440001097983 */ /* 0x000ee20000100800 */
[----:B----4-:R-:W-:-:S03]  /*13820*/  @!P0 IMAD.MOV.U32 R7, RZ, RZ, R24 ;  /* 0x000000ffff078224 */ /* 0x010fc600078e0018 */
[----:B------:R-:W4:Y:S04]  /*13830*/  LDL R24, [R1+0xf40] ;  /* 0x000f400001187983 */ /* 0x000f280000100800 */
[----:B------:R2:W4:Y:S01]  /*13840*/  @!P0 LDG.E.U8 R199, desc[UR44][R6.64] ;  /* 0x0000002c06c78981 */ /* 0x000522000c1e1100 */
[----:B------:R-:W-:Y:S02]  /*13850*/  PRMT R196, RZ, 0x7610, R196 ;  /* 0x00007610ffc47816 */ /* 0x000fe400000000c4 */
[----:B------:R-:W-:Y:S01]  /*13860*/  PRMT R195, RZ, 0x7610, R195 ;  /* 0x00007610ffc37816 */ /* 0x000fe200000000c3 */
[----:B--2---:R-:W-:Y:S02]  /*13870*/  @!P0 IMAD.MOV.U32 R7, RZ, RZ, R11 ;  /* 0x000000ffff078224 */ /* 0x004fe400078e000b */
[----:B------:R-:W2:Y:S01]  /*13880*/  LDL R11, [R1+0xf30] ;  /* 0x000f3000010b7983 */ /* 0x000ea20000100800 */
[----:B------:R-:W-:-:S03]  /*13890*/  @!P0 IMAD.MOV.U32 R6, RZ, RZ, R10 ;  /* 0x000000ffff068224 */ /* 0x000fc600078e000a */
[----:B------:R-:W2:Y:S04]  /*138a0*/  LDL R10, [R1+0xf34] ;  /* 0x000f3400010a7983 */ /* 0x000ea80000100800 */
[----:B------:R0:W2:Y:S02]  /*138b0*/  @!P0 LDG.E.U8 R198, desc[UR44][R6.64] ;  /* 0x0000002c06c68981 */ /* 0x0000a4000c1e1100 */
[----:B0-----:R-:W-:Y:S02]  /*138c0*/  @!P0 IMAD.MOV.U32 R6, RZ, RZ, R8 ;  /* 0x000000ffff068224 */ /* 0x001fe400078e0008 */
        /* <DEDUP_REMOVED lines=14> */
[----:B---3--:R-:W-:Y:S02]  /*139b0*/  @!P0 IMAD.MOV.U32 R6, RZ, RZ, R9 ;  /* 0x000000ffff068224 */ /* 0x008fe400078e0009 */
[----:B------:R-:W3:Y:S01]  /*139c0*/  LDL R9, [R1+0xeb4] ;  /* 0x000eb40001097983 */ /* 0x000ee20000100800 */
[----:B------:R-:W-:Y:S01]  /*139d0*/  PRMT R194, RZ, 0x7610, R194 ;  /* 0x00007610ffc27816 */ /* 0x000fe200000000c2 */
[----:B----4-:R-:W-:-:S02]  /*139e0*/  @!P0 IMAD.MOV.U32 R7, RZ, RZ, R24 ;  /* 0x000000ffff078224 */ /* 0x010fc400078e0018 */
[----:B------:R-:W4:Y:S01]  /*139f0*/  LDL R24, [R1+0xeb0] ;  /* 0x000eb00001187983 */ /* 0x000f220000100800 */
[----:B------:R-:W-:-:S03]  /*13a00*/  PRMT R193, RZ, 0x7610, R193 ;  /* 0x00007610ffc17816 */ /* 0x000fc600000000c1 */
[----:B------:R2:W4:Y:S01]  /*13a10*/  @!P0 LDG.E.U8 R194, desc[UR44][R6.64] ;  /* 0x0000002c06c28981 */ /* 0x000522000c1e1100 */
[----:B------:R-:W-:Y:S02]  /*13a20*/  PRMT R192, RZ, 0x7610, R192 ;  /* 0x00007610ffc07816 */ /* 0x000fe400000000c0 */
[----:B------:R-:W-:Y:S02]  /*13a30*/  PRMT R191, RZ, 0x7610, R191 ;  /* 0x00007610ffbf7816 */ /* 0x000fe400000000bf */
[----:B------:R-:W-:Y:S02]  /*13a40*/  PRMT R190, RZ, 0x7610, R190 ;  /* 0x00007610ffbe7816 */ /* 0x000fe400000000be */
[----:B------:R-:W-:Y:S02]  /*13a50*/  PRMT R189, RZ, 0x7610, R189 ;  /* 0x00007610ffbd7816 */ /* 0x000fe400000000bd */
[----:B------:R-:W-:Y:S02]  /*13a60*/  PRMT R188, RZ, 0x7610, R188 ;  /* 0x00007610ffbc7816 */ /* 0x000fe400000000bc */
[----:B------:R-:W-:-:S02]  /*13a70*/  PRMT R187, RZ, 0x7610, R187 ;  /* 0x00007610ffbb7816 */ /* 0x000fc400000000bb */
[----:B------:R-:W-:Y:S01]  /*13a80*/  PRMT R186, RZ, 0x7610, R186 ;  /* 0x00007610ffba7816 */ /* 0x000fe200000000ba */
[----:B--2---:R-:W-:Y:S02]  /*13a90*/  @!P0 IMAD.MOV.U32 R7, RZ, RZ, R11 ;  /* 0x000000ffff078224 */ /* 0x004fe400078e000b */
[----:B------:R-:W2:Y:S01]  /*13aa0*/  LDL R11, [R1+0xea0] ;  /* 0x000ea000010b7983 */ /* 0x000ea20000100800 */
[----:B------:R-:W-:-:S03]  /*13ab0*/  @!P0 IMAD.MOV.U32 R6, RZ, RZ, R10 ;  /* 0x000000ffff068224 */ /* 0x000fc600078e000a */
[----:B------:R-:W2:Y:S04]  /*13ac0*/  LDL R10, [R1+0xea4] ;  /* 0x000ea400010a7983 */ /* 0x000ea80000100800 */
[----:B------:R0:W2:Y:S02]  /*13ad0*/  @!P0 LDG.E.U8 R193, desc[UR44][R6.64] ;  /* 0x0000002c06c18981 */ /* 0x0000a4000c1e1100 */
[----:B0-----:R-:W-:Y:S02]  /*13ae0*/  @!P0 IMAD.MOV.U32 R7, RZ, RZ, R37 ;  /* 0x000000ffff078224 */ /* 0x001fe400078e0025 */
[----:B------:R-:W-:Y:S02]  /*13af0*/  @!P0 IMAD.MOV.U32 R6, RZ, RZ, R8 ;  /* 0x000000ffff068224 */ /* 0x000fe400078e0008 */
[----:B------:R-:W2:Y:S04]  /*13b00*/  LDL R8, [R1+0xe94] ;  /* 0x000e940001087983 */ /* 0x000ea80000100800 */
[----:B------:R0:W2:Y:S02]  /*13b10*/  @!P0 LDG.E.U8 R192, desc[UR44][R6.64] ;  /* 0x0000002c06c08981 */ /* 0x0000a4000c1e1100 */
[----:B0-----:R-:W-:-:S02]  /*13b20*/  @!P0 IMAD.MOV.U32 R6, RZ, RZ, R35 ;  /* 0x000000ffff068224 */ /* 0x001fc400078e0023 */
[----:B------:R-:W-:-:S05]  /*13b30*/  @!P0 IMAD.MOV.U32 R7, RZ, RZ, R36 ;  /* 0x000000ffff078224 */ /* 0x000fca00078e0024 */
[----:B------:R0:W2:Y:S02]  /*13b40*/  @!P0 LDG.E.U8 R191, desc[UR44][R6.64] ;  /* 0x0000002c06bf8981 */ /* 0x0000a4000c1e1100 */
[----:B0-----:R-:W-:Y:S02]  /*13b50*/  @!P0 IMAD.MOV.U32 R6, RZ, RZ, R26 ;  /* 0x000000ffff068224 */ /* 0x001fe400078e001a */
[----:B------:R-:W-:Y:S01]  /*13b60*/  @!P0 IMAD.MOV.U32 R7, RZ, RZ, R34 ;  /* 0x000000ffff078224 */ /* 0x000fe200078e0022 */
[----:B------:R-:W2:Y:S04]  /*13b70*/  LDL R26, [R1+0xe84] ;  /* 0x000e8400011a7983 */ /* 0x000ea80000100800 */
[----:B------:R0:W2:Y:S02]  /*13b80*/  @!P0 LDG.E.U8 R190, desc[UR44][R6.64] ;  /* 0x0000002c06be8981 */ /* 0x0000a4000c1e1100 */
[----:B0-----:R-:W-:-:S02]  /*13b90*/  @!P0 IMAD.MOV.U32 R6, RZ, RZ, R32 ;  /* 0x000000ffff068224 */ /* 0x001fc400078e0020 */
[----:B------:R-:W-:-:S05]  /*13ba0*/  @!P0 IMAD.MOV.U32 R7, RZ, RZ, R33 ;  /* 0x000000ffff078224 */ /* 0x000fca00078e0021 */
[----:B------:R0:W2:Y:S02]  /*13bb0*/  @!P0 LDG.E.U8 R189, desc[UR44][R6.64] ;  /* 0x0000002c06bd8981 */ /* 0x0000a4000c1e1100 */
[----:B0-----:R-:W-:Y:S02]  /*13bc0*/  @!P0 IMAD.MOV.U32 R6, RZ, RZ, R30 ;  /* 0x000000ffff068224 */ /* 0x001fe400078e001e */
[----:B------:R-:W-:-:S05]  /*13bd0*/  @!P0 IMAD.MOV.U32 R7, RZ, RZ, R31 ;  /* 0x000000ffff078224 */ /* 0x000fca00078e001f */
[----:B------:R0:W2:Y:S02]  /*13be0*/  @!P0 LDG.E.U8 R188, desc[UR44][R6.64] ;  /* 0x0000002c06bc8981 */ /* 0x0000a4000c1e1100 */
[----:B0-----:R-:W-:Y:S02]  /*13bf0*/  @!P0 IMAD.MOV.U32 R6, RZ, RZ, R28 ;  /* 0x000000ffff068224 */ /* 0x001fe400078e001c */
[----:B------:R-:W-:-:S05]  /*13c00*/  @!P0 IMAD.MOV.U32 R7, RZ, RZ, R29 ;  /* 0x000000ffff078224 */ /* 0x000fca00078e001d */
[----:B------:R0:W2:Y:S02]  /*13c10*/  @!P0 LDG.E.U8 R187, desc[UR44][R6.64] ;  /* 0x0000002c06bb8981 */ /* 0x0000a4000c1e1100 */
[----:B0-----:R-:W-:Y:S02]  /*13c20*/  @!P0 IMAD.MOV.U32 R6, RZ, RZ, R25 ;  /* 0x000000ffff068224 */ /* 0x001fe400078e0019 */
[----:B------:R-:W-:Y:S01]  /*13c30*/  @!P0 IMAD.MOV.U32 R7, RZ, RZ, R27 ;  /* 0x000000ffff078224 */ /* 0x000fe200078e001b */
[----:B------:R-:W-:Y:S01]  /*13c40*/  PRMT R185, RZ, 0x7610, R185 ;  /* 0x00007610ffb97816 */ /* 0x000fe200000000b9 */
[----:B------:R-:W2:Y:S04]  /*13c50*/  LDL R25, [R1+0x1058] ;  /* 0x0010580001197983 */ /* 0x000ea80000100800 */
[----:B------:R3:W2:Y:S02]  /*13c60*/  @!P0 LDG.E.U8 R186, desc[UR44][R6.64] ;  /* 0x0000002c06ba8981 */ /* 0x0006a4000c1e1100 */
[----:B---3--:R-:W-:-:S02]  /*13c70*/  @!P0 IMAD.MOV.U32 R6, RZ, RZ, R9 ;  /* 0x000000ffff068224 */ /* 0x008fc400078e0009 */
[----:B------:R-:W3:Y:S01]  /*13c80*/  LDL R9, [R1+0x105c] ;  /* 0x00105c0001097983 */ /* 0x000ee20000100800 */
[----:B----4-:R-:W-:Y:S01]  /*13c90*/  @!P0 IMAD.MOV.U32 R7, RZ, RZ, R24 ;  /* 0x000000ffff078224 */ /* 0x010fe200078e0018 */
[----:B------:R-:W-:Y:S02]  /*13ca0*/  PRMT R184, RZ, 0x7610, R184 ;  /* 0x00007610ffb87816 */ /* 0x000fe400000000b8 */
[----:B------:R-:W4:Y:S04]  /*13cb0*/  LDL R24, [R1+0x1048] ;  /* 0x0010480001187983 */ /* 0x000f280000100800 */
[----:B------:R2:W4:Y:S01]  /*13cc0*/  @!P0 LDG.E.U8 R185, desc[UR44][R6.64] ;  /* 0x0000002c06b98981 */ /* 0x000522000c1e1100 */
        /* <DEDUP_REMOVED lines=11> */
[----:B------:R0:W-:Y:S04]  /*13d80*/  STL [R1+0x20d4], R5 ;  /* 0x0020d40501007387 */ /* 0x0001e80000100800 */
[----:B------:R1:W2:Y:S04]  /*13d90*/  @!P0 LDG.E.U8 R183, desc[UR44][R6.64] ;  /* 0x0000002c06b78981 */ /* 0x0002a8000c1e1100 */
[----:B0-----:R-:W2:Y:S04]  /*13da0*/  LDL.LU R5, [R1+0xea8] ;  /* 0x000ea80001057983 */ /* 0x001ea80000300800 */
[----:B------:R-:W2:Y:S04]  /*13db0*/  LDL R30, [R1+0x1028] ;  /* 0x00102800011e7983 */ /* 0x000ea80000100800 */
[----:B------:R-:W2:Y:S04]  /*13dc0*/  LDL R29, [R1+0x102c] ;  /* 0x00102c00011d7983 */ /* 0x000ea80000100800 */
[----:B------:R-:W2:Y:S04]  /*13dd0*/  LDL R28, [R1+0x1018] ;  /* 0x00101800011c7983 */ /* 0x000ea80000100800 */
[----:B------:R-:W2:Y:S01]  /*13de0*/  LDL R27, [R1+0x101c] ;  /* 0x00101c00011b7983 */ /* 0x000ea20000100800 */
[----:B-1----:R-:W-:-:S02]  /*13df0*/  @!P0 IMAD.MOV.U32 R7, RZ, RZ, R3 ;  /* 0x000000ffff078224 */ /* 0x002fc400078e0003 */
[----:B------:R-:W-:Y:S01]  /*13e00*/  @!P0 IMAD.MOV.U32 R6, RZ, RZ, R26 ;  /* 0x000000ffff068224 */ /* 0x000fe200078e001a */
[----:B------:R-:W2:Y:S04]  /*13e10*/  LDL R34, [R1+0x1008] ;  /* 0x0010080001227983 */ /* 0x000ea80000100800 */
[----:B------:R-:W2:Y:S04]  /*13e20*/  LDL R33, [R1+0x100c] ;  /* 0x00100c0001217983 */ /* 0x000ea80000100800 */
[----:B------:R0:W2:Y:S04]  /*13e30*/  @!P0 LDG.E.U8 R182, desc[UR44][R6.64] ;  /* 0x0000002c06b68981 */ /* 0x0000a8000c1e1100 */
[----:B------:R-:W2:Y:S04]  /*13e40*/  LDL R32, [R1+0xff8] ;  /* 0x000ff80001207983 */ /* 0x000ea80000100800 */
[----:B------:R-:W2:Y:S01]  /*13e50*/  LDL R26, [R1+0xffc] ;  /* 0x000ffc00011a7983 */ /* 0x000ea20000100800 */
[----:B0-----:R-:W-:-:S02]  /*13e60*/  @!P0 IMAD.MOV.U32 R6, RZ, RZ, R0 ;  /* 0x000000ffff068224 */ /* 0x001fc400078e0000 */
[----:B------:R-:W-:Y:S01]  /*13e70*/  @!P0 IMAD.MOV.U32 R7, RZ, RZ, R2 ;  /* 0x000000ffff078224 */ /* 0x000fe200078e0002 */
[----:B------:R-:W-:Y:S04]  /*13e80*/  STL [R1+0x20d0], R3 ;  /* 0x0020d00301007387 */ /* 0x000fe80000100800 */
[----:B------:R0:W-:Y:S04]  /*13e90*/  STL [R1+0x20dc], R0 ;  /* 0x0020dc0001007387 */ /* 0x0001e80000100800 */
[----:B------:R3:W2:Y:S04]  /*13ea0*/  @!P0 LDG.E.U8 R181, desc[UR44][R6.64] ;  /* 0x0000002c06b58981 */ /* 0x0006a8000c1e1100 */
[----:B0-----:R-:W2:Y:S04]  /*13eb0*/  LDL.LU R0, [R1+0xeb8] ;  /* 0x000eb80001007983 */ /* 0x001ea80000300800 */
[----:B------:R0:W-:Y:S01]  /*13ec0*/  STL [R1+0x20d8], R2 ;  /* 0x0020d80201007387 */ /* 0x0001e20000100800 */
[----:B------:R-:W-:-:S02]  /*13ed0*/  PRMT R180, RZ, 0x7610, R180 ;  /* 0x00007610ffb47816 */ /* 0x000fc400000000b4 */
[----:B------:R-:W-:Y:S01]  /*13ee0*/  PRMT R179, RZ, 0x7610, R179 ;  /* 0x00007610ffb37816 */ /* 0x000fe200000000b3 */
[----:B------:R-:W2:Y:S01]  /*13ef0*/  LDL R31, [R1+0xfb8] ;  /* 0x000fb800011f7983 */ /* 0x000ea20000100800 */
[----:B------:R-:W-:Y:S02]  /*13f00*/  PRMT R178, RZ, 0x7610, R178 ;  /* 0x00007610ffb27816 */ /* 0x000fe400000000b2 */
[----:B------:R-:W-:Y:S01]  /*13f10*/  PRMT R177, RZ, 0x7610, R177 ;  /* 0x00007610ffb17816 */ /* 0x000fe200000000b1 */
[----:B------:R-:W2:Y:S01]  /*13f20*/  LDL R3, [R1+0xf8c] ;  /* 0x000f8c0001037983 */ /* 0x000ea20000100800 */
[----:B------:R-:W-:-:S03]  /*13f30*/  PRMT R176, RZ, 0x7610, R176 ;  /* 0x00007610ffb07816 */ /* 0x000fc600000000b0 */
[----:B0-----:R-:W2:Y:S01]  /*13f40*/  LDL R2, [R1+0xf9c] ;  /* 0x000f9c0001027983 */ /* 0x001ea20000100800 */
[----:B------:R-:W-:Y:S02]  /*13f50*/  PRMT R175, RZ, 0x7610, R175 ;  /* 0x00007610ffaf7816 */ /* 0x000fe400000000af */
[----:B------:R-:W-:Y:S01]  /*13f60*/  PRMT R174, RZ, 0x7610, R174 ;  /* 0x00007610ffae7816 */ /* 0x000fe200000000ae */
[----:B------:R-:W2:Y:S01]  /*13f70*/  LDL R35, [R1+0xf48] ;  /* 0x000f480001237983 */ /* 0x000ea20000100800 */
[----:B---3--:R-:W-:-:S03]  /*13f80*/  @!P0 IMAD.MOV.U32 R6, RZ, RZ, R9 ;  /* 0x000000ffff068224 */ /* 0x008fc600078e0009 */
[----:B------:R-:W3:Y:S01]  /*13f90*/  LDL R9, [R1+0xfec] ;  /* 0x000fec0001097983 */ /* 0x000ee20000100800 */
[----:B------:R-:W-:-:S03]  /*13fa0*/  @!P0 IMAD.MOV.U32 R7, RZ, RZ, R25 ;  /* 0x000000ffff078224 */ /* 0x000fc600078e0019 */
[----:B------:R-:W3:Y:S04]  /*13fb0*/  LDL R25, [R1+0xfe8] ;  /* 0x000fe80001197983 */ /* 0x000ee80000100800 */
[----:B------:R4:W3:Y:S02]  /*13fc0*/  @!P0 LDG.E.U8 R180, desc[UR44][R6.64] ;  /* 0x0000002c06b48981 */ /* 0x0008e4000c1e1100 */
[----:B----4-:R-:W-:Y:S02]  /*13fd0*/  @!P0 IMAD.MOV.U32 R7, RZ, RZ, R24 ;  /* 0x000000ffff078224 */ /* 0x010fe400078e0018 */
[----:B------:R-:W4:Y:S01]  /*13fe0*/  LDL R24, [R1+0xfd8] ;  /* 0x000fd80001187983 */ /* 0x000f220000100800 */
[----:B--2---:R-:W-:-:S03]  /*13ff0*/  @!P0 IMAD.MOV.U32 R6, RZ, RZ, R11 ;  /* 0x000000ffff068224 */ /* 0x004fc600078e000b */
        /* <DEDUP_REMOVED lines=18> */
[----:B------:R-:W-:Y:S01]  /*14120*/  @!P0 IMAD.MOV.U32 R7, RZ, RZ, R34 ;  /* 0x000000ffff078224 */ /* 0x000fe200078e0022 */
[----:B------:R-:W-:Y:S01]  /*14130*/  PRMT R173, RZ, 0x7610, R173 ;  /* 0x00007610ffad7816 */ /* 0x000fe200000000ad */
[----:B------:R-:W2:Y:S04]  /*14140*/  LDL R34, [R1+0xf38] ;  /* 0x000f380001227983 */ /* 0x000ea80000100800 */
[----:B------:R0:W2:Y:S01]  /*14150*/  @!P0 LDG.E.U8 R175, desc[UR44][R6.64] ;  /* 0x0000002c06af8981 */ /* 0x0000a2000c1e1100 */
[----:B------:R-:W-:-:S02]  /*14160*/  PRMT R172, RZ, 0x7610, R172 ;  /* 0x00007610ffac7816 */ /* 0x000fc400000000ac */
[----:B------:R-:W-:Y:S01]  /*14170*/  PRMT R171, RZ, 0x7610, R171 ;  /* 0x00007610ffab7816 */ /* 0x000fe200000000ab */
[----:B------:R-:W2:Y:S01]  /*14180*/  LDL R33, [R1+0xf3c] ;  /* 0x000f3c0001217983 */ /* 0x000ea20000100800 */
[----:B0-----:R-:W-:Y:S02]  /*14190*/  @!P0 IMAD.MOV.U32 R6, RZ, RZ, R26 ;  /* 0x000000ffff068224 */ /* 0x001fe400078e001a */
[----:B------:R-:W-:Y:S01]  /*141a0*/  @!P0 IMAD.MOV.U32 R7, RZ, RZ, R32 ;  /* 0x000000ffff078224 */ /* 0x000fe200078e0020 */
[----:B------:R-:W2:Y:S04]  /*141b0*/  LDL R26, [R1+0xf88] ;  /* 0x000f8800011a7983 */ /* 0x000ea80000100800 */
[----:B------:R3:W2:Y:S01]  /*141c0*/  @!P0 LDG.E.U8 R174, desc[UR44][R6.64] ;  /* 0x0000002c06ae8981 */ /* 0x0006a2000c1e1100 */
[----:B------:R-:W-:-:S02]  /*141d0*/  PRMT R170, RZ, 0x7610, R170 ;  /* 0x00007610ffaa7816 */ /* 0x000fc400000000aa */
        /* <DEDUP_REMOVED lines=9> */
[----:B------:R-:W-:Y:S02]  /*14270*/  PRMT R168, RZ, 0x7610, R168 ;  /* 0x00007610ffa87816 */ /* 0x000fe400000000a8 */
[----:B------:R-:W-:Y:S01]  /*14280*/  PRMT R167, RZ, 0x7610, R167 ;  /* 0x00007610ffa77816 */ /* 0x000fe200000000a7 */
[----:B--2---:R-:W-:-:S02]  /*14290*/  @!P0 IMAD.MOV.U32 R6, RZ, RZ, R11 ;  /* 0x000000ffff068224 */ /* 0x004fc400078e000b */
        /* <DEDUP_REMOVED lines=12> */
[----:B0-----:R-:W-:-:S03]  /*14360*/  @!P0 IMAD.MOV.U32 R7, RZ, RZ, R29 ;  /* 0x000000ffff078224 */ /* 0x001fc600078e001d */
        /* <DEDUP_REMOVED lines=11> */
[----:B------:R-:W-:Y:S01]  /*14420*/  @!P0 IMAD.MOV.U32 R7, RZ, RZ, R26 ;  /* 0x000000ffff078224 */ /* 0x000fe200078e001a */
[----:B------:R-:W-:-:S02]  /*14430*/  PRMT R166, RZ, 0x7610, R166 ;  /* 0x00007610ffa67816 */ /* 0x000fc400000000a6 */
[----:B------:R-:W2:Y:S04]  /*14440*/  LDL R26, [R1+0xee8] ;  /* 0x000ee800011a7983 */ /* 0x000ea80000100800 */
[----:B------:R3:W2:Y:S02]  /*14450*/  @!P0 LDG.E.U8 R167, desc[UR44][R6.64] ;  /* 0x0000002c06a78981 */ /* 0x0006a4000c1e1100 */
[----:B---3--:R-:W-:Y:S02]  /*14460*/  @!P0 IMAD.MOV.U32 R6, RZ, RZ, R9 ;  /* 0x000000ffff068224 */ /* 0x008fe400078e0009 */
[----:B------:R-:W3:Y:S01]  /*14470*/  LDL R9, [R1+0xf1c] ;  /* 0x000f1c0001097983 */ /* 0x000ee20000100800 */
[----:B------:R-:W-:-:S03]  /*14480*/  @!P0 IMAD.MOV.U32 R7, RZ, RZ, R25 ;  /* 0x000000ffff078224 */ /* 0x000fc600078e0019 */
[----:B------:R-:W3:Y:S01]  /*14490*/  LDL R25, [R1+0xeec] ;  /* 0x000eec0001197983 */ /* 0x000ee20000100800 */
[----:B------:R-:W-:-:S03]  /*144a0*/  PRMT R165, RZ, 0x7610, R165 ;  /* 0x00007610ffa57816 */ /* 0x000fc600000000a5 */
[----:B------:R4:W3:Y:S01]  /*144b0*/  @!P0 LDG.E.U8 R166, desc[UR44][R6.64] ;  /* 0x0000002c06a68981 */ /* 0x0008e2000c1e1100 */
[----:B------:R-:W-:Y:S01]  /*144c0*/  PRMT R164, RZ, 0x7610, R164 ;  /* 0x00007610ffa47816 */ /* 0x000fe200000000a4 */
[----:B----4-:R-:W-:Y:S02]  /*144d0*/  @!P0 IMAD.MOV.U32 R7, RZ, RZ, R24 ;  /* 0x000000ffff078224 */ /* 0x010fe400078e0018 */
[----:B------:R-:W4:Y:S01]  /*144e0*/  LDL R24, [R1+0xed8] ;  /* 0x000ed80001187983 */ /* 0x000f220000100800 */
[----:B------:R-:W-:Y:S02]  /*144f0*/  PRMT R163, RZ, 0x7610, R163 ;  /* 0x00007610ffa37816 */ /* 0x000fe400000000a3 */
        /* <DEDUP_REMOVED lines=11> */
[----:B------:R-:W-:Y:S02]  /*145b0*/  @!P0 IMAD.MOV.U32 R6, RZ, RZ, R2 ;  /* 0x000000ffff068224 */ /* 0x000fe400078e0002 */
[----:B------:R-:W2:Y:S04]  /*145c0*/  LDL R2, [R1+0xebc] ;  /* 0x000ebc0001027983 */ /* 0x000ea80000100800 */
[----:B------:R0:W2:Y:S04]  /*145d0*/  @!P0 LDG.E.U8 R163, desc[UR44][R6.64] ;  /* 0x0000002c06a38981 */ /* 0x0000a8000c1e1100 */
[----:B------:R-:W2:Y:S01]  /*145e0*/  LDL.LU R149, [R1+0xe34] ;  /* 0x000e340001957983 */ /* 0x000ea20000300800 */
[----:B0-----:R-:W-:-:S02]  /*145f0*/  @!P0 IMAD.MOV.U32 R6, RZ, RZ, R33 ;  /* 0x000000ffff068224 */ /* 0x001fc400078e0021 */
[----:B------:R-:W-:-:S05]  /*14600*/  @!P0 IMAD.MOV.U32 R7, RZ, RZ, R34 ;  /* 0x000000ffff078224 */ /* 0x000fca00078e0022 */
[----:B------:R0:W2:Y:S02]  /*14610*/  @!P0 LDG.E.U8 R162, desc[UR44][R6.64] ;  /* 0x0000002c06a28981 */ /* 0x0000a4000c1e1100 */
[----:B0-----:R-:W-:Y:S02]  /*14620*/  @!P0 IMAD.MOV.U32 R6, RZ, RZ, R3 ;  /* 0x000000ffff068224 */ /* 0x001fe400078e0003 */
[----:B------:R-:W2:Y:S01]  /*14630*/  LDL R3, [R1+0xeac] ;  /* 0x000eac0001037983 */ /* 0x000ea20000100800 */
[----:B------:R-:W-:-:S03]  /*14640*/  @!P0 IMAD.MOV.U32 R7, RZ, RZ, R32 ;  /* 0x000000ffff078224 */ /* 0x000fc600078e0020 */
[----:B------:R-:W2:Y:S04]  /*14650*/  LDL.LU R150, [R1+0xe28] ;  /* 0x000e280001967983 */ /* 0x000ea80000300800 */
[----:B------:R-:W2:Y:S04]  /*14660*/  LDL.LU R151, [R1+0xe18] ;  /* 0x000e180001977983 */ /* 0x000ea80000300800 */
[----:B------:R3:W2:Y:S02]  /*14670*/  @!P0 LDG.E.U8 R161, desc[UR44][R6.64] ;  /* 0x0000002c06a18981 */ /* 0x0006a4000c1e1100 */
[----:B---3--:R-:W-:-:S02]  /*14680*/  @!P0 IMAD.MOV.U32 R6, RZ, RZ, R9 ;  /* 0x000000ffff068224 */ /* 0x008fc400078e0009 */
[----:B------:R-:W3:Y:S01]  /*14690*/  LDL R9, [R1+0xe9c] ;  /* 0x000e9c0001097983 */ /* 0x000ee20000100800 */
[----:B------:R-:W-:Y:S01]  /*146a0*/  PRMT R160, RZ, 0x7610, R160 ;  /* 0x00007610ffa07816 */ /* 0x000fe200000000a0 */
[----:B------:R-:W-:Y:S01]  /*146b0*/  @!P0 IMAD.MOV.U32 R7, RZ, RZ, R31 ;  /* 0x000000ffff078224 */ /* 0x000fe200078e001f */
[----:B------:R-:W-:-:S04]  /*146c0*/  PRMT R159, RZ, 0x7610, R159 ;  /* 0x00007610ff9f7816 */ /* 0x000fc8000000009f */
[----:B------:R0:W3:Y:S01]  /*146d0*/  @!P0 LDG.E.U8 R160, desc[UR44][R6.64] ;  /* 0x0000002c06a08981 */ /* 0x0000e2000c1e1100 */
[----:B------:R-:W-:Y:S01]  /*146e0*/  PRMT R158, RZ, 0x7610, R158 ;  /* 0x00007610ff9e7816 */ /* 0x000fe2000000009e */
[----:B0-----:R-:W-:Y:S02]  /*146f0*/  @!P0 IMAD.MOV.U32 R6, RZ, RZ, R29 ;  /* 0x000000ffff068224 */ /* 0x001fe400078e001d */
[----:B------:R-:W-:-:S05]  /*14700*/  @!P0 IMAD.MOV.U32 R7, RZ, RZ, R30 ;  /* 0x000000ffff078224 */ /* 0x000fca00078e001e */
        /* <DEDUP_REMOVED lines=10> */
[----:B----4-:R-:W-:Y:S01]  /*147b0*/  @!P0 IMAD.MOV.U32 R7, RZ, RZ, R24 ;  /* 0x000000ffff078224 */ /* 0x010fe200078e0018 */
[----:B------:R-:W-:Y:S02]  /*147c0*/  PRMT R154, RZ, 0x7610, R154 ;  /* 0x00007610ff9a7816 */ /* 0x000fe4000000009a */
[----:B------:R-:W-:Y:S02]  /*147d0*/  PRMT R153, RZ, 0x7610, R153 ;  /* 0x00007610ff997816 */ /* 0x000fe40000000099 */
[----:B------:R-:W-:Y:S02]  /*147e0*/  PRMT R152, RZ, 0x7610, R152 ;  /* 0x00007610ff987816 */ /* 0x000fe40000000098 */
[----:B------:R-:W-:Y:S02]  /*147f0*/  LOP3.LUT R245, R245, 0xffff, RZ, 0xc0, !PT ;  /* 0x0000fffff5f57812 */ /* 0x000fe400078ec0ff */
[----:B------:R-:W-:Y:S01]  /*14800*/  LOP3.LUT R249, R249, 0xffff, RZ, 0xc0, !PT ;  /* 0x0000fffff9f97812 */ /* 0x000fe200078ec0ff */
[----:B--2---:R-:W-:-:S05]  /*14810*/  @!P0 IMAD.MOV.U32 R6, RZ, RZ, R11 ;  /* 0x000000ffff068224 */ /* 0x004fca00078e000b */
[----:B------:R0:W2:Y:S02]  /*14820*/  @!P0 LDG.E.U8 R156, desc[UR44][R6.64] ;  /* 0x0000002c069c8981 */ /* 0x0000a4000c1e1100 */
[----:B0-----:R-:W-:Y:S02]  /*14830*/  @!P0 IMAD.MOV.U32 R7, RZ, RZ, R10 ;  /* 0x000000ffff078224 */ /* 0x001fe400078e000a */
[----:B------:R-:W-:-:S05]  /*14840*/  @!P0 IMAD.MOV.U32 R6, RZ, RZ, R8 ;  /* 0x000000ffff068224 */ /* 0x000fca00078e0008 */
[----:B------:R0:W4:Y:S02]  /*14850*/  @!P0 LDG.E.U8 R155, desc[UR44][R6.64] ;  /* 0x0000002c069b8981 */ /* 0x000124000c1e1100 */
[----:B0-----:R-:W-:Y:S02]  /*14860*/  @!P0 IMAD.MOV.U32 R7, RZ, RZ, R0 ;  /* 0x000000ffff078224 */ /* 0x001fe400078e0000 */
[----:B------:R-:W-:-:S05]  /*14870*/  @!P0 IMAD.MOV.U32 R6, RZ, RZ, R2 ;  /* 0x000000ffff068224 */ /* 0x000fca00078e0002 */
[----:B------:R0:W4:Y:S02]  /*14880*/  @!P0 LDG.E.U8 R154, desc[UR44][R6.64] ;  /* 0x0000002c069a8981 */ /* 0x000124000c1e1100 */
[----:B0-----:R-:W-:Y:S02]  /*14890*/  LOP3.LUT R7, R4, 0xffff, RZ, 0xc0, !PT ;  /* 0x0000ffff04077812 */ /* 0x001fe400078ec0ff */
[----:B------:R-:W-:Y:S01]  /*148a0*/  LOP3.LUT R6, R149, 0xffff, RZ, 0xc0, !PT ;  /* 0x0000ffff95067812 */ /* 0x000fe200078ec0ff */
[----:B------:R-:W2:Y:S03]  /*148b0*/  LDL.LU R4, [R1+0xe88] ;  /* 0x000e880001047983 */ /* 0x000ea60000300800 */
[----:B------:R-:W-:Y:S01]  /*148c0*/  PRMT R24, R7, 0x3340, R6 ;  /* 0x0000334007187816 */ /* 0x000fe20000000006 */
[----:B------:R-:W-:Y:S01]  /*148d0*/  @!P0 IMAD.MOV.U32 R7, RZ, RZ, R5 ;  /* 0x000000ffff078224 */ /* 0x000fe200078e0005 */
[----:B------:R-:W4:Y:S01]  /*148e0*/  LDL.LU R2, [R1+0xe8c] ;  /* 0x000e8c0001027983 */ /* 0x000f220000300800 */
[----:B------:R-:W-:-:S03]  /*148f0*/  @!P0 IMAD.MOV.U32 R6, RZ, RZ, R3 ;  /* 0x000000ffff068224 */ /* 0x000fc600078e0003 */
[----:B------:R-:W4:Y:S04]  /*14900*/  LDL.LU R3, [R1+0xe7c] ;  /* 0x000e7c0001037983 */ /* 0x000f280000300800 */
[----:B------:R0:W4:Y:S04]  /*14910*/  @!P0 LDG.E.U8 R153, desc[UR44][R6.64] ;  /* 0x0000002c06998981 */ /* 0x000128000c1e1100 */
[----:B------:R-:W4:Y:S01]  /*14920*/  LDL R25, [R1+0x1450] ;  /* 0x0014500001197983 */ /* 0x000f220000100800 */
[----:B0-----:R-:W-:Y:S02]  /*14930*/  LOP3.LUT R7, R150, 0xffff, RZ, 0xc0, !PT ;  /* 0x0000ffff96077812 */ /* 0x001fe400078ec0ff */
[----:B------:R-:W-:-:S04]  /*14940*/  LOP3.LUT R6, R151, 0xffff, RZ, 0xc0, !PT ;  /* 0x0000ffff97067812 */ /* 0x000fc800078ec0ff */
[----:B------:R-:W-:Y:S01]  /*14950*/  PRMT R8, R7, 0x3340, R6 ;  /* 0x0000334007087816 */ /* 0x000fe20000000006 */
[----:B------:R-:W-:Y:S02]  /*14960*/  @!P0 IMAD.MOV.U32 R7, RZ, RZ, R14 ;  /* 0x000000ffff078224 */ /* 0x000fe400078e000e */
[----:B---3--:R-:W-:-:S05]  /*14970*/  @!P0 IMAD.MOV.U32 R6, RZ, RZ, R9 ;  /* 0x000000ffff068224 */ /* 0x008fca00078e0009 */
[----:B------:R0:W3:Y:S01]  /*14980*/  @!P0 LDG.E.U8 R152, desc[UR44][R6.64] ;  /* 0x0000002c06988981 */ /* 0x0000e2000c1e1100 */
[----:B------:R-:W-:Y:S02]  /*14990*/  PRMT R9, R249, 0x3340, R245 ;  /* 0x00003340f9097816 */ /* 0x000fe400000000f5 */
[----:B0-----:R-:W-:Y:S02]  /*149a0*/  LOP3.LUT R6, R19, 0xffff, RZ, 0xc0, !PT ;  /* 0x0000ffff13067812 */ /* 0x001fe400078ec0ff */
[----:B------:R-:W3:Y:S04]  /*149b0*/  LDL.LU R19, [R1+0x237c] ;  /* 0x00237c0001137983 */ /* 0x000ee80000300800 */
[----:B------:R-:W3:Y:S04]  /*149c0*/  LDL.LU R151, [R1+0xe58] ;  /* 0x000e580001977983 */ /* 0x000ee80000300800 */
[----:B------:R-:W3:Y:S04]  /*149d0*/  LDL.LU R146, [R1+0xe4c] ;  /* 0x000e4c0001927983 */ /* 0x000ee80000300800 */
[----:B------:R-:W3:Y:S04]  /*149e0*/  LDL.LU R147, [R1+0xe3c] ;  /* 0x000e3c0001937983 */ /* 0x000ee80000300800 */
[----:B------:R-:W3:Y:S04]  /*149f0*/  LDL.LU R148, [R1+0xe2c] ;  /* 0x000e2c0001947983 */ /* 0x000ee80000300800 */
[----:B------:R-:W3:Y:S01]  /*14a00*/  LDL.LU R245, [R1+0xe78] ;  /* 0x000e780001f57983 */ /* 0x000ee20000300800 */
[----:B------:R-:W-:-:S02]  /*14a10*/  LOP3.LUT R252, R252, 0xffff, RZ, 0xc0, !PT ;  /* 0x0000fffffcfc7812 */ /* 0x000fc400078ec0ff */
[----:B------:R-:W-:Y:S01]  /*14a20*/  LOP3.LUT R242, R242, 0xffff, RZ, 0xc0, !PT ;  /* 0x0000fffff2f27812 */ /* 0x000fe200078ec0ff */
[----:B------:R-:W3:Y:S01]  /*14a30*/  LDL.LU R149, [R1+0xe5c] ;  /* 0x000e5c0001957983 */ /* 0x000ee20000300800 */
[----:B------:R-:W-:Y:S02]  /*14a40*/  LOP3.LUT R238, R238, 0xffff, RZ, 0xc0, !PT ;  /* 0x0000ffffeeee7812 */ /* 0x000fe400078ec0ff */
[----:B------:R-:W-:Y:S01]  /*14a50*/  LOP3.LUT R234, R234, 0xffff, RZ, 0xc0, !PT ;  /* 0x0000ffffeaea7812 */ /* 0x000fe200078ec0ff */
[----:B------:R-:W3:Y:S01]  /*14a60*/  LDL.LU R150, [R1+0xe50] ;  /* 0x000e500001967983 */ /* 0x000ee20000300800 */
[----:B------:R-:W-:Y:S02]  /*14a70*/  LOP3.LUT R230, R230, 0xffff, RZ, 0xc0, !PT ;  /* 0x0000ffffe6e67812 */ /* 0x000fe400078ec0ff */
[----:B------:R-:W-:Y:S02]  /*14a80*/  LOP3.LUT R226, R226, 0xffff, RZ, 0xc0, !PT ;  /* 0x0000ffffe2e27812 */ /* 0x000fe400078ec0ff */
[----:B------:R-:W-:-:S02]  /*14a90*/  LOP3.LUT R222, R222, 0xffff, RZ, 0xc0, !PT ;  /* 0x0000ffffdede7812 */ /* 0x000fc400078ec0ff */
[----:B------:R-:W-:Y:S02]  /*14aa0*/  LOP3.LUT R218, R218, 0xffff, RZ, 0xc0, !PT ;  /* 0x0000ffffdada7812 */ /* 0x000fe400078ec0ff */
[----:B------:R-:W-:Y:S02]  /*14ab0*/  LOP3.LUT R215, R215, 0xffff, RZ, 0xc0, !PT ;  /* 0x0000ffffd7d77812 */ /* 0x000fe400078ec0ff */
[----:B------:R-:W-:Y:S02]  /*14ac0*/  PRMT R252, R6, 0x3340, R252 ;  /* 0x0000334006fc7816 */ /* 0x000fe400000000fc */
[----:B------:R-:W-:Y:S02]  /*14ad0*/  PRMT R13, RZ, 0x7610, R13 ;  /* 0x00007610ff0d7816 */ /* 0x000fe4000000000d */
[----:B------:R-:W-:Y:S02]  /*14ae0*/  PRMT R238, R242, 0x3340, R238 ;  /* 0x00003340f2ee7816 */ /* 0x000fe400000000ee */
[----:B------:R-:W-:-:S02]  /*14af0*/  PRMT R10, R234, 0x3340, R230 ;  /* 0x00003340ea0a7816 */ /* 0x000fc400000000e6 */
[----:B------:R-:W-:Y:S02]  /*14b00*/  PRMT R222, R226, 0x3340, R222 ;  /* 0x00003340e2de7816 */ /* 0x000fe400000000de */
[----:B------:R-:W-:Y:S02]  /*14b10*/  PRMT R11, R218, 0x3340, R215 ;  /* 0x00003340da0b7816 */ /* 0x000fe400000000d7 */
[----:B------:R-:W-:Y:S02]  /*14b20*/  PRMT R12, RZ, 0x7610, R12 ;  /* 0x00007610ff0c7816 */ /* 0x000fe4000000000c */
[----:B------:R-:W-:Y:S02]  /*14b30*/  PRMT R8, R24, 0x5410, R8 ;  /* 0x0000541018087816 */ /* 0x000fe40000000008 */
[----:B------:R-:W-:Y:S02]  /*14b40*/  PRMT R9, R252, 0x5410, R9 ;  /* 0x00005410fc097816 */ /* 0x000fe40000000009 */
[----:B------:R-:W-:-:S02]  /*14b50*/  PRMT R10, R238, 0x5410, R10 ;  /* 0x00005410ee0a7816 */ /* 0x000fc4000000000a */
[----:B------:R-:W-:Y:S01]  /*14b60*/  PRMT R11, R222, 0x5410, R11 ;  /* 0x00005410de0b7816 */ /* 0x000fe2000000000b */
[----:B--2---:R-:W-:Y:S02]  /*14b70*/  @!P0 IMAD.MOV.U32 R7, RZ, RZ, R4 ;  /* 0x000000ffff078224 */ /* 0x004fe400078e0004 */
[----:B----4-:R-:W-:-:S05]  /*14b80*/  @!P0 IMAD.MOV.U32 R6, RZ, RZ, R2 ;  /* 0x000000ffff068224 */ /* 0x010fca00078e0002 */
[----:B------:R0:W2:Y:S02]  /*14b90*/  @!P0 LDG.E.U8 R13, desc[UR44][R6.64] ;  /* 0x0000002c060d8981 */ /* 0x0000a4000c1e1100 */
[----:B0-----:R-:W-:Y:S02]  /*14ba0*/  @!P0 IMAD.MOV.U32 R6, RZ, RZ, R3 ;  /* 0x000000ffff068224 */ /* 0x001fe400078e0003 */
[----:B------:R3:W-:Y:S02]  /*14bb0*/  STS.128 [R25+UR4], R8 ;  /* 0x0000000819007988 */ /* 0x0007e40008000c04 */
[----:B---3--:R-:W-:Y:S02]  /*14bc0*/  LOP3.LUT R9, R151, 0xffff, RZ, 0xc0, !PT ;  /* 0x0000ffff97097812 */ /* 0x008fe400078ec0ff */
[----:B------:R-:W3:Y:S01]  /*14bd0*/  LDL.LU R151, [R1+0xe40] ;  /* 0x000e400001977983 */ /* 0x000ee20000300800 */
[----:B------:R-:W-:Y:S01]  /*14be0*/  LOP3.LUT R8, R146, 0xffff, RZ, 0xc0, !PT ;  /* 0x0000ffff92087812 */ /* 0x000fe200078ec0ff */
[----:B------:R-:W-:-:S03]  /*14bf0*/  @!P0 IMAD.MOV.U32 R7, RZ, RZ, R245 ;  /* 0x000000ffff078224 */ /* 0x000fc600078e00f5 */
[----:B------:R-:W-:Y:S02]  /*14c00*/  PRMT R215, R9, 0x3340, R8 ;  /* 0x0000334009d77816 */ /* 0x000fe40000000008 */
[----:B------:R0:W4:Y:S02]  /*14c10*/  @!P0 LDG.E.U8 R12, desc[UR44][R6.64] ;  /* 0x0000002c060c8981 */ /* 0x000124000c1e1100 */
[----:B0-----:R-:W-:Y:S02]  /*14c20*/  LOP3.LUT R7, R147, 0xffff, RZ, 0xc0, !PT ;  /* 0x0000ffff93077812 */ /* 0x001fe400078ec0ff */
[----:B------:R-:W-:-:S04]  /*14c30*/  LOP3.LUT R6, R148, 0xffff, RZ, 0xc0, !PT ;  /* 0x0000ffff94067812 */ /* 0x000fc800078ec0ff */
[----:B------:R-:W-:Y:S02]  /*14c40*/  PRMT R8, R7, 0x3340, R6 ;  /* 0x0000334007087816 */ /* 0x000fe40000000006 */
[----:B------:R-:W-:Y:S02]  /*14c50*/  LOP3.LUT R7, R17, 0xffff, RZ, 0xc0, !PT ;  /* 0x0000ffff11077812 */ /* 0x000fe400078ec0ff */
[----:B------:R-:W2:Y:S01]  /*14c60*/  LDL.LU R17, [R1+0x2378] ;  /* 0x0023780001117983 */ /* 0x000ea20000300800 */
[----:B------:R-:W-:Y:S02]  /*14c70*/  LOP3.LUT R6, R20, 0xffff, RZ, 0xc0, !PT ;  /* 0x0000ffff14067812 */ /* 0x000fe400078ec0ff */
[----:B------:R-:W-:Y:S01]  /*14c80*/  LOP3.LUT R251, R251, 0xffff, RZ, 0xc0, !PT ;  /* 0x0000fffffbfb7812 */ /* 0x000fe200078ec0ff */
[----:B------:R-:W4:Y:S01]  /*14c90*/  LDL.LU R20, [R1+0x2374] ;  /* 0x0023740001147983 */ /* 0x000f220000300800 */
        /* <DEDUP_REMOVED lines=10> */
[----:B------:R-:W-:Y:S02]  /*14d40*/  PRMT R9, R251, 0x3340, R247 ;  /* 0x00003340fb097816 */ /* 0x000fe400000000f7 */
[----:B------:R-:W-:Y:S02]  /*14d50*/  PRMT R239, R243, 0x3340, R239 ;  /* 0x00003340f3ef7816 */ /* 0x000fe400000000ef */
[----:B------:R-:W-:Y:S02]  /*14d60*/  PRMT R10, R235, 0x3340, R231 ;  /* 0x00003340eb0a7816 */ /* 0x000fe400000000e7 */
[----:B------:R-:W-:-:S02]  /*14d70*/  PRMT R223, R227, 0x3340, R223 ;  /* 0x00003340e3df7816 */ /* 0x000fc400000000df */
[----:B------:R-:W-:Y:S02]  /*14d80*/  PRMT R11, R219, 0x3340, R217 ;  /* 0x00003340db0b7816 */ /* 0x000fe400000000d9 */
[----:B------:R-:W-:Y:S02]  /*14d90*/  PRMT R8, R215, 0x5410, R8 ;  /* 0x00005410d7087816 */ /* 0x000fe40000000008 */
[----:B------:R-:W-:Y:S02]  /*14da0*/  PRMT R9, R6, 0x5410, R9 ;  /* 0x0000541006097816 */ /* 0x000fe40000000009 */
[----:B------:R-:W-:Y:S02]  /*14db0*/  PRMT R10, R239, 0x5410, R10 ;  /* 0x00005410ef0a7816 */ /* 0x000fe4000000000a */
[----:B------:R-:W-:-:S05]  /*14dc0*/  PRMT R11, R223, 0x5410, R11 ;  /* 0x00005410df0b7816 */ /* 0x000fca000000000b */
[----:B------:R0:W-:Y:S02]  /*14dd0*/  STS.128 [R25+UR4+0x1000], R8 ;  /* 0x0010000819007988 */ /* 0x0001e40008000c04 */
[----:B0-----:R-:W-:Y:S02]  /*14de0*/  LOP3.LUT R9, R149, 0xffff, RZ, 0xc0, !PT ;  /* 0x0000ffff95097812 */ /* 0x001fe400078ec0ff */
[----:B------:R-:W-:-:S04]  /*14df0*/  LOP3.LUT R8, R150, 0xffff, RZ, 0xc0, !PT ;  /* 0x0000ffff96087812 */ /* 0x000fc800078ec0ff */
[----:B------:R-:W-:Y:S02]  /*14e00*/  PRMT R215, R9, 0x3340, R8 ;  /* 0x0000334009d77816 */ /* 0x000fe40000000008 */
[----:B------:R-:W-:Y:S02]  /*14e10*/  LOP3.LUT R8, R18, 0xffff, RZ, 0xc0, !PT ;  /* 0x0000ffff12087812 */ /* 0x000fe400078ec0ff */
[----:B--2---:R-:W-:Y:S02]  /*14e20*/  LOP3.LUT R6, R17, 0xffff, RZ, 0xc0, !PT ;  /* 0x0000ffff11067812 */ /* 0x004fe400078ec0ff */
[----:B------:R-:W2:Y:S04]  /*14e30*/  LDL.LU R17, [R1+0x2370] ;  /* 0x0023700001117983 */ /* 0x000ea80000300800 */
[----:B------:R-:W2:Y:S01]  /*14e40*/  LDL.LU R18, [R1+0x236c] ;  /* 0x00236c0001127983 */ /* 0x000ea20000300800 */
[----:B---3--:R-:W-:Y:S01]  /*14e50*/  LOP3.LUT R7, R151, 0xffff, RZ, 0xc0, !PT ;  /* 0x0000ffff97077812 */ /* 0x008fe200078ec0ff */
[----:B------:R-:W0:Y:S03]  /*14e60*/  S2R R24, SR_TID.X ;  /* 0x0000000000187919 */ /* 0x000e260000002100 */
[----:B------:R-:W-:-:S02]  /*14e70*/  PRMT R9, R7, 0x3340, R6 ;  /* 0x0000334007097816 */ /* 0x000fc40000000006 */
[----:B------:R-:W-:Y:S02]  /*14e80*/  LOP3.LUT R7, R16, 0xffff, RZ, 0xc0, !PT ;  /* 0x0000ffff10077812 */ /* 0x000fe400078ec0ff */
[----:B------:R-:W-:Y:S01]  /*14e90*/  LOP3.LUT R6, R15, 0xffff, RZ, 0xc0, !PT ;  /* 0x0000ffff0f067812 */ /* 0x000fe200078ec0ff */
[----:B------:R-:W3:Y:S01]  /*14ea0*/  LDL.LU R16, [R1+0x2368] ;  /* 0x0023680001107983 */ /* 0x000ee20000300800 */
[----:B------:R-:W-:Y:S02]  /*14eb0*/  LOP3.LUT R248, R248, 0xffff, RZ, 0xc0, !PT ;  /* 0x0000fffff8f87812 */ /* 0x000fe400078ec0ff */
[----:B------:R-:W-:Y:S01]  /*14ec0*/  LOP3.LUT R244, R244, 0xffff, RZ, 0xc0, !PT ;  /* 0x0000fffff4f47812 */ /* 0x000fe200078ec0ff */
[----:B------:R-:W3:Y:S01]  /*14ed0*/  LDL.LU R15, [R1+0x2364] ;  /* 0x00236400010f7983 */ /* 0x000ee20000300800 */
        /* <DEDUP_REMOVED lines=17> */
[----:B----4-:R-:W-:-:S03]  /*14ff0*/  LOP3.LUT R7, R20, 0xffff, RZ, 0xc0, !PT ;  /* 0x0000ffff14077812 */ /* 0x010fc600078ec0ff */
[----:B------:R1:W-:Y:S01]  /*15000*/  STS.128 [R25+UR4+0x2000], R8 ;  /* 0x0020000819007988 */ /* 0x0003e20008000c04 */
        /* <DEDUP_REMOVED lines=10> */
[----:B------:R-:W-:Y:S02]  /*150b0*/  PRMT R241, R246, 0x3340, R241 ;  /* 0x00003340f6f17816 */ /* 0x000fe400000000f1 */
[----:B-1----:R-:W-:-:S02]  /*150c0*/  PRMT R10, R237, 0x3340, R233 ;  /* 0x00003340ed0a7816 */ /* 0x002fc400000000e9 */
[----:B------:R-:W-:Y:S02]  /*150d0*/  PRMT R225, R229, 0x3340, R225 ;  /* 0x00003340e5e17816 */ /* 0x000fe400000000e1 */
[----:B------:R-:W-:Y:S02]  /*150e0*/  PRMT R11, R221, 0x3340, R214 ;  /* 0x00003340dd0b7816 */ /* 0x000fe400000000d6 */
[----:B------:R-:W-:Y:S02]  /*150f0*/  PRMT R10, R241, 0x5410, R10 ;  /* 0x00005410f10a7816 */ /* 0x000fe4000000000a */
[----:B------:R-:W-:Y:S02]  /*15100*/  PRMT R11, R225, 0x5410, R11 ;  /* 0x00005410e10b7816 */ /* 0x000fe4000000000b */
[----:B0-----:R-:W-:Y:S02]  /*15110*/  LOP3.LUT R24, R24, 0x7f, RZ, 0xc0, !PT ;  /* 0x0000007f18187812 */ /* 0x001fe400078ec0ff */
[----:B--2---:R-:W-:-:S02]  /*15120*/  LOP3.LUT R8, R17, 0xffff, RZ, 0xc0, !PT ;  /* 0x0000ffff11087812 */ /* 0x004fc400078ec0ff */
[----:B------:R-:W-:Y:S02]  /*15130*/  LOP3.LUT R9, R18, 0xffff, RZ, 0xc0, !PT ;  /* 0x0000ffff12097812 */ /* 0x000fe400078ec0ff */
[----:B------:R-:W2:Y:S02]  /*15140*/  LDL.LU R18, [R1+0x2360] ;  /* 0x0023600001127983 */ /* 0x000ea40000300800 */
[----:B------:R-:W-:Y:S02]  /*15150*/  PRMT R215, R9, 0x3340, R8 ;  /* 0x0000334009d77816 */ /* 0x000fe40000000008 */
[----:B------:R-:W-:Y:S01]  /*15160*/  PRMT R9, R7, 0x3340, R6 ;  /* 0x0000334007097816 */ /* 0x000fe20000000006 */
[----:B------:R-:W4:Y:S01]  /*15170*/  LDL.LU R17, [R1+0x235c] ;  /* 0x00235c0001117983 */ /* 0x000f220000300800 */
[----:B------:R-:W-:Y:S02]  /*15180*/  LOP3.LUT R8, R22, 0xffff, RZ, 0xc0, !PT ;  /* 0x0000ffff16087812 */ /* 0x000fe400078ec0ff */
[----:B------:R-:W-:Y:S01]  /*15190*/  LOP3.LUT R7, R21, 0xffff, RZ, 0xc0, !PT ;  /* 0x0000ffff15077812 */ /* 0x000fe200078ec0ff */
[----:B------:R-:W3:Y:S01]  /*151a0*/  LDL.LU R20, [R1+0x2358] ;  /* 0x0023580001147983 */ /* 0x000ee20000300800 */
[----:B------:R-:W-:-:S02]  /*151b0*/  LOP3.LUT R6, R23, 0xffff, RZ, 0xc0, !PT ;  /* 0x0000ffff17067812 */ /* 0x000fc400078ec0ff */
[----:B------:R-:W-:Y:S01]  /*151c0*/  PRMT R7, R8, 0x3340, R7 ;  /* 0x0000334008077816 */ /* 0x000fe20000000007 */
[----:B------:R-:W4:Y:S01]  /*151d0*/  LDL.LU R19, [R1+0x2354] ;  /* 0x0023540001137983 */ /* 0x000f220000300800 */
[----:B------:R-:W-:Y:S02]  /*151e0*/  PRMT R6, R6, 0x3340, R250 ;  /* 0x0000334006067816 */ /* 0x000fe400000000fa */
[----:B------:R-:W-:Y:S01]  /*151f0*/  PRMT R8, R215, 0x5410, R9 ;  /* 0x00005410d7087816 */ /* 0x000fe20000000009 */
[----:B------:R-:W2:Y:S01]  /*15200*/  LDL.LU R22, [R1+0x2350] ;  /* 0x0023500001167983 */ /* 0x000ea20000300800 */
[----:B------:R-:W-:-:S03]  /*15210*/  PRMT R9, R7, 0x5410, R6 ;  /* 0x0000541007097816 */ /* 0x000fc60000000006 */
[----:B------:R-:W4:Y:S04]  /*15220*/  LDL.LU R21, [R1+0x234c] ;  /* 0x00234c0001157983 */ /* 0x000f280000300800 */
[----:B------:R-:W-:Y:S04]  /*15230*/  STS.128 [R25+UR4+0x3000], R8 ;  /* 0x0030000819007988 */ /* 0x000fe80008000c04 */
[----:B------:R-:W-:Y:S04]  /*15240*/  STS.U8 [R24+UR4+0x4000], R212 ;  /* 0x004000d418007988 */ /* 0x000fe80008000004 */
[----:B------:R-:W-:Y:S04]  /*15250*/  STS.U8 [R24+UR4+0x4100], R211 ;  /* 0x004100d318007988 */ /* 0x000fe80008000004 */
[----:B------:R-:W-:Y:S04]  /*15260*/  STS.U8 [R24+UR4+0x4200], R210 ;  /* 0x004200d218007988 */ /* 0x000fe80008000004 */
[----:B------:R-:W-:Y:S04]  /*15270*/  STS.U8 [R24+UR4+0x4300], R209 ;  /* 0x004300d118007988 */ /* 0x000fe80008000004 */
[----:B------:R-:W-:Y:S04]  /*15280*/  STS.U8 [R24+UR4+0x4400], R208 ;  /* 0x004400d018007988 */ /* 0x000fe80008000004 */
[----:B------:R-:W-:Y:S04]  /*15290*/  STS.U8 [R24+UR4+0x4500], R207 ;  /* 0x004500cf18007988 */ /* 0x000fe80008000004 */
[----:B------:R-:W-:Y:S04]  /*152a0*/  STS.U8 [R24+UR4+0x4600], R206 ;  /* 0x004600ce18007988 */ /* 0x000fe80008000004 */
[----:B------:R-:W-:Y:S04]  /*152b0*/  STS.U8 [R24+UR4+0x4700], R205 ;  /* 0x004700cd18007988 */ /* 0x000fe80008000004 */
[----:B------:R-:W4:Y:S04]  /*152c0*/  LDL.LU R23, [R1+0x2348] ;  /* 0x0023480001177983 */ /* 0x000f280000300800 */
[----:B------:R-:W-:Y:S04]  /*152d0*/  STS.U8 [R24+UR4+0x4800], R204 ;  /* 0x004800cc18007988 */ /* 0x000fe80008000004 */
[----:B------:R-:W-:Y:S04]  /*152e0*/  STS.U8 [R24+UR4+0x4900], R203 ;  /* 0x004900cb18007988 */ /* 0x000fe80008000004 */
[----:B------:R-:W4:Y:S04]  /*152f0*/  LDL R6, [R1+0x144c] ;  /* 0x00144c0001067983 */ /* 0x000f280000100800 */
[----:B------:R-:W-:Y:S04]  /*15300*/  STS.U8 [R24+UR4+0x4a00], R202 ;  /* 0x004a00ca18007988 */ /* 0x000fe80008000004 */
[----:B------:R-:W4:Y:S04]  /*15310*/  LDL.LU R232, [R1+0x1444] ;  /* 0x0014440001e87983 */ /* 0x000f280000300800 */
        /* <DEDUP_REMOVED lines=33> */
[----:B------:R-:W4:Y:S01]  /*15530*/  LDL.LU R226, [R1+0x13ec] ;  /* 0x0013ec0001e27983 */ /* 0x000f220000300800 */
[----:B------:R-:W-:-:S03]  /*15540*/  LOP3.LUT R7, R24, 0x10, RZ, 0x3c, !PT ;  /* 0x0000001018077812 */ /* 0x000fc600078e3cff */
[----:B------:R-:W-:Y:S04]  /*15550*/  STS.U8 [R24+UR4+0x5c00], R184 ;  /* 0x005c00b818007988 */ /* 0x000fe80008000004 */
[----:B------:R-:W4:Y:S04]  /*15560*/  LDL.LU R234, [R1+0x1410] ;  /* 0x0014100001ea7983 */ /* 0x000f280000300800 */
[----:B------:R-:W-:Y:S04]  /*15570*/  STS.U8 [R24+UR4+0x5d00], R183 ;  /* 0x005d00b718007988 */ /* 0x000fe80008000004 */
[----:B------:R-:W4:Y:S04]  /*15580*/  LDL.LU R230, [R1+0x13e4] ;  /* 0x0013e40001e67983 */ /* 0x000f280000300800 */
[----:B------:R-:W-:Y:S04]  /*15590*/  STS.U8 [R24+UR4+0x5e00], R182 ;  /* 0x005e00b618007988 */ /* 0x000fe80008000004 */
[----:B------:R-:W4:Y:S04]  /*155a0*/  LDL.LU R242, [R1+0x1408] ;  /* 0x0014080001f27983 */ /* 0x000f280000300800 */
[----:B------:R0:W-:Y:S04]  /*155b0*/  STS.U8 [R24+UR4+0x5f00], R181 ;  /* 0x005f00b518007988 */ /* 0x0001e80008000004 */
[----:B------:R-:W4:Y:S04]  /*155c0*/  LDL.LU R249, [R1+0x13dc] ;  /* 0x0013dc0001f97983 */ /* 0x000f280000300800 */
[----:B0-----:R-:W3:Y:S04]  /*155d0*/  LDL.LU.64 R24, [R1+0xc00] ;  /* 0x000c000001187983 */ /* 0x001ee80000300a00 */
[----:B------:R-:W3:Y:S04]  /*155e0*/  LDL.LU.64 R26, [R1+0xc08] ;  /* 0x000c0800011a7983 */ /* 0x000ee80000300a00 */
        /* <DEDUP_REMOVED lines=93> */
[----:B------:R-:W-:Y:S01]  /*15bc0*/  STS.U8 [R7+UR4+0x5e80], R12 ;  /* 0x005e800c07007988 */ /* 0x000fe20008000004 */
[----:B------:R0:W-:Y:S06]  /*15bd0*/  MEMBAR.ALL.CTA ;  /* 0x0000000000007992 */ /* 0x0001ec0000008000 */
[----:B0-----:R-:W0:Y:S02]  /*15be0*/  FENCE.VIEW.ASYNC.S ;  /* 0x00000000000073c6 */ /* 0x001e240000000000 */
[----:B0-----:R-:W-:Y:S06]  /*15bf0*/  BAR.SYNC.DEFER_BLOCKING 0x0 ;  /* 0x0000000000007b1d */ /* 0x001fec0000010000 */
[----:B------:R-:W-:Y:S01]  /*15c00*/  UMOV UR13, 0xc0000010 ;  /* 0xc0000010000d7882 */ /* 0x000fe20000000000 */
[----:B---3--:R-:W-:-:S06]  /*15c10*/  WARPGROUP.ARRIVE ;  /* 0x00000000000079c5 */ /* 0x008fcc0000000000 */
[----:B------:R-:W-:Y:S01]  /*15c20*/  QGMMA.64x256x32.F32.E4M3.E4M3 R24, gdesc[UR12], R24, gsb0 ;  /* 0x03e000000c1879f3 */ /* 0x000fe20008000818 */
[----:B--2---:R-:W-:Y:S02]  /*15c30*/  IADD3 R22, P4, R22, UR40, RZ ;  /* 0x0000002816167c10 */ /* 0x004fe4000ff9e0ff */
[----:B------:R-:W-:Y:S02]  /*15c40*/  IADD3 R20, P5, R20, UR40, RZ ;  /* 0x0000002814147c10 */ /* 0x000fe4000ffbe0ff */
[----:B------:R-:W-:Y:S02]  /*15c50*/  IADD3 R18, P6, R18, UR40, RZ ;  /* 0x0000002812127c10 */ /* 0x000fe4000ffde0ff */
[----:B------:R-:W-:Y:S02]  /*15c60*/  IADD3 R16, P1, R16, UR40, RZ ;  /* 0x0000002810107c10 */ /* 0x000fe4000ff3e0ff */
[----:B----4-:R-:W-:Y:S02]  /*15c70*/  IADD3 R232, P2, R232, UR40, RZ ;  /* 0x00000028e8e87c10 */ /* 0x010fe4000ff5e0ff */
[----:B------:R-:W-:-:S02]  /*15c80*/  IADD3 R244, P3, R244, UR40, RZ ;  /* 0x00000028f4f47c10 */ /* 0x000fc4000ff7e0ff */
[----:B------:R-:W-:Y:S02]  /*15c90*/  IADD3.X R21, R21, UR7, RZ, P4, !PT ;  /* 0x0000000715157c10 */ /* 0x000fe4000a7fe4ff */
[----:B------:R-:W-:Y:S02]  /*15ca0*/  IADD3 R248, P4, R248, UR40, RZ ;  /* 0x00000028f8f87c10 */ /* 0x000fe4000ff9e0ff */
[----:B------:R-:W-:Y:S02]  /*15cb0*/  IADD3.X R19, R19, UR7, RZ, P5, !PT ;  /* 0x0000000713137c10 */ /* 0x000fe4000affe4ff */
[----:B------:R-:W-:Y:S02]  /*15cc0*/  IADD3 R223, P5, R223, UR40, RZ ;  /* 0x00000028dfdf7c10 */ /* 0x000fe4000ffbe0ff */
[----:B------:R-:W-:Y:S01]  /*15cd0*/  IADD3.X R17, R17, UR7, RZ, P6, !PT ;  /* 0x0000000711117c10 */ /* 0x000fe2000b7fe4ff */
[----:B------:R0:W-:Y:S01]  /*15ce0*/  STL [R1+0x1444], R232 ;  /* 0x001444e801007387 */ /* 0x0001e20000100800 */
[----:B------:R-:W-:-:S02]  /*15cf0*/  IADD3 R239, P6, R239, UR40, RZ ;  /* 0x00000028efef7c10 */ /* 0x000fc4000ffde0ff */
[----:B------:R-:W-:Y:S01]  /*15d00*/  IADD3.X R15, R15, UR7, RZ, P1, !PT ;  /* 0x000000070f0f7c10 */ /* 0x000fe20008ffe4ff */
[----:B------:R1:W-:Y:S01]  /*15d10*/  STL [R1+0x143c], R244 ;  /* 0x00143cf401007387 */ /* 0x0003e20000100800 */
[----:B------:R-:W-:Y:S02]  /*15d20*/  IADD3 R219, P1, R219, UR40, RZ ;  /* 0x00000028dbdb7c10 */ /* 0x000fe4000ff3e0ff */
[----:B------:R-:W-:Y:S01]  /*15d30*/  IADD3.X R217, R217, UR7, RZ, P2, !PT ;  /* 0x00000007d9d97c10 */ /* 0x000fe200097fe4ff */
[----:B------:R2:W-:Y:S01]  /*15d40*/  STL [R1+0x1434], R248 ;  /* 0x001434f801007387 */ /* 0x0005e20000100800 */
[----:B------:R-:W-:Y:S02]  /*15d50*/  IADD3 R227, P2, R227, UR40, RZ ;  /* 0x00000028e3e37c10 */ /* 0x000fe4000ff5e0ff */
[----:B------:R-:W-:Y:S01]  /*15d60*/  IADD3.X R235, R235, UR7, RZ, P3, !PT ;  /* 0x00000007ebeb7c10 */ /* 0x000fe20009ffe4ff */
[----:B------:R3:W-:Y:S01]  /*15d70*/  STL [R1+0x142c], R223 ;  /* 0x00142cdf01007387 */ /* 0x0007e20000100800 */
[----:B------:R-:W-:-:S02]  /*15d80*/  IADD3 R231, P3, R231, UR40, RZ ;  /* 0x00000028e7e77c10 */ /* 0x000fc4000ff7e0ff */
[----:B------:R-:W-:Y:S01]  /*15d90*/  IADD3.X R243, R243, UR7, RZ, P4, !PT ;  /* 0x00000007f3f37c10 */ /* 0x000fe2000a7fe4ff */
[----:B------:R4:W-:Y:S01]  /*15da0*/  STL [R1+0x1424], R239 ;  /* 0x001424ef01007387 */ /* 0x0009e20000100800 */
[----:B------:R-:W-:-:S03]  /*15db0*/  IADD3 R251, P4, R251, UR40, RZ ;  /* 0x00000028fbfb7c10 */ /* 0x000fc6000ff9e0ff */
[----:B------:R4:W-:Y:S01]  /*15dc0*/  STL [R1+0x141c], R219 ;  /* 0x00141cdb01007387 */ /* 0x0009e20000100800 */
[----:B------:R-:W-:-:S03]  /*15dd0*/  IADD3.X R247, R247, UR7, RZ, P5, !PT ;  /* 0x00000007f7f77c10 */ /* 0x000fc6000affe4ff */
        /* <DEDUP_REMOVED lines=18> */
[----:B------:R4:W-:Y:S04]  /*15f00*/  STL [R1+0x13f4], R252 ;  /* 0x0013f4fc01007387 */ /* 0x0009e80000100800 */
[----:B------:R4:W-:Y:S04]  /*15f10*/  STL [R1+0x1418], R218 ;  /* 0x001418da01007387 */ /* 0x0009e80000100800 */
[----:B------:R4:W-:Y:S04]  /*15f20*/  STL [R1+0x13ec], R226 ;  /* 0x0013ece201007387 */ /* 0x0009e80000100800 */
[----:B------:R4:W-:Y:S04]  /*15f30*/  STL [R1+0x1410], R234 ;  /* 0x001410ea01007387 */ /* 0x0009e80000100800 */
[----:B------:R4:W-:Y:S04]  /*15f40*/  STL [R1+0x13e4], R230 ;  /* 0x0013e4e601007387 */ /* 0x0009e80000100800 */
[----:B------:R4:W-:Y:S04]  /*15f50*/  STL [R1+0x1408], R242 ;  /* 0x001408f201007387 */ /* 0x0009e80000100800 */
[----:B------:R4:W-:Y:S04]  /*15f60*/  STL [R1+0x13dc], R249 ;  /* 0x0013dcf901007387 */ /* 0x0009e80000100800 */
[----:B------:R-:W4:Y:S04]  /*15f70*/  LDL.LU R240, [R1+0x1400] ;  /* 0x0014000001f07983 */ /* 0x000f280000300800 */
[----:B------:R-:W4:Y:S04]  /*15f80*/  LDL.LU R220, [R1+0x13d4] ;  /* 0x0013d40001dc7983 */ /* 0x000f280000300800 */
[----:B------:R-:W4:Y:S01]  /*15f90*/  LDL.LU R216, [R1+0x13f8] ;  /* 0x0013f80001d87983 */ /* 0x000f220000300800 */
[----:B------:R-:W-:-:S03]  /*15fa0*/  WARPGROUP.DEPBAR.LE gsb0, 0x0 ;  /* 0x00008000000079c5 */ /* 0x000fc60000010000 */
[----:B------:R4:W-:Y:S04]  /*15fb0*/  STL.64 [R1+0xc00], R24 ;  /* 0x000c001801007387 */ /* 0x0009e80000100a00 */
        /* <DEDUP_REMOVED lines=63> */
[----:B------:R-:W4:Y:S04]  /*163b0*/  LDL.LU R228, [R1+0x13cc] ;  /* 0x0013cc0001e47983 */ /* 0x000f280000300800 */
[----:B------:R-:W4:Y:S04]  /*163c0*/  LDL.LU R236, [R1+0x13f0] ;  /* 0x0013f00001ec7983 */ /* 0x000f280000300800 */
[----:B0-----:R-:W4:Y:S04]  /*163d0*/  LDL.LU R232, [R1+0x13c4] ;  /* 0x0013c40001e87983 */ /* 0x001f280000300800 */
[----:B-1----:R-:W4:Y:S04]  /*163e0*/  LDL.LU R244, [R1+0x13e8] ;  /* 0x0013e80001f47983 */ /* 0x002f280000300800 */
[----:B--2---:R-:W2:Y:S04]  /*163f0*/  LDL.LU R248, [R1+0x13bc] ;  /* 0x0013bc0001f87983 */ /* 0x004ea80000300800 */
[----:B---3--:R-:W3:Y:S04]  /*16400*/  LDL.LU R223, [R1+0x13e0] ;  /* 0x0013e00001df7983 */ /* 0x008ee80000300800 */
[----:B----4-:R-:W4:Y:S04]  /*16410*/  LDL.LU R239, [R1+0x13b4] ;  /* 0x0013b40001ef7983 */ /* 0x010f280000300800 */
[----:B------:R-:W4:Y:S04]  /*16420*/  LDL.LU R219, [R1+0x13d8] ;  /* 0x0013d80001db7983 */ /* 0x000f280000300800 */
        /* <DEDUP_REMOVED lines=16> */
[----:B------:R-:W4:Y:S04]  /*16530*/  LDL.LU.64 R24, [R1+0xa00] ;  /* 0x000a000001187983 */ /* 0x000f280000300a00 */
        /* <DEDUP_REMOVED lines=62> */
[----:B------:R-:W4:Y:S01]  /*16920*/  LDL.LU.64 R150, [R1+0xbf8] ;  /* 0x000bf80001967983 */ /* 0x000f220000300a00 */
[----:B------:R-:W-:Y:S01]  /*16930*/  UMOV UR10, UR14 ;  /* 0x0000000e000a7c82 */ /* 0x000fe20008000000 */
[----:B------:R-:W-:Y:S01]  /*16940*/  UMOV UR11, UR15 ;  /* 0x0000000f000b7c82 */ /* 0x000fe20008000000 */
[----:B------:R-:W-:-:S02]  /*16950*/  IADD3.X R240, R240, UR7, RZ, P4, !PT ;  /* 0x00000007f0f07c10 */ /* 0x000fc4000a7fe4ff */
[----:B------:R-:W-:Y:S02]  /*16960*/  IADD3 R220, P4, R220, UR40, RZ ;  /* 0x00000028dcdc7c10 */ /* 0x000fe4000ff9e0ff */
[----:B------:R-:W-:Y:S02]  /*16970*/  IADD3.X R216, R216, UR7, RZ, P5, !PT ;  /* 0x00000007d8d87c10 */ /* 0x000fe4000affe4ff */
[----:B------:R-:W-:Y:S01]  /*16980*/  IADD3 R228, P5, R228, UR40, RZ ;  /* 0x00000028e4e47c10 */ /* 0x000fe2000ffbe0ff */
[----:B------:R0:W-:Y:S01]  /*16990*/  STL [R1+0x1400], R240 ;  /* 0x001400f001007387 */ /* 0x0001e20000100800 */
[----:B------:R-:W-:Y:S02]  /*169a0*/  IADD3.X R236, R236, UR7, RZ, P6, !PT ;  /* 0x00000007ecec7c10 */ /* 0x000fe4000b7fe4ff */
[----:B------:R-:W-:Y:S01]  /*169b0*/  IADD3 R232, P6, R232, UR40, RZ ;  /* 0x00000028e8e87c10 */ /* 0x000fe2000ffde0ff */
[----:B------:R1:W-:Y:S01]  /*169c0*/  STL [R1+0x13d4], R220 ;  /* 0x0013d4dc01007387 */ /* 0x0003e20000100800 */
[----:B------:R-:W-:-:S02]  /*169d0*/  IADD3.X R244, R244, UR7, RZ, P1, !PT ;  /* 0x00000007f4f47c10 */ /* 0x000fc40008ffe4ff */
[----:B--2---:R-:W-:Y:S01]  /*169e0*/  IADD3 R248, P1, R248, UR40, RZ ;  /* 0x00000028f8f87c10 */ /* 0x004fe2000ff3e0ff */
[----:B------:R2:W-:Y:S01]  /*169f0*/  STL [R1+0x13f8], R216 ;  /* 0x0013f8d801007387 */ /* 0x0005e20000100800 */
[----:B---3--:R-:W-:Y:S02]  /*16a00*/  IADD3.X R223, R223, UR7, RZ, P2, !PT ;  /* 0x00000007dfdf7c10 */ /* 0x008fe400097fe4ff */
[----:B----4-:R-:W-:Y:S01]  /*16a10*/  IADD3 R239, P2, R239, UR40, RZ ;  /* 0x00000028efef7c10 */ /* 0x010fe2000ff5e0ff */
        /* <DEDUP_REMOVED lines=34> */
[----:B------:R4:W-:Y:S04]  /*16c40*/  STL [R1+0x13b0], R252 ;  /* 0x0013b0fc01007387 */ /* 0x0009e80000100800 */
[----:B------:R4:W-:Y:S04]  /*16c50*/  STL [R1+0x1384], R218 ;  /* 0x001384da01007387 */ /* 0x0009e80000100800 */
[----:B------:R4:W-:Y:S04]  /*16c60*/  STL [R1+0x13a8], R226 ;  /* 0x0013a8e201007387 */ /* 0x0009e80000100800 */
[----:B------:R4:W-:Y:S04]  /*16c70*/  STL [R1+0x137c], R234 ;  /* 0x00137cea01007387 */ /* 0x0009e80000100800 */
[----:B------:R4:W-:Y:S04]  /*16c80*/  STL [R1+0x13a0], R230 ;  /* 0x0013a0e601007387 */ /* 0x0009e80000100800 */
[----:B0-----:R-:W4:Y:S04]  /*16c90*/  LDL.LU R240, [R1+0x136c] ;  /* 0x00136c0001f07983 */ /* 0x001f280000300800 */
[----:B------:R0:W-:Y:S04]  /*16ca0*/  STL [R1+0x1374], R242 ;  /* 0x001374f201007387 */ /* 0x0001e80000100800 */
[----:B-1----:R-:W4:Y:S04]  /*16cb0*/  LDL.LU R220, [R1+0x1390] ;  /* 0x0013900001dc7983 */ /* 0x002f280000300800 */
[----:B------:R1:W-:Y:S04]  /*16cc0*/  STL [R1+0x1398], R249 ;  /* 0x001398f901007387 */ /* 0x0003e80000100800 */
[----:B--2---:R-:W2:Y:S01]  /*16cd0*/  LDL.LU R216, [R1+0x1364] ;  /* 0x0013640001d87983 */ /* 0x004ea20000300800 */
[----:B------:R-:W-:-:S06]  /*16ce0*/  WARPGROUP.ARRIVE ;  /* 0x00000000000079c5 */ /* 0x000fcc0000000000 */
[----:B------:R-:W-:Y:S03]  /*16cf0*/  QGMMA.64x256x32.F32.E4M3.E4M3 R24, gdesc[UR8], R24, gsb0 ;  /* 0x03e00000081879f3 */ /* 0x000fe60008000818 */
[----:B------:R-:W-:Y:S02]  /*16d00*/  WARPGROUP.DEPBAR.LE gsb0, 0x0 ;  /* 0x00008000000079c5 */ /* 0x000fe40000010000 */
        /* <DEDUP_REMOVED lines=86> */
[----:B0-----:R-:W4:Y:S04]  /*17270*/  LDL.LU R242, [R1+0x1330] ;  /* 0x0013300001f27983 */ /* 0x001f280000300800 */
[----:B-1----:R-:W4:Y:S04]  /*17280*/  LDL.LU R249, [R1+0x1304] ;  /* 0x0013040001f97983 */ /* 0x002f280000300800 */
        /* <DEDUP_REMOVED lines=14> */
[----:B--2---:R-:W2:Y:S04]  /*17370*/  LDL.LU.64 R52, [R1+0x870] ;  /* 0x0008700001347983 */ /* 0x004ea80000300a00 */
[----:B------:R-:W2:Y:S04]  /*17380*/  LDL.LU.64 R54, [R1+0x878] ;  /* 0x0008780001367983 */ /* 0x000ea80000300a00 */
        /* <DEDUP_REMOVED lines=47> */
[----:B------:R-:W2:Y:S01]  /*17680*/  LDL.LU.64 R150, [R1+0x9f8] ;  /* 0x0009f80001967983 */ /* 0x000ea20000300a00 */
[----:B------:R-:W-:Y:S01]  /*17690*/  UMOV UR18, UR14 ;  /* 0x0000000e00127c82 */ /* 0x000fe20008000000 */
[----:B------:R-:W-:Y:S01]  /*176a0*/  UMOV UR19, UR15 ;  /* 0x0000000f00137c82 */ /* 0x000fe20008000000 */
[----:B------:R-:W-:-:S02]  /*176b0*/  IADD3 R240, P5, R240, UR40, RZ ;  /* 0x00000028f0f07c10 */ /* 0x000fc4000ffbe0ff */
[----:B------:R-:W-:Y:S02]  /*176c0*/  IADD3.X R220, R220, UR7, RZ, P6, !PT ;  /* 0x00000007dcdc7c10 */ /* 0x000fe4000b7fe4ff */
[----:B------:R-:W-:Y:S02]  /*176d0*/  IADD3 R216, P6, R216, UR40, RZ ;  /* 0x00000028d8d87c10 */ /* 0x000fe4000ffde0ff */
[----:B---3--:R-:W-:Y:S01]  /*176e0*/  IADD3.X R228, R228, UR7, RZ, P1, !PT ;  /* 0x00000007e4e47c10 */ /* 0x008fe20008ffe4ff */
[----:B------:R0:W-:Y:S01]  /*176f0*/  STL [R1+0x136c], R240 ;  /* 0x00136cf001007387 */ /* 0x0001e20000100800 */
[----:B----4-:R-:W-:Y:S02]  /*17700*/  IADD3 R236, P1, R236, UR40, RZ ;  /* 0x00000028ecec7c10 */ /* 0x010fe4000ff3e0ff */
        /* <DEDUP_REMOVED lines=50> */
[----:B---3--:R-:W3:Y:S01]  /*17a30*/  LDL.LU R216, [R1+0x1320] ;  /* 0x0013200001d87983 */ /* 0x008ee20000300800 */
[----:B--2---:R-:W-:-:S06]  /*17a40*/  WARPGROUP.ARRIVE ;  /* 0x00000000000079c5 */ /* 0x004fcc0000000000 */
        /* <DEDUP_REMOVED lines=104> */
[----:B---3--:R-:W2:Y:S04]  /*180d0*/  LDL.LU.64 R52, [R1+0x670] ;  /* 0x0006700001347983 */ /* 0x008ea80000300a00 */
        /* <DEDUP_REMOVED lines=51> */
[----:B------:R-:W-:-:S02]  /*18410*/  IADD3.X R240, R240, UR7, RZ, P1, !PT ;  /* 0x00000007f0f07c10 */ /* 0x000fc40008ffe4ff */
[----:B------:R-:W-:Y:S02]  /*18420*/  IADD3 R220, P1, R220, UR40, RZ ;  /* 0x00000028dcdc7c10 */ /* 0x000fe4000ff3e0ff */
[----:B------:R-:W-:Y:S02]  /*18430*/  IADD3.X R216, R216, UR7, RZ, P2, !PT ;  /* 0x00000007d8d87c10 */ /* 0x000fe400097fe4ff */
[----:B----4-:R-:W-:Y:S01]  /*18440*/  IADD3 R228, P2, R228, UR40, RZ ;  /* 0x00000028e4e47c10 */ /* 0x010fe2000ff5e0ff */
[----:B------:R0:W-:Y:S01]  /*18450*/  STL [R1+0x1328], R240 ;  /* 0x001328f001007387 */ /* 0x0001e20000100800 */
[----:B------:R-:W-:Y:S02]  /*18460*/  IADD3.X R236, R236, UR7, RZ, P3, !PT ;  /* 0x00000007ecec7c10 */ /* 0x000fe40009ffe4ff */
[----:B------:R-:W-:Y:S01]  /*18470*/  IADD3 R232, P3, R232, UR40, RZ ;  /* 0x00000028e8e87c10 */ /* 0x000fe2000ff7e0ff */
[----:B------:R1:W-:Y:S01]  /*18480*/  STL [R1+0x12fc], R220 ;  /* 0x0012fcdc01007387 */ /* 0x0003e20000100800 */
[----:B------:R-:W-:-:S02]  /*18490*/  IADD3.X R244, R244, UR7, RZ, P4, !PT ;  /* 0x00000007f4f47c10 */ /* 0x000fc4000a7fe4ff */
[----:B------:R-:W-:Y:S01]  /*184a0*/  IADD3 R248, P4, R248, UR40, RZ ;  /* 0x00000028f8f87c10 */ /* 0x000fe2000ff9e0ff */
[----:B------:R3:W-:Y:S01]  /*184b0*/  STL [R1+0x1320], R216 ;  /* 0x001320d801007387 */ /* 0x0007e20000100800 */
[----:B------:R-:W-:Y:S02]  /*184c0*/  IADD3.X R223, R223, UR7, RZ, P5, !PT ;  /* 0x00000007dfdf7c10 */ /* 0x000fe4000affe4ff */
[----:B------:R-:W-:Y:S01]  /*184d0*/  IADD3 R239, P5, R239, UR40, RZ ;  /* 0x00000028efef7c10 */ /* 0x000fe2000ffbe0ff */
        /* <DEDUP_REMOVED lines=204> */
[----:B----4-:R-:W-:Y:S01]  /*191a0*/  IADD3.X R228, R228, UR7, RZ, P4, !PT ;  /* 0x00000007e4e47c10 */ /* 0x010fe2000a7fe4ff */
[----:B------:R0:W-:Y:S01]  /*191b0*/  STL [R1+0x1294], R240 ;  /* 0x001294f001007387 */ /* 0x0001e20000100800 */
        /* <DEDUP_REMOVED lines=357> */
[----:B--2---:R-:W2:Y:S04]  /*1a810*/  LDL.LU.64 R24, [R1] ;  /* 0x0000000001187983 */ /* 0x004ea80000300a00 */
        /* <DEDUP_REMOVED lines=69> */
[----:B------:R-:W-:Y:S01]  /*1ac70*/  STL [R1+0x11bc], R240 ;  /* 0x0011bcf001007387 */ /* 0x000fe20000100800 */
[----:B------:R-:W-:Y:S02]  /*1ac80*/  IADD3 R236, P1, R236, UR40, RZ ;  /* 0x00000028ecec7c10 */ /* 0x000fe4000ff3e0ff */
[----:B------:R-:W-:Y:S01]  /*1ac90*/  IADD3.X R232, R232, UR7, RZ, P2, !PT ;  /* 0x00000007e8e87c10 */ /* 0x000fe200097fe4ff */
[----:B------:R-:W-:Y:S01]  /*1aca0*/  STL [R1+0x11e0], R220 ;  /* 0x0011e0dc01007387 */ /* 0x000fe20000100800 */
[----:B------:R-:W-:-:S02]  /*1acb0*/  IADD3 R244, P2, R244, UR40, RZ ;  /* 0x00000028f4f47c10 */ /* 0x000fc4000ff5e0ff */
[----:B------:R-:W-:Y:S01]  /*1acc0*/  IADD3.X R248, R248, UR7, RZ, P3, !PT ;  /* 0x00000007f8f87c10 */ /* 0x000fe20009ffe4ff */
[----:B------:R-:W-:Y:S01]  /*1acd0*/  STL [R1+0x11b4], R216 ;  /* 0x0011b4d801007387 */ /* 0x000fe20000100800 */
[----:B------:R-:W-:Y:S02]  /*1ace0*/  IADD3 R223, P3, R223, UR40, RZ ;  /* 0x00000028dfdf7c10 */ /* 0x000fe4000ff7e0ff */
[----:B------:R-:W-:Y:S01]  /*1acf0*/  IADD3.X R239, R239, UR7, RZ, P4, !PT ;  /* 0x00000007efef7c10 */ /* 0x000fe2000a7fe4ff */
[----:B------:R-:W-:Y:S01]  /*1ad00*/  STL [R1+0x11d8], R228 ;  /* 0x0011d8e401007387 */ /* 0x000fe20000100800 */
[----:B------:R-:W-:-:S03]  /*1ad10*/  IADD3 R219, P4, R219, UR40, RZ ;  /* 0x00000028dbdb7c10 */ /* 0x000fc6000ff9e0ff */
[----:B------:R-:W-:Y:S01]  /*1ad20*/  STL [R1+0x11ac], R236 ;  /* 0x0011acec01007387 */ /* 0x000fe20000100800 */
[----:B------:R-:W-:-:S03]  /*1ad30*/  IADD3.X R217, R217, UR7, RZ, P5, !PT ;  /* 0x00000007d9d97c10 */ /* 0x000fc6000affe4ff */
        /* <DEDUP_REMOVED lines=30> */
[----:B------:R-:W-:Y:S04]  /*1af20*/  STL [R1+0x116c], R252 ;  /* 0x00116cfc01007387 */ /* 0x000fe80000100800 */
[----:B------:R-:W-:Y:S04]  /*1af30*/  STL [R1+0x1190], R218 ;  /* 0x001190da01007387 */ /* 0x000fe80000100800 */
[----:B------:R-:W-:Y:S04]  /*1af40*/  STL [R1+0x1164], R226 ;  /* 0x001164e201007387 */ /* 0x000fe80000100800 */
[----:B------:R-:W-:Y:S04]  /*1af50*/  STL [R1+0x1188], R234 ;  /* 0x001188ea01007387 */ /* 0x000fe80000100800 */
[----:B------:R-:W-:Y:S01]  /*1af60*/  STL [R1+0x115c], R230 ;  /* 0x00115ce601007387 */ /* 0x000fe20000100800 */
[----:B--2---:R-:W-:-:S06]  /*1af70*/  WARPGROUP.ARRIVE ;  /* 0x00000000000079c5 */ /* 0x004fcc0000000000 */
[----:B------:R-:W-:Y:S03]  /*1af80*/  QGMMA.64x256x32.F32.E4M3.E4M3 R24, gdesc[UR32], R24, gsb0 ;  /* 0x03e00000201879f3 */ /* 0x000fe60008000818 */
[----:B------:R-:W-:Y:S02]  /*1af90*/  WARPGROUP.DEPBAR.LE gsb0, 0x0 ;  /* 0x00008000000079c5 */ /* 0x000fe40000010000 */
[----:B------:R-:W-:Y:S04]  /*1afa0*/  STL.64 [R1], R24 ;  /* 0x0000001801007387 */ /* 0x000fe80000100a00 */
[----:B------:R-:W-:Y:S04]  /*1afb0*/  STL [R1+0x1180], R242 ;  /* 0x001180f201007387 */ /* 0x000fe80000100800 */
[----:B------:R-:W-:Y:S04]  /*1afc0*/  STL.64 [R1+0x8], R26 ;  /* 0x0000081a01007387 */ /* 0x000fe80000100a00 */
[----:B------:R-:W-:Y:S04]  /*1afd0*/  STL [R1+0x1154], R249 ;  /* 0x001154f901007387 */ /* 0x000fe80000100800 */
        /* <DEDUP_REMOVED lines=61> */
[----:B------:R0:W-:Y:S04]  /*1b3b0*/  STL.64 [R1+0x1f8], R150 ;  /* 0x0001f89601007387 */ /* 0x0001e80000100a00 */
[----:B0-----:R-:W2:Y:S04]  /*1b3c0*/  LDL.LU.64 R150, [R1+0x2340] ;  /* 0x0023400001967983 */ /* 0x001ea80000300a00 */
[----:B------:R-:W3:Y:S04]  /*1b3d0*/  LDL.LU.64 R148, [R1+0x2338] ;  /* 0x0023380001947983 */ /* 0x000ee80000300a00 */
[----:B------:R-:W4:Y:S04]  /*1b3e0*/  LDL.LU.64 R146, [R1+0x2330] ;  /* 0x0023300001927983 */ /* 0x000f280000300a00 */
[----:B------:R-:W2:Y:S04]  /*1b3f0*/  LDL.LU.64 R144, [R1+0x2328] ;  /* 0x0023280001907983 */ /* 0x000ea80000300a00 */
[----:B------:R-:W3:Y:S04]  /*1b400*/  LDL.LU.64 R142, [R1+0x2320] ;  /* 0x00232000018e7983 */ /* 0x000ee80000300a00 */
[----:B------:R-:W4:Y:S04]  /*1b410*/  LDL.LU.64 R140, [R1+0x2318] ;  /* 0x00231800018c7983 */ /* 0x000f280000300a00 */
[----:B------:R-:W2:Y:S04]  /*1b420*/  LDL.LU.64 R138, [R1+0x2310] ;  /* 0x00231000018a7983 */ /* 0x000ea80000300a00 */
[----:B------:R-:W3:Y:S04]  /*1b430*/  LDL.LU.64 R136, [R1+0x2308] ;  /* 0x0023080001887983 */ /* 0x000ee80000300a00 */
[----:B------:R-:W4:Y:S04]  /*1b440*/  LDL.LU.64 R134, [R1+0x2300] ;  /* 0x0023000001867983 */ /* 0x000f280000300a00 */
        /* <DEDUP_REMOVED lines=55> */
[----:B---3--:R-:W-:-:S02]  /*1b7c0*/  IADD3.X R136, R136, UR7, RZ, P6, !PT ;  /* 0x0000000788887c10 */ /* 0x008fc4000b7fe4ff */
[----:B----4-:R-:W-:Y:S02]  /*1b7d0*/  IADD3.X R134, R134, UR7, RZ, P5, !PT ;  /* 0x0000000786867c10 */ /* 0x010fe4000affe4ff */
[----:B--2---:R-:W-:Y:S02]  /*1b7e0*/  IADD3.X R132, R132, UR7, RZ, P4, !PT ;  /* 0x0000000784847c10 */ /* 0x004fe4000a7fe4ff */
[----:B------:R-:W-:Y:S02]  /*1b7f0*/  IADD3.X R130, R130, UR7, RZ, P3, !PT ;  /* 0x0000000782827c10 */ /* 0x000fe40009ffe4ff */
[----:B------:R-:W-:Y:S02]  /*1b800*/  IADD3.X R128, R128, UR7, RZ, P2, !PT ;  /* 0x0000000780807c10 */ /* 0x000fe400097fe4ff */
[----:B------:R-:W-:Y:S02]  /*1b810*/  IADD3.X R126, R126, UR7, RZ, P1, !PT ;  /* 0x000000077e7e7c10 */ /* 0x000fe40008ffe4ff */
[----:B------:R-:W-:-:S02]  /*1b820*/  IADD3 R127, P1, R127, UR40, RZ ;  /* 0x000000287f7f7c10 */ /* 0x000fc4000ff3e0ff */
[----:B------:R-:W-:Y:S01]  /*1b830*/  IADD3 R129, P2, R129, UR40, RZ ;  /* 0x0000002881817c10 */ /* 0x000fe2000ff5e0ff */
[----:B------:R0:W-:Y:S01]  /*1b840*/  STL [R1+0x1178], R126 ;  /* 0x0011787e01007387 */ /* 0x0001e20000100800 */
[----:B------:R-:W-:-:S03]  /*1b850*/  IADD3 R131, P3, R131, UR40, RZ ;  /* 0x0000002883837c10 */ /* 0x000fc6000ff7e0ff */
[----:B0-----:R-:W2:Y:S04]  /*1b860*/  LDL.LU R126, [R1+0x2144] ;  /* 0x00214400017e7983 */ /* 0x001ea80000300800 */
[----:B------:R0:W-:Y:S01]  /*1b870*/  STL [R1+0x114c], R127 ;  /* 0x00114c7f01007387 */ /* 0x0001e20000100800 */
[----:B------:R-:W-:-:S03]  /*1b880*/  IADD3 R133, P4, R133, UR40, RZ ;  /* 0x0000002885857c10 */ /* 0x000fc6000ff9e0ff */
[----:B0-----:R-:W2:Y:S04]  /*1b890*/  LDL.LU R127, [R1+0x2140] ;  /* 0x00214000017f7983 */ /* 0x001ea80000300800 */
[----:B------:R0:W-:Y:S01]  /*1b8a0*/  STL [R1+0x1170], R128 ;  /* 0x0011708001007387 */ /* 0x0001e20000100800 */
[----:B------:R-:W-:-:S03]  /*1b8b0*/  IADD3 R135, P5, R135, UR40, RZ ;  /* 0x0000002887877c10 */ /* 0x000fc6000ffbe0ff */
[----:B0-----:R-:W2:Y:S04]  /*1b8c0*/  LDL.LU R128, [R1+0x213c] ;  /* 0x00213c0001807983 */ /* 0x001ea80000300800 */
[----:B------:R0:W-:Y:S04]  /*1b8d0*/  STL [R1+0x1144], R129 ;  /* 0x0011448101007387 */ /* 0x0001e80000100800 */
[----:B0-----:R-:W2:Y:S04]  /*1b8e0*/  LDL.LU R129, [R1+0x2138] ;  /* 0x0021380001817983 */ /* 0x001ea80000300800 */
[----:B------:R0:W-:Y:S01]  /*1b8f0*/  STL [R1+0x1168], R130 ;  /* 0x0011688201007387 */ /* 0x0001e20000100800 */
[----:B------:R-:W-:-:S03]  /*1b900*/  IADD3 R137, P6, R137, UR40, RZ ;  /* 0x0000002889897c10 */ /* 0x000fc6000ffde0ff */
[----:B0-----:R-:W2:Y:S04]  /*1b910*/  LDL.LU R130, [R1+0x2134] ;  /* 0x0021340001827983 */ /* 0x001ea80000300800 */
[----:B------:R0:W-:Y:S01]  /*1b920*/  STL [R1+0x113c], R131 ;  /* 0x00113c8301007387 */ /* 0x0001e20000100800 */
[----:B------:R-:W-:-:S03]  /*1b930*/  IADD3.X R138, R138, UR7, RZ, P1, !PT ;  /* 0x000000078a8a7c10 */ /* 0x000fc60008ffe4ff */
        /* <DEDUP_REMOVED lines=34> */
[----:B------:R0:W-:Y:S04]  /*1bb60*/  STL [R1+0x110c], R143 ;  /* 0x00110c8f01007387 */ /* 0x0001e80000100800 */
[----:B0-----:R-:W2:Y:S04]  /*1bb70*/  LDL.LU R143, [R1+0x2100] ;  /* 0x00210000018f7983 */ /* 0x001ea80000300800 */
[----:B------:R0:W-:Y:S04]  /*1bb80*/  STL [R1+0x1130], R144 ;  /* 0x0011309001007387 */ /* 0x0001e80000100800 */
[----:B0-----:R-:W2:Y:S04]  /*1bb90*/  LDL.LU R144, [R1+0x20fc] ;  /* 0x0020fc0001907983 */ /* 0x001ea80000300800 */
[----:B------:R0:W-:Y:S01]  /*1bba0*/  STL [R1+0x1104], R145 ;  /* 0x0011049101007387 */ /* 0x0001e20000100800 */
[----:B------:R-:W-:-:S03]  /*1bbb0*/  IADD3.X R150, R150, UR7, RZ, P1, !PT ;  /* 0x0000000796967c10 */ /* 0x000fc60008ffe4ff */
[----:B0-----:R-:W2:Y:S04]  /*1bbc0*/  LDL.LU R145, [R1+0x20f8] ;  /* 0x0020f80001917983 */ /* 0x001ea80000300800 */
[----:B------:R0:W-:Y:S04]  /*1bbd0*/  STL [R1+0x1128], R146 ;  /* 0x0011289201007387 */ /* 0x0001e80000100800 */
[----:B0-----:R-:W2:Y:S04]  /*1bbe0*/  LDL.LU R146, [R1+0x20f4] ;  /* 0x0020f40001927983 */ /* 0x001ea80000300800 */
[----:B------:R-:W3:Y:S04]  /*1bbf0*/  LDL.LU R230, [R1+0x1110] ;  /* 0x0011100001e67983 */ /* 0x000ee80000300800 */
[----:B------:R0:W-:Y:S04]  /*1bc00*/  STL [R1+0x10fc], R147 ;  /* 0x0010fc9301007387 */ /* 0x0001e80000100800 */
[----:B0-----:R-:W2:Y:S04]  /*1bc10*/  LDL.LU R147, [R1+0x20f0] ;  /* 0x0020f00001937983 */ /* 0x001ea80000300800 */
[----:B------:R0:W-:Y:S04]  /*1bc20*/  STL [R1+0x1120], R148 ;  /* 0x0011209401007387 */ /* 0x0001e80000100800 */
[----:B0-----:R-:W2:Y:S04]  /*1bc30*/  LDL.LU R148, [R1+0x20ec] ;  /* 0x0020ec0001947983 */ /* 0x001ea80000300800 */
[----:B------:R0:W-:Y:S04]  /*1bc40*/  STL [R1+0x10f4], R149 ;  /* 0x0010f49501007387 */ /* 0x0001e80000100800 */
[----:B0-----:R-:W2:Y:S04]  /*1bc50*/  LDL.LU R149, [R1+0x20e8] ;  /* 0x0020e80001957983 */ /* 0x001ea80000300800 */
[----:B------:R-:W4:Y:S04]  /*1bc60*/  LDL.LU R240, [R1+0x10e4] ;  /* 0x0010e40001f07983 */ /* 0x000f280000300800 */
[----:B------:R-:W2:Y:S04]  /*1bc70*/  LDL.LU R242, [R1+0x1108] ;  /* 0x0011080001f27983 */ /* 0x000ea80000300800 */
[----:B------:R0:W-:Y:S04]  /*1bc80*/  STL [R1+0x1118], R150 ;  /* 0x0011189601007387 */ /* 0x0001e80000100800 */
[----:B0-----:R-:W2:Y:S04]  /*1bc90*/  LDL.LU R150, [R1+0x20e4] ;  /* 0x0020e40001967983 */ /* 0x001ea80000300800 */
[----:B------:R-:W2:Y:S04]  /*1bca0*/  LDL.LU R220, [R1+0x10dc] ;  /* 0x0010dc0001dc7983 */ /* 0x000ea80000300800 */
[----:B------:R-:W2:Y:S01]  /*1bcb0*/  LDL.LU R249, [R1+0x1100] ;  /* 0x0011000001f97983 */ /* 0x000ea20000300800 */
[----:B------:R-:W-:-:S05]  /*1bcc0*/  IADD3 R151, P1, R151, UR40, RZ ;  /* 0x0000002897977c10 */ /* 0x000fca000ff3e0ff */
[----:B------:R0:W-:Y:S04]  /*1bcd0*/  STL [R1+0x10ec], R151 ;  /* 0x0010ec9701007387 */ /* 0x0001e80000100800 */
[----:B0-----:R-:W2:Y:S04]  /*1bce0*/  LDL.LU R151, [R1+0x20e0] ;  /* 0x0020e00001977983 */ /* 0x001ea80000300800 */
[----:B------:R-:W2:Y:S04]  /*1bcf0*/  LDL.LU R216, [R1+0x10d4] ;  /* 0x0010d40001d87983 */ /* 0x000ea80000300800 */
        /* <DEDUP_REMOVED lines=20> */
[----:B------:R-:W2:Y:S01]  /*1be40*/  LDL.LU R226, [R1+0x10a8] ;  /* 0x0010a80001e27983 */ /* 0x000ea20000300800 */
[----:B---3--:R-:W-:-:S05]  /*1be50*/  IADD3.X R230, R230, UR7, RZ, P2, !PT ;  /* 0x00000007e6e67c10 */ /* 0x008fca00097fe4ff */
[----:B------:R0:W-:Y:S04]  /*1be60*/  STL [R1+0x1110], R230 ;  /* 0x001110e601007387 */ /* 0x0001e80000100800 */
[----:B0-----:R-:W3:Y:S01]  /*1be70*/  LDL.LU R230, [R1+0x107c] ;  /* 0x00107c0001e67983 */ /* 0x001ee20000300800 */
[----:B----4-:R-:W-:Y:S02]  /*1be80*/  IADD3 R240, P2, R240, UR40, RZ ;  /* 0x00000028f0f07c10 */ /* 0x010fe4000ff5e0ff */
[----:B--2---:R-:W-:-:S05]  /*1be90*/  IADD3.X R242, R242, UR7, RZ, P3, !PT ;  /* 0x00000007f2f27c10 */ /* 0x004fca0009ffe4ff */
[----:B------:R0:W-:Y:S04]  /*1bea0*/  STL [R1+0x1108], R242 ;  /* 0x001108f201007387 */ /* 0x0001e80000100800 */
[----:B0-----:R-:W2:Y:S01]  /*1beb0*/  LDL.LU R242, [R1+0x10a0] ;  /* 0x0010a00001f27983 */ /* 0x001ea20000300800 */
[----:B------:R-:W-:-:S03]  /*1bec0*/  IADD3.X R249, R249, UR7, RZ, P4, !PT ;  /* 0x00000007f9f97c10 */ /* 0x000fc6000a7fe4ff */
[----:B------:R-:W-:Y:S04]  /*1bed0*/  STL [R1+0x10e4], R240 ;  /* 0x0010e4f001007387 */ /* 0x000fe80000100800 */
[----:B------:R0:W-:Y:S04]  /*1bee0*/  STL [R1+0x1100], R249 ;  /* 0x001100f901007387 */ /* 0x0001e80000100800 */
[----:B0-----:R-:W4:Y:S01]  /*1bef0*/  LDL.LU R249, [R1+0x1074] ;  /* 0x0010740001f97983 */ /* 0x001f220000300800 */
[----:B------:R-:W-:Y:S02]  /*1bf00*/  IADD3 R220, P3, R220, UR40, RZ ;  /* 0x00000028dcdc7c10 */ /* 0x000fe4000ff7e0ff */
        /* <DEDUP_REMOVED lines=36> */
[----:B------:R-:W-:Y:S02]  /*1c150*/  IADD3 R252, P1, R252, UR40, RZ ;  /* 0x00000028fcfc7c10 */ /* 0x000fe4000ff3e0ff */
[----:B------:R-:W-:Y:S01]  /*1c160*/  IADD3.X R218, R218, UR7, RZ, P2, !PT ;  /* 0x00000007dada7c10 */ /* 0x000fe200097fe4ff */
[----:B------:R-:W-:Y:S01]  /*1c170*/  STL [R1+0x10b8], R238 ;  /* 0x0010b8ee01007387 */ /* 0x000fe20000100800 */
[----:B------:R-:W-:-:S03]  /*1c180*/  IADD3 R234, P2, R234, UR40, RZ ;  /* 0x00000028eaea7c10 */ /* 0x000fc6000ff5e0ff */
[----:B------:R0:W-:Y:S01]  /*1c190*/  STL [R1+0x10b0], R218 ;  /* 0x0010b0da01007387 */ /* 0x0001e20000100800 */
[----:B------:R-:W-:-:S03]  /*1c1a0*/  IADD3.X R226, R226, UR7, RZ, P3, !PT ;  /* 0x00000007e2e27c10 */ /* 0x000fc60009ffe4ff */
[----:B------:R-:W-:Y:S04]  /*1c1b0*/  STL [R1+0x108c], R252 ;  /* 0x00108cfc01007387 */ /* 0x000fe80000100800 */
[----:B0-----:R-:W4:Y:S04]  /*1c1c0*/  LDL.LU R218, [R1+0x1098] ;  /* 0x0010980001da7983 */ /* 0x001f280000300800 */
[----:B------:R0:W-:Y:S04]  /*1c1d0*/  STL [R1+0x1084], R234 ;  /* 0x001084ea01007387 */ /* 0x0001e80000100800 */
[----:B0-----:R-:W4:Y:S04]  /*1c1e0*/  LDL.LU R234, [R1+0x106c] ;  /* 0x00106c0001ea7983 */ /* 0x001f280000300800 */
[----:B------:R-:W4:Y:S01]  /*1c1f0*/  LDL.LU R240, [R1+0x1090] ;  /* 0x0010900001f07983 */ /* 0x000f220000300800 */
[----:B---3--:R-:W-:-:S05]  /*1c200*/  IADD3 R230, P3, R230, UR40, RZ ;  /* 0x00000028e6e67c10 */ /* 0x008fca000ff7e0ff */
[----:B------:R0:W-:Y:S04]  /*1c210*/  STL [R1+0x107c], R230 ;  /* 0x00107ce601007387 */ /* 0x0001e80000100800 */
[----:B------:R-:W-:Y:S04]  /*1c220*/  STL [R1+0x10a8], R226 ;  /* 0x0010a8e201007387 */ /* 0x000fe80000100800 */
[----:B0-----:R-:W3:Y:S04]  /*1c230*/  LDL.LU R230, [R1+0x1064] ;  /* 0x0010640001e67983 */ /* 0x001ee80000300800 */
[----:B------:R-:W3:Y:S01]  /*1c240*/  LDL.LU R220, [R1+0x1088] ;  /* 0x0010880001dc7983 */ /* 0x000ee20000300800 */
[----:B--2---:R-:W-:-:S05]  /*1c250*/  IADD3.X R242, R242, UR7, RZ, P4, !PT ;  /* 0x00000007f2f27c10 */ /* 0x004fca000a7fe4ff */
[----:B------:R0:W-:Y:S04]  /*1c260*/  STL [R1+0x10a0], R242 ;  /* 0x0010a0f201007387 */ /* 0x0001e80000100800 */
[----:B0-----:R-:W2:Y:S04]  /*1c270*/  LDL.LU R242, [R1+0x105c] ;  /* 0x00105c0001f27983 */ /* 0x001ea80000300800 */
[----:B------:R-:W2:Y:S01]  /*1c280*/  LDL.LU R216, [R1+0x1080] ;  /* 0x0010800001d87983 */ /* 0x000ea20000300800 */
[----:B----4-:R-:W-:-:S03]  /*1c290*/  IADD3 R249, P4, R249, UR40, RZ ;  /* 0x00000028f9f97c10 */ /* 0x010fc6000ff9e0ff */
[----:B------:R-:W4:Y:S04]  /*1c2a0*/  LDL.LU R228, [R1+0x1054] ;  /* 0x0010540001e47983 */ /* 0x000f280000300800 */
[----:B------:R-:W4:Y:S04]  /*1c2b0*/  LDL.LU R236, [R1+0x1078] ;  /* 0x0010780001ec7983 */ /* 0x000f280000300800 */
[----:B------:R0:W-:Y:S04]  /*1c2c0*/  STL [R1+0x1074], R249 ;  /* 0x001074f901007387 */ /* 0x0001e80000100800 */
        /* <DEDUP_REMOVED lines=17> */
[----:B0-----:R-:W4:Y:S01]  /*1c3e0*/  LDL.LU R249, [R1+0x1030] ;  /* 0x0010300001f97983 */ /* 0x001f220000300800 */
[----:B------:R-:W-:-:S05]  /*1c3f0*/  IADD3.X R218, R218, UR7, RZ, P5, !PT ;  /* 0x00000007dada7c10 */ /* 0x000fca000affe4ff */
[----:B------:R0:W-:Y:S01]  /*1c400*/  STL [R1+0x1098], R218 ;  /* 0x001098da01007387 */ /* 0x0001e20000100800 */
[----:B------:R-:W-:-:S03]  /*1c410*/  IADD3 R234, P5, R234, UR40, RZ ;  /* 0x00000028eaea7c10 */ /* 0x000fc6000ffbe0ff */
[----:B0-----:R-:W4:Y:S01]  /*1c420*/  LDL.LU R218, [R1+0x1004] ;  /* 0x0010040001da7983 */ /* 0x001f220000300800 */
[----:B------:R-:W-:-:S03]  /*1c430*/  IADD3.X R240, R240, UR7, RZ, P6, !PT ;  /* 0x00000007f0f07c10 */ /* 0x000fc6000b7fe4ff */
[----:B------:R0:W-:Y:S04]  /*1c440*/  STL [R1+0x106c], R234 ;  /* 0x00106cea01007387 */ /* 0x0001e80000100800 */
[----:B0-----:R-:W4:Y:S01]  /*1c450*/  LDL.LU R234, [R1+0x1028] ;  /* 0x0010280001ea7983 */ /* 0x001f220000300800 */
[----:B---3--:R-:W-:Y:S02]  /*1c460*/  IADD3 R230, P6, R230, UR5, RZ ;  /* 0x00000005e6e67c10 */ /* 0x008fe4000ffde0ff */
[----:B------:R-:W-:-:S03]  /*1c470*/  IADD3.X R220, R220, UR7, RZ, P1, !PT ;  /* 0x00000007dcdc7c10 */ /* 0x000fc60008ffe4ff */
[----:B------:R0:W-:Y:S04]  /*1c480*/  STL [R1+0x1064], R230 ;  /* 0x001064e601007387 */ /* 0x0001e80000100800 */
[----:B0-----:R-:W3:Y:S04]  /*1c490*/  LDL.LU R230, [R1+0xffc] ;  /* 0x000ffc0001e67983 */ /* 0x001ee80000300800 */
[----:B------:R-:W-:Y:S01]  /*1c4a0*/  STL [R1+0x1090], R240 ;  /* 0x001090f001007387 */ /* 0x000fe20000100800 */
[----:B--2---:R-:W-:Y:S02]  /*1c4b0*/  IADD3 R242, P1, R242, UR5, RZ ;  /* 0x00000005f2f27c10 */ /* 0x004fe4000ff3e0ff */
[----:B------:R-:W-:-:S03]  /*1c4c0*/  IADD3.X R216, R216, UR7, RZ, P2, !PT ;  /* 0x00000007d8d87c10 */ /* 0x000fc600097fe4ff */
[----:B------:R0:W-:Y:S01]  /*1c4d0*/  STL [R1+0x105c], R242 ;  /* 0x00105cf201007387 */ /* 0x0001e20000100800 */
[----:B----4-:R-:W-:Y:S02]  /*1c4e0*/  IADD3 R228, P2, R228, UR5, RZ ;  /* 0x00000005e4e47c10 */ /* 0x010fe4000ff5e0ff */
[----:B------:R-:W-:Y:S01]  /*1c4f0*/  IADD3.X R236, R236, UR7, RZ, P3, !PT ;  /* 0x00000007ecec7c10 */ /* 0x000fe20009ffe4ff */
[----:B0-----:R-:W2:Y:S04]  /*1c500*/  LDL.LU R242, [R1+0x1020] ;  /* 0x0010200001f27983 */ /* 0x001ea80000300800 */
        /* <DEDUP_REMOVED lines=33> */
[----:B------:R-:W-:Y:S01]  /*1c720*/  STL [R1+0x101c], R247 ;  /* 0x00101cf701007387 */ /* 0x000fe20000100800 */
[----:B------:R-:W-:-:S03]  /*1c730*/  IADD3.X R249, R249, UR6, RZ, P6, !PT ;  /* 0x00000006f9f97c10 */ /* 0x000fc6000b7fe4ff */
[----:B------:R-:W-:Y:S04]  /*1c740*/  STL [R1+0x1040], R222 ;  /* 0x001040de01007387 */ /* 0x000fe80000100800 */
[----:B------:R-:W-:Y:S04]  /*1c750*/  STL [R1+0x1014], R238 ;  /* 0x001014ee01007387 */ /* 0x000fe80000100800 */
[----:B------:R0:W-:Y:S04]  /*1c760*/  STL [R1+0x100c], R226 ;  /* 0x00100ce201007387 */ /* 0x0001e80000100800 */
[----:B------:R-:W-:Y:S04]  /*1c770*/  STL [R1+0x1038], R252 ;  /* 0x001038fc01007387 */ /* 0x000fe80000100800 */
[----:B0-----:R-:W4:Y:S04]  /*1c780*/  LDL.LU R226, [R1+0xff4] ;  /* 0x000ff40001e27983 */ /* 0x001f280000300800 */
[----:B------:R0:W-:Y:S04]  /*1c790*/  STL [R1+0x1030], R249 ;  /* 0x001030f901007387 */ /* 0x0001e80000100800 */
[----:B0-----:R-:W4:Y:S01]  /*1c7a0*/  LDL.LU R249, [R1+0x1018] ;  /* 0x0010180001f97983 */ /* 0x001f220000300800 */
[----:B------:R-:W-:-:S03]  /*1c7b0*/  IADD3 R218, P6, R218, UR5, RZ ;  /* 0x00000005dada7c10 */ /* 0x000fc6000ffde0ff */
[----:B------:R-:W4:Y:S01]  /*1c7c0*/  LDL.LU R240, [R1+0xfec] ;  /* 0x000fec0001f07983 */ /* 0x000f220000300800 */
[----:B------:R-:W-:-:S05]  /*1c7d0*/  IADD3.X R234, R234, UR6, RZ, P1, !PT ;  /* 0x00000006eaea7c10 */ /* 0x000fca0008ffe4ff */
[----:B------:R0:W-:Y:S04]  /*1c7e0*/  STL [R1+0x1028], R234 ;  /* 0x001028ea01007387 */ /* 0x0001e80000100800 */
[----:B------:R-:W-:Y:S04]  /*1c7f0*/  STL [R1+0x1004], R218 ;  /* 0x001004da01007387 */ /* 0x000fe80000100800 */
[----:B0-----:R-:W4:Y:S04]  /*1c800*/  LDL.LU R234, [R1+0x1010] ;  /* 0x0010100001ea7983 */ /* 0x001f280000300800 */
[----:B------:R-:W4:Y:S01]  /*1c810*/  LDL.LU R220, [R1+0xfe4] ;  /* 0x000fe40001dc7983 */ /* 0x000f220000300800 */
[----:B---3--:R-:W-:-:S05]  /*1c820*/  IADD3 R230, P1, R230, UR5, RZ ;  /* 0x00000005e6e67c10 */ /* 0x008fca000ff3e0ff */
[----:B------:R0:W-:Y:S04]  /*1c830*/  STL [R1+0xffc], R230 ;  /* 0x000ffce601007387 */ /* 0x0001e80000100800 */
[----:B0-----:R-:W3:Y:S04]  /*1c840*/  LDL.LU R230, [R1+0x1008] ;  /* 0x0010080001e67983 */ /* 0x001ee80000300800 */
[----:B------:R-:W3:Y:S04]  /*1c850*/  LDL.LU R216, [R1+0xfdc] ;  /* 0x000fdc0001d87983 */ /* 0x000ee80000300800 */
[----:B------:R-:W3:Y:S04]  /*1c860*/  LDL.LU R228, [R1+0x1000] ;  /* 0x0010000001e47983 */ /* 0x000ee80000300800 */
[----:B------:R-:W3:Y:S01]  /*1c870*/  LDL.LU R236, [R1+0xfd4] ;  /* 0x000fd40001ec7983 */ /* 0x000ee20000300800 */
[----:B--2---:R-:W-:-:S05]  /*1c880*/  IADD3.X R242, R242, UR6, RZ, P2, !PT ;  /* 0x00000006f2f27c10 */ /* 0x004fca00097fe4ff */
[----:B------:R0:W-:Y:S04]  /*1c890*/  STL [R1+0x1020], R242 ;  /* 0x001020f201007387 */ /* 0x0001e80000100800 */
        /* <DEDUP_REMOVED lines=17> */
[----:B0-----:R-:W2:Y:S01]  /*1c9b0*/  LDL.LU R242, [R1+0xf8c] ;  /* 0x000f8c0001f27983 */ /* 0x001ea20000300800 */
[----:B----4-:R-:W-:-:S05]  /*1c9c0*/  IADD3 R226, P2, R226, UR5, RZ ;  /* 0x00000005e2e27c10 */ /* 0x010fca000ff5e0ff */
[----:B------:R0:W-:Y:S01]  /*1c9d0*/  STL [R1+0xff4], R226 ;  /* 0x000ff4e201007387 */ /* 0x0001e20000100800 */
[----:B------:R-:W-:-:S03]  /*1c9e0*/  IADD3.X R249, R249, UR6, RZ, P3, !PT ;  /* 0x00000006f9f97c10 */ /* 0x000fc60009ffe4ff */
[----:B0-----:R-:W4:Y:S04]  /*1c9f0*/  LDL.LU R226, [R1+0xfb0] ;  /* 0x000fb00001e27983 */ /* 0x001f280000300800 */
[----:B------:R0:W-:Y:S04]  /*1ca00*/  STL [R1+0x1018], R249 ;  /* 0x001018f901007387 */ /* 0x0001e80000100800 */
[----:B0-----:R-:W4:Y:S01]  /*1ca10*/  LDL.LU R249, [R1+0xf84] ;  /* 0x000f840001f97983 */ /* 0x001f220000300800 */
[----:B------:R-:W-:Y:S02]  /*1ca20*/  IADD3 R240, P3, R240, UR5, RZ ;  /* 0x00000005f0f07c10 */ /* 0x000fe4000ff7e0ff */
[----:B------:R-:W-:-:S02]  /*1ca30*/  IADD3.X R234, R234, UR6, RZ, P4, !PT ;  /* 0x00000006eaea7c10 */ /* 0x000fc4000a7fe4ff */
[----:B------:R-:W-:-:S03]  /*1ca40*/  IADD3 R220, P4, R220, UR5, RZ ;  /* 0x00000005dcdc7c10 */ /* 0x000fc6000ff9e0ff */
[----:B------:R0:W-:Y:S04]  /*1ca50*/  STL [R1+0x1010], R234 ;  /* 0x001010ea01007387 */ /* 0x0001e80000100800 */
[----:B0-----:R-:W4:Y:S04]  /*1ca60*/  LDL.LU R234, [R1+0xfa8] ;  /* 0x000fa80001ea7983 */ /* 0x001f280000300800 */
[----:B------:R-:W-:Y:S01]  /*1ca70*/  STL [R1+0xfec], R240 ;  /* 0x000fecf001007387 */ /* 0x000fe20000100800 */
[----:B---3--:R-:W-:Y:S02]  /*1ca80*/  IADD3.X R230, R230, UR6, RZ, P5, !PT ;  /* 0x00000006e6e67c10 */ /* 0x008fe4000affe4ff */
[----:B------:R-:W-:-:S03]  /*1ca90*/  IADD3 R216, P5, R216, UR5, RZ ;  /* 0x00000005d8d87c10 */ /* 0x000fc6000ffbe0ff */
[----:B------:R0:W-:Y:S01]  /*1caa0*/  STL [R1+0x1008], R230 ;  /* 0x001008e601007387 */ /* 0x0001e20000100800 */
[----:B------:R-:W-:Y:S02]  /*1cab0*/  IADD3.X R228, R228, UR6, RZ, P6, !PT ;  /* 0x00000006e4e47c10 */ /* 0x000fe4000b7fe4ff */
[----:B------:R-:W-:Y:S01]  /*1cac0*/  IADD3 R236, P6, R236, UR5, RZ ;  /* 0x00000005ecec7c10 */ /* 0x000fe2000ffde0ff */
[----:B0-----:R-:W3:Y:S04]  /*1cad0*/  LDL.LU R230, [R1+0xf7c] ;  /* 0x000f7c0001e67983 */ /* 0x001ee80000300800 */
[----:B------:R-:W-:Y:S04]  /*1cae0*/  STL [R1+0xfe4], R220 ;  /* 0x000fe4dc01007387 */ /* 0x000fe80000100800 */
[----:B------:R-:W-:Y:S04]  /*1caf0*/  STL [R1+0xfdc], R216 ;  /* 0x000fdcd801007387 */ /* 0x000fe80000100800 */
[----:B------:R-:W-:Y:S04]  /*1cb00*/  STL [R1+0x1000], R228 ;  /* 0x001000e401007387 */ /* 0x000fe80000100800 */
[----:B------:R-:W-:Y:S01]  /*1cb10*/  STL [R1+0xfd4], R236 ;  /* 0x000fd4ec01007387 */ /* 0x000fe20000100800 */
[----:B--2---:R-:W-:-:S02]  /*1cb20*/  IADD3.X R232, R232, UR6, RZ, P1, !PT ;  /* 0x00000006e8e87c10 */ /* 0x004fc40008ffe4ff */
        /* <DEDUP_REMOVED lines=32> */
[----:B------:R0:W-:Y:S04]  /*1cd30*/  STL [R1+0xfb8], R218 ;  /* 0x000fb8da01007387 */ /* 0x0001e80000100800 */
[----:B------:R-:W-:Y:S04]  /*1cd40*/  STL [R1+0xf94], R252 ;  /* 0x000f94fc01007387 */ /* 0x000fe80000100800 */
[----:B0-----:R-:W2:Y:S04]  /*1cd50*/  LDL.LU R218, [R1+0xfa0] ;  /* 0x000fa00001da7983 */ /* 0x001ea80000300800 */
[----:B------:R0:W-:Y:S04]  /*1cd60*/  STL [R1+0xf8c], R242 ;  /* 0x000f8cf201007387 */ /* 0x0001e80000100800 */
[----:B0-----:R-:W2:Y:S04]  /*1cd70*/  LDL.LU R242, [R1+0xf74] ;  /* 0x000f740001f27983 */ /* 0x001ea80000300800 */
[----:B------:R-:W2:Y:S01]  /*1cd80*/  LDL.LU R240, [R1+0xf98] ;  /* 0x000f980001f07983 */ /* 0x000ea20000300800 */
[----:B----4-:R-:W-:-:S02]  /*1cd90*/  IADD3.X R226, R226, UR6, RZ, P4, !PT ;  /* 0x00000006e2e27c10 */ /* 0x010fc4000a7fe4ff */
[----:B------:R-:W-:-:S05]  /*1cda0*/  IADD3 R249, P4, R249, UR5, RZ ;  /* 0x00000005f9f97c10 */ /* 0x000fca000ff9e0ff */
[----:B------:R0:W-:Y:S04]  /*1cdb0*/  STL [R1+0xf84], R249 ;  /* 0x000f84f901007387 */ /* 0x0001e80000100800 */
[----:B------:R1:W-:Y:S04]  /*1cdc0*/  STL [R1+0xfb0], R226 ;  /* 0x000fb0e201007387 */ /* 0x0003e80000100800 */
[----:B0-----:R-:W4:Y:S04]  /*1cdd0*/  LDL.LU R249, [R1+0xf6c] ;  /* 0x000f6c0001f97983 */ /* 0x001f280000300800 */
[----:B------:R-:W4:Y:S04]  /*1cde0*/  LDL.LU R220, [R1+0xf90] ;  /* 0x000f900001dc7983 */ /* 0x000f280000300800 */
[----:B-1----:R-:W4:Y:S01]  /*1cdf0*/  LDL.LU R226, [R1+0xf64] ;  /* 0x000f640001e27983 */ /* 0x002f220000300800 */
[----:B------:R-:W-:-:S05]  /*1ce00*/  IADD3.X R234, R234, UR6, RZ, P5, !PT ;  /* 0x00000006eaea7c10 */ /* 0x000fca000affe4ff */
[----:B------:R0:W-:Y:S04]  /*1ce10*/  STL [R1+0xfa8], R234 ;  /* 0x000fa8ea01007387 */ /* 0x0001e80000100800 */
[----:B------:R-:W4:Y:S04]  /*1ce20*/  LDL.LU R216, [R1+0xf88] ;  /* 0x000f880001d87983 */ /* 0x000f280000300800 */
[----:B------:R-:W4:Y:S04]  /*1ce30*/  LDL.LU R228, [R1+0xf5c] ;  /* 0x000f5c0001e47983 */ /* 0x000f280000300800 */
[----:B------:R-:W4:Y:S01]  /*1ce40*/  LDL.LU R236, [R1+0xf80] ;  /* 0x000f800001ec7983 */ /* 0x000f220000300800 */
[----:B---3--:R-:W-:-:S05]  /*1ce50*/  IADD3 R230, P5, R230, UR5, RZ ;  /* 0x00000005e6e67c10 */ /* 0x008fca000ffbe0ff */
[----:B------:R1:W-:Y:S04]  /*1ce60*/  STL [R1+0xf7c], R230 ;  /* 0x000f7ce601007387 */ /* 0x0003e80000100800 */
[----:B------:R-:W3:Y:S04]  /*1ce70*/  LDL.LU R232, [R1+0xf54] ;  /* 0x000f540001e87983 */ /* 0x000ee80000300800 */
        /* <DEDUP_REMOVED lines=15> */
[----:B0-----:R-:W3:Y:S04]  /*1cf70*/  LDL.LU R234, [R1+0xf14] ;  /* 0x000f140001ea7983 */ /* 0x001ee80000300800 */
[----:B-1----:R-:W3:Y:S01]  /*1cf80*/  LDL.LU R230, [R1+0xf38] ;  /* 0x000f380001e67983 */ /* 0x002ee20000300800 */
[----:B--2---:R-:W-:-:S05]  /*1cf90*/  IADD3.X R218, R218, UR6, RZ, P6, !PT ;  /* 0x00000006dada7c10 */ /* 0x004fca000b7fe4ff */
[----:B------:R0:W-:Y:S01]  /*1cfa0*/  STL [R1+0xfa0], R218 ;  /* 0x000fa0da01007387 */ /* 0x0001e20000100800 */
[----:B------:R-:W-:-:S03]  /*1cfb0*/  IADD3 R242, P6, R242, UR5, RZ ;  /* 0x00000005f2f27c10 */ /* 0x000fc6000ffde0ff */
[----:B0-----:R-:W2:Y:S01]  /*1cfc0*/  LDL.LU R218, [R1+0xf0c] ;  /* 0x000f0c0001da7983 */ /* 0x001ea20000300800 */
[----:B------:R-:W-:-:S03]  /*1cfd0*/  IADD3.X R240, R240, UR6, RZ, P1, !PT ;  /* 0x00000006f0f07c10 */ /* 0x000fc60008ffe4ff */
[----:B------:R0:W-:Y:S04]  /*1cfe0*/  STL [R1+0xf74], R242 ;  /* 0x000f74f201007387 */ /* 0x0001e80000100800 */
[----:B0-----:R-:W2:Y:S01]  /*1cff0*/  LDL.LU R242, [R1+0xf30] ;  /* 0x000f300001f27983 */ /* 0x001ea20000300800 */
[----:B----4-:R-:W-:Y:S02]  /*1d000*/  IADD3 R249, P1, R249, UR5, RZ ;  /* 0x00000005f9f97c10 */ /* 0x010fe4000ff3e0ff */
[----:B------:R-:W-:-:S03]  /*1d010*/  IADD3.X R220, R220, UR6, RZ, P2, !PT ;  /* 0x00000006dcdc7c10 */ /* 0x000fc600097fe4ff */
[----:B------:R0:W-:Y:S01]  /*1d020*/  STL [R1+0xf6c], R249 ;  /* 0x000f6cf901007387 */ /* 0x0001e20000100800 */
[----:B------:R-:W-:-:S03]  /*1d030*/  IADD3 R226, P2, R226, UR5, RZ ;  /* 0x00000005e2e27c10 */ /* 0x000fc6000ff5e0ff */
[----:B0-----:R-:W4:Y:S04]  /*1d040*/  LDL.LU R249, [R1+0xf04] ;  /* 0x000f040001f97983 */ /* 0x001f280000300800 */
[----:B------:R-:W-:Y:S04]  /*1d050*/  STL [R1+0xf98], R240 ;  /* 0x000f98f001007387 */ /* 0x000fe80000100800 */
[----:B------:R0:W-:Y:S04]  /*1d060*/  STL [R1+0xf64], R226 ;  /* 0x000f64e201007387 */ /* 0x0001e80000100800 */
[----:B0-----:R-:W4:Y:S01]  /*1d070*/  LDL.LU R226, [R1+0xf28] ;  /* 0x000f280001e27983 */ /* 0x001f220000300800 */
[----:B------:R-:W-:-:S02]  /*1d080*/  IADD3.X R216, R216, UR6, RZ, P3, !PT ;  /* 0x00000006d8d87c10 */ /* 0x000fc40009ffe4ff */
[----:B------:R-:W-:Y:S02]  /*1d090*/  IADD3 R228, P3, R228, UR5, RZ ;  /* 0x00000005e4e47c10 */ /* 0x000fe4000ff7e0ff */
[----:B------:R-:W-:Y:S01]  /*1d0a0*/  IADD3.X R236, R236, UR6, RZ, P4, !PT ;  /* 0x00000006ecec7c10 */ /* 0x000fe2000a7fe4ff */
[----:B------:R-:W-:Y:S04]  /*1d0b0*/  STL [R1+0xf90], R220 ;  /* 0x000f90dc01007387 */ /* 0x000fe80000100800 */
[----:B------:R-:W-:Y:S04]  /*1d0c0*/  STL [R1+0xf88], R216 ;  /* 0x000f88d801007387 */ /* 0x000fe80000100800 */
[----:B------:R-:W-:Y:S04]  /*1d0d0*/  STL [R1+0xf5c], R228 ;  /* 0x000f5ce401007387 */ /* 0x000fe80000100800 */
[----:B------:R-:W-:Y:S01]  /*1d0e0*/  STL [R1+0xf80], R236 ;  /* 0x000f80ec01007387 */ /* 0x000fe20000100800 */
[----:B---3--:R-:W-:-:S02]  /*1d0f0*/  IADD3 R232, P4, R232, UR5, RZ ;  /* 0x00000005e8e87c10 */ /* 0x008fc4000ff9e0ff */
        /* <DEDUP_REMOVED lines=32> */
[----:B------:R0:W-:Y:S04]  /*1d300*/  STL [R1+0xf14], R234 ;  /* 0x000f14ea01007387 */ /* 0x0001e80000100800 */
[----:B------:R-:W-:Y:S04]  /*1d310*/  STL [R1+0xf40], R252 ;  /* 0x000f40fc01007387 */ /* 0x000fe80000100800 */
[----:B0-----:R-:W3:Y:S04]  /*1d320*/  LDL.LU R234, [R1+0xefc] ;  /* 0x000efc0001ea7983 */ /* 0x001ee80000300800 */
[----:B------:R0:W-:Y:S04]  /*1d330*/  STL [R1+0xf38], R230 ;  /* 0x000f38e601007387 */ /* 0x0001e80000100800 */
[----:B0-----:R-:W3:Y:S04]  /*1d340*/  LDL.LU R230, [R1+0xf20] ;  /* 0x000f200001e67983 */ /* 0x001ee80000300800 */
[----:B------:R-:W3:Y:S01]  /*1d350*/  LDL.LU R240, [R1+0xef4] ;  /* 0x000ef40001f07983 */ /* 0x000ee20000300800 */
[----:B--2---:R-:W-:-:S02]  /*1d360*/  IADD3 R218, P1, R218, UR5, RZ ;  /* 0x00000005dada7c10 */ /* 0x004fc4000ff3e0ff */
[----:B------:R-:W-:-:S05]  /*1d370*/  IADD3.X R242, R242, UR6, RZ, P2, !PT ;  /* 0x00000006f2f27c10 */ /* 0x000fca00097fe4ff */
[----:B------:R0:W-:Y:S04]  /*1d380*/  STL [R1+0xf30], R242 ;  /* 0x000f30f201007387 */ /* 0x0001e80000100800 */
[----:B------:R-:W-:Y:S04]  /*1d390*/  STL [R1+0xf0c], R218 ;  /* 0x000f0cda01007387 */ /* 0x000fe80000100800 */
[----:B0-----:R-:W2:Y:S04]  /*1d3a0*/  LDL.LU R242, [R1+0xf18] ;  /* 0x000f180001f27983 */ /* 0x001ea80000300800 */
[----:B------:R-:W2:Y:S01]  /*1d3b0*/  LDL.LU R220, [R1+0xeec] ;  /* 0x000eec0001dc7983 */ /* 0x000ea20000300800 */
[----:B----4-:R-:W-:-:S05]  /*1d3c0*/  IADD3 R249, P2, R249, UR5, RZ ;  /* 0x00000005f9f97c10 */ /* 0x010fca000ff5e0ff */
[----:B------:R0:W-:Y:S04]  /*1d3d0*/  STL [R1+0xf04], R249 ;  /* 0x000f04f901007387 */ /* 0x0001e80000100800 */
[----:B0-----:R-:W4:Y:S01]  /*1d3e0*/  LDL.LU R249, [R1+0xf10] ;  /* 0x000f100001f97983 */ /* 0x001f220000300800 */
[----:B------:R-:W-:-:S03]  /*1d3f0*/  IADD3.X R226, R226, UR6, RZ, P3, !PT ;  /* 0x00000006e2e27c10 */ /* 0x000fc60009ffe4ff */
[----:B------:R-:W4:Y:S04]  /*1d400*/  LDL.LU R216, [R1+0xee4] ;  /* 0x000ee40001d87983 */ /* 0x000f280000300800 */
        /* <DEDUP_REMOVED lines=21> */
[----:B---3--:R-:W-:-:S05]  /*1d560*/  IADD3 R234, P3, R234, UR5, RZ ;  /* 0x00000005eaea7c10 */ /* 0x008fca000ff7e0ff */
[----:B------:R0:W-:Y:S01]  /*1d570*/  STL [R1+0xefc], R234 ;  /* 0x000efcea01007387 */ /* 0x0001e20000100800 */
[----:B------:R-:W-:-:S03]  /*1d580*/  IADD3.X R230, R230, UR6, RZ, P4, !PT ;  /* 0x00000006e6e67c10 */ /* 0x000fc6000a7fe4ff */
[----:B0-----:R-:W3:Y:S01]  /*1d590*/  LDL.LU R234, [R1+0xeb0] ;  /* 0x000eb00001ea7983 */ /* 0x001ee20000300800 */
[----:B------:R-:W-:-:S03]  /*1d5a0*/  IADD3 R240, P4, R240, UR5, RZ ;  /* 0x00000005f0f07c10 */ /* 0x000fc6000ff9e0ff */
[----:B------:R0:W-:Y:S04]  /*1d5b0*/  STL [R1+0xf20], R230 ;  /* 0x000f20e601007387 */ /* 0x0001e80000100800 */
[----:B0-----:R-:W3:Y:S01]  /*1d5c0*/  LDL.LU R230, [R1+0xe84] ;  /* 0x000e840001e67983 */ /* 0x001ee20000300800 */
[----:B--2---:R-:W-:Y:S02]  /*1d5d0*/  IADD3.X R242, R242, UR6, RZ, P5, !PT ;  /* 0x00000006f2f27c10 */ /* 0x004fe4000affe4ff */
[----:B------:R-:W-:-:S03]  /*1d5e0*/  IADD3 R220, P5, R220, UR5, RZ ;  /* 0x00000005dcdc7c10 */ /* 0x000fc6000ffbe0ff */
[----:B------:R0:W-:Y:S04]  /*1d5f0*/  STL [R1+0xf18], R242 ;  /* 0x000f18f201007387 */ /* 0x0001e80000100800 */
[----:B0-----:R-:W2:Y:S04]  /*1d600*/  LDL.LU R242, [R1+0xea0] ;  /* 0x000ea00001f27983 */ /* 0x001ea80000300800 */
[----:B------:R-:W-:Y:S01]  /*1d610*/  STL [R1+0xef4], R240 ;  /* 0x000ef4f001007387 */ /* 0x000fe20000100800 */
[----:B----4-:R-:W-:Y:S02]  /*1d620*/  IADD3.X R249, R249, UR6, RZ, P6, !PT ;  /* 0x00000006f9f97c10 */ /* 0x010fe4000b7fe4ff */
[----:B------:R-:W-:-:S03]  /*1d630*/  IADD3 R216, P6, R216, UR5, RZ ;  /* 0x00000005d8d87c10 */ /* 0x000fc6000ffde0ff */
[----:B------:R0:W-:Y:S01]  /*1d640*/  STL [R1+0xf10], R249 ;  /* 0x000f10f901007387 */ /* 0x0001e20000100800 */
[----:B------:R-:W-:Y:S02]  /*1d650*/  IADD3.X R228, R228, UR6, RZ, P1, !PT ;  /* 0x00000006e4e47c10 */ /* 0x000fe40008ffe4ff */
[----:B------:R-:W-:Y:S01]  /*1d660*/  IADD3 R236, P1, R236, UR5, RZ ;  /* 0x00000005ecec7c10 */ /* 0x000fe2000ff3e0ff */
[----:B0-----:R-:W4:Y:S04]  /*1d670*/  LDL.LU R249, [R1+0xe6c] ;  /* 0x000e6c0001f97983 */ /* 0x001f280000300800 */
        /* <DEDUP_REMOVED lines=30> */
[----:B------:R-:W-:-:S03]  /*1d860*/  IADD3.X R238, R238, UR6, RZ, P3, !PT ;  /* 0x00000006eeee7c10 */ /* 0x000fc60009ffe4ff */
[----:B------:R-:W-:Y:S01]  /*1d870*/  STL [R1+0xeac], R251 ;  /* 0x000eacfb01007387 */ /* 0x000fe20000100800 */
[----:B------:R-:W-:-:S03]  /*1d880*/  IADD3 R252, P3, R252, UR5, RZ ;  /* 0x00000005fcfc7c10 */ /* 0x000fc6000ff7e0ff */
[----:B------:R-:W-:Y:S01]  /*1d890*/  STL [R1+0xed0], R247 ;  /* 0x000ed0f701007387 */ /* 0x000fe20000100800 */
[----:B------:R-:W-:-:S03]  /*1d8a0*/  IADD3.X R218, R218, UR6, RZ, P4, !PT ;  /* 0x00000006dada7c10 */ /* 0x000fc6000a7fe4ff */
[----:B------:R-:W-:Y:S04]  /*1d8b0*/  STL [R1+0xea4], R222 ;  /* 0x000ea4de01007387 */ /* 0x000fe80000100800 */
[----:B------:R-:W-:Y:S04]  /*1d8c0*/  STL [R1+0xec8], R238 ;  /* 0x000ec8ee01007387 */ /* 0x000fe80000100800 */
[----:B------:R-:W-:Y:S04]  /*1d8d0*/  STL [R1+0xe9c], R252 ;  /* 0x000e9cfc01007387 */ /* 0x000fe80000100800 */
[----:B------:R0:W-:Y:S04]  /*1d8e0*/  STL [R1+0xeb8], R0 ;  /* 0x000eb80001007387 */ /* 0x0001e80000100800 */
[----:B------:R-:W-:Y:S04]  /*1d8f0*/  STL [R1+0xec0], R218 ;  /* 0x000ec0da01007387 */ /* 0x000fe80000100800 */
[----:B0-----:R-:W4:Y:S01]  /*1d900*/  LDL.LU R0, [R1+0x20dc] ;  /* 0x0020dc0001007983 */ /* 0x001f220000300800 */
[----:B------:R-:W-:-:S02]  /*1d910*/  IADD3 R226, P4, R226, UR5, RZ ;  /* 0x00000005e2e27c10 */ /* 0x000fc4000ff9e0ff */
[----:B------:R-:W-:Y:S02]  /*1d920*/  IADD3 R2, P5, R2, UR5, RZ ;  /* 0x0000000502027c10 */ /* 0x000fe4000ffbe0ff */
[----:B------:R-:W-:Y:S01]  /*1d930*/  IADD3.X R5, R5, UR6, RZ, P1, !PT ;  /* 0x0000000605057c10 */ /* 0x000fe20008ffe4ff */
[----:B------:R-:W-:Y:S01]  /*1d940*/  STL [R1+0xe94], R226 ;  /* 0x000e94e201007387 */ /* 0x000fe20000100800 */
[----:B------:R-:W-:-:S03]  /*1d950*/  IADD3 R3, P1, R3, UR5, RZ ;  /* 0x0000000503037c10 */ /* 0x000fc6000ff3e0ff */
[----:B------:R0:W-:Y:S04]  /*1d960*/  STL [R1+0xe8c], R2 ;  /* 0x000e8c0201007387 */ /* 0x0001e80000100800 */
[----:B0-----:R-:W4:Y:S04]  /*1d970*/  LDL.LU R2, [R1+0x20d8] ;  /* 0x0020d80001027983 */ /* 0x001f280000300800 */
[----:B------:R0:W-:Y:S01]  /*1d980*/  STL [R1+0xea8], R5 ;  /* 0x000ea80501007387 */ /* 0x0001e20000100800 */
[----:B---3--:R-:W-:-:S05]  /*1d990*/  IADD3.X R234, R234, UR6, RZ, P6, !PT ;  /* 0x00000006eaea7c10 */ /* 0x008fca000b7fe4ff */
[----:B------:R-:W-:Y:S04]  /*1d9a0*/  STL [R1+0xeb0], R234 ;  /* 0x000eb0ea01007387 */ /* 0x000fe80000100800 */
[----:B0-----:R-:W3:Y:S01]  /*1d9b0*/  LDL.LU R5, [R1+0x20d4] ;  /* 0x0020d40001057983 */ /* 0x001ee20000300800 */
[----:B------:R-:W-:-:S05]  /*1d9c0*/  IADD3 R230, P6, R230, UR5, RZ ;  /* 0x00000005e6e67c10 */ /* 0x000fca000ffde0ff */
[----:B------:R-:W-:Y:S04]  /*1d9d0*/  STL [R1+0xe84], R230 ;  /* 0x000e84e601007387 */ /* 0x000fe80000100800 */
[----:B------:R0:W-:Y:S04]  /*1d9e0*/  STL [R1+0xe7c], R3 ;  /* 0x000e7c0301007387 */ /* 0x0001e80000100800 */
[----:B0-----:R-:W3:Y:S01]  /*1d9f0*/  LDL.LU R3, [R1+0x20d0] ;  /* 0x0020d00001037983 */ /* 0x001ee20000300800 */
[----:B--2---:R-:W-:Y:S02]  /*1da00*/  IADD3.X R242, R242, UR6, RZ, P2, !PT ;  /* 0x00000006f2f27c10 */ /* 0x004fe400097fe4ff */
[----:B----4-:R-:W-:-:S05]  /*1da10*/  IADD3 R0, P2, R0, UR5, RZ ;  /* 0x0000000500007c10 */ /* 0x010fca000ff5e0ff */
[----:B------:R0:W-:Y:S04]  /*1da20*/  STL [R1+0xe74], R0 ;  /* 0x000e740001007387 */ /* 0x0001e80000100800 */
[----:B0-----:R-:W2:Y:S01]  /*1da30*/  LDL.LU R0, [R1+0x20cc] ;  /* 0x0020cc0001007983 */ /* 0x001ea20000300800 */
[----:B------:R-:W-:Y:S02]  /*1da40*/  IADD3.X R14, R14, UR6, RZ, P3, !PT ;  /* 0x000000060e0e7c10 */ /* 0x000fe40009ffe4ff */
[----:B------:R-:W-:Y:S01]  /*1da50*/  IADD3 R249, P3, R249, UR5, RZ ;  /* 0x00000005f9f97c10 */ /* 0x000fe2000ff7e0ff */
[----:B------:R-:W-:Y:S01]  /*1da60*/  STL [R1+0xea0], R242 ;  /* 0x000ea0f201007387 */ /* 0x000fe20000100800 */
[----:B------:R-:W-:-:S03]  /*1da70*/  IADD3.X R4, R4, UR6, RZ, P5, !PT ;  /* 0x0000000604047c10 */ /* 0x000fc6000affe4ff */
[----:B------:R0:W-:Y:S01]  /*1da80*/  STL [R1+0xe98], R14 ;  /* 0x000e980e01007387 */ /* 0x0001e20000100800 */
[----:B------:R-:W-:Y:S02]  /*1da90*/  IADD3.X R2, R2, UR6, RZ, P2, !PT ;  /* 0x0000000602027c10 */ /* 0x000fe400097fe4ff */
[----:B------:R-:W-:Y:S01]  /*1daa0*/  IADD3.X R245, R245, UR6, RZ, P1, !PT ;  /* 0x00000006f5f57c10 */ /* 0x000fe20008ffe4ff */
[----:B0-----:R0:W5:Y:S01]  /*1dab0*/  LDL.LU R14, [R1+0x20c8] ;  /* 0x0020c800010e7983 */ /* 0x0011620000300800 */
[----:B---3--:R-:W-:-:S05]  /*1dac0*/  IADD3.X R5, R5, UR6, RZ, P4, !PT ;  /* 0x0000000605057c10 */ /* 0x008fca000a7fe4ff */
[----:B------:R1:W-:Y:S04]  /*1dad0*/  STL [R1+0xe90], R5 ;  /* 0x000e900501007387 */ /* 0x0003e80000100800 */
[----:B-1----:R0:W5:Y:S04]  /*1dae0*/  LDL.LU R5, [R1+0x20c4] ;  /* 0x0020c40001057983 */ /* 0x0021680000300800 */
[----:B------:R-:W-:Y:S01]  /*1daf0*/  STL [R1+0xe6c], R249 ;  /* 0x000e6cf901007387 */ /* 0x000fe20000100800 */
[----:B------:R-:W-:-:S03]  /*1db00*/  IADD3.X R3, R3, UR6, RZ, P6, !PT ;  /* 0x0000000603037c10 */ /* 0x000fc6000b7fe4ff */
[----:B------:R1:W-:Y:S04]  /*1db10*/  STL [R1+0xe88], R4 ;  /* 0x000e880401007387 */ /* 0x0003e80000100800 */
[----:B-1----:R0:W5:Y:S04]  /*1db20*/  LDL.LU R4, [R1+0x20c0] ;  /* 0x0020c00001047983 */ /* 0x0021680000300800 */
[----:B------:R1:W-:Y:S04]  /*1db30*/  STL [R1+0xe80], R3 ;  /* 0x000e800301007387 */ /* 0x0003e80000100800 */
[----:B-1----:R0:W5:Y:S04]  /*1db40*/  LDL.LU R3, [R1+0x20bc] ;  /* 0x0020bc0001037983 */ /* 0x0021680000300800 */
[----:B------:R1:W-:Y:S04]  /*1db50*/  STL [R1+0xe70], R2 ;  /* 0x000e700201007387 */ /* 0x0003e80000100800 */
[----:B-1----:R0:W5:Y:S04]  /*1db60*/  LDL.LU R2, [R1+0x20b8] ;  /* 0x0020b80001027983 */ /* 0x0021680000300800 */
[----:B------:R-:W-:Y:S01]  /*1db70*/  STL [R1+0xe78], R245 ;  /* 0x000e78f501007387 */ /* 0x000fe20000100800 */
[----:B------:R-:W-:Y:S01]  /*1db80*/  WARPGROUP.ARRIVE ;  /* 0x00000000000079c5 */ /* 0x000fe20000000000 */
[----:B------:R-:W-:Y:S01]  /*1db90*/  UMOV UR38, UR14 ;  /* 0x0000000e00267c82 */ /* 0x000fe20008000000 */
[----:B------:R-:W-:-:S04]  /*1dba0*/  UMOV UR39, UR15 ;  /* 0x0000000f00277c82 */ /* 0x000fc80008000000 */
[----:B------:R-:W-:Y:S01]  /*1dbb0*/  QGMMA.64x256x32.F32.E4M3.E4M3 R24, gdesc[UR36], R24, gsb0 ;  /* 0x03e00000241879f3 */ /* 0x000fe20008000818 */
[----:B--2---:R-:W-:-:S05]  /*1dbc0*/  IADD3.X R0, R0, UR6, RZ, P3, !PT ;  /* 0x0000000600007c10 */ /* 0x004fca0009ffe4ff */
[----:B------:R1:W-:Y:S04]  /*1dbd0*/  STL [R1+0xe68], R0 ;  /* 0x000e680001007387 */ /* 0x0003e80000100800 */
[----:B-1----:R0:W5:Y:S01]  /*1dbe0*/  LDL.LU R0, [R1+0x20b4] ;  /* 0x0020b40001007983 */ /* 0x0021620000300800 */
[----:B------:R-:W-:-:S05]  /*1dbf0*/  VIADD R23, R23, 0x1 ;  /* 0x0000000117177836 */ /* 0x000fca0000000000 */
[----:B------:R-:W-:Y:S01]  /*1dc00*/  ISETP.NE.U32.AND P0, PT, R23, R6, PT ;  /* 0x000000061700720c */ /* 0x000fe20003f05070 */
[----:B------:R-:W-:-:S12]  /*1dc10*/  WARPGROUP.DEPBAR.LE gsb0, 0x0 ;  /* 0x00008000000079c5 */ /* 0x000fd80000010000 */
[----:B0-----:R-:W-:Y:S05]  /*1dc20*/  @P0 BRA `(.L_x_1) ;  /* 0xffffff1000400947 */ /* 0x001fea000383ffff */
.L_x_0:
[----:B------:R-:W3:Y:S01]  /*1dc30*/  LDL.LU R173, [R1+0xc10] ;  /* 0x000c100001ad7983 */ /* 0x000ee20000300800 */
[----:B------:R-:W-:Y:S01]  /*1dc40*/  ULDC.64 UR6, c[0x0][0x228] ;  /* 0x00008a0000067ab9 */ /* 0x000fe20000000a00 */
[----:B------:R-:W-:Y:S01]  /*1dc50*/  ULDC.64 UR8, c[0x0][0x228] ;  /* 0x00008a0000087ab9 */ /* 0x000fe20000000a00 */
[----:B------:R-:W-:Y:S01]  /*1dc60*/  ULDC UR5, c[0x0][0x248] ;  /* 0x0000920000057ab9 */ /* 0x000fe20000000800 */
[----:B------:R-:W4:Y:S01]  /*1dc70*/  LDL.LU R172, [R1+0xc14] ;  /* 0x000c140001ac7983 */ /* 0x000f220000300800 */
[----:B------:R-:W-:Y:S01]  /*1dc80*/  ULDC.64 UR12, c[0x0][0x220] ;  /* 0x00008800000c7ab9 */ /* 0x000fe20000000a00 */
[----:B------:R-:W-:Y:S01]  /*1dc90*/  ULDC.64 UR10, c[0x0][0x220] ;  /* 0x00008800000a7ab9 */ /* 0x000fe20000000a00 */
[----:B------:R-:W-:Y:S01]  /*1dca0*/  ULDC.64 UR22, c[0x0][0x228] ;  /* 0x00008a0000167ab9 */ /* 0x000fe20000000a00 */
[----:B------:R-:W2:Y:S01]  /*1dcb0*/  LDL.LU R171, [R1+0xc18] ;  /* 0x000c180001ab7983 */ /* 0x000ea20000300800 */
[----:B------:R-:W-:Y:S01]  /*1dcc0*/  ULDC.64 UR14, c[0x0][0x228] ;  /* 0x00008a00000e7ab9 */ /* 0x000fe20000000a00 */
[----:B------:R-:W-:Y:S01]  /*1dcd0*/  ULDC UR28, c[0x0][0x228] ;  /* 0x00008a00001c7ab9 */ /* 0x000fe20000000800 */
[----:B------:R-:W-:Y:S01]  /*1dce0*/  ULDC UR60, c[0x0][0x228] ;  /* 0x00008a00003c7ab9 */ /* 0x000fe20000000800 */
[----:B------:R-:W2:Y:S01]  /*1dcf0*/  LDL.LU R170, [R1+0xc1c] ;  /* 0x000c1c0001aa7983 */ /* 0x000ea20000300800 */
[----:B------:R-:W-:Y:S01]  /*1dd00*/  ULDC UR61, c[0x0][0x228] ;  /* 0x00008a00003d7ab9 */ /* 0x000fe20000000800 */
        /* <DEDUP_REMOVED lines=64> */
[----:B------:R-:W3:Y:S04]  /*1e110*/  LDL.LU R175, [R1+0xc00] ;  /* 0x000c000001af7983 */ /* 0x000ee80000300800 */
[----:B------:R-:W3:Y:S04]  /*1e120*/  LDL.LU R174, [R1+0xc04] ;  /* 0x000c040001ae7983 */ /* 0x000ee80000300800 */
        /* <DEDUP_REMOVED lines=61> */
[----:B-----5:R3:W-:Y:S04]  /*1e500*/  STL [R1+0x217c], R0 ;  /* 0x00217c0001007387 */ /* 0x0207e80000100800 */
        /* <DEDUP_REMOVED lines=12> */
[----:B------:R-:W-:Y:S01]  /*1e5d0*/  STL [R1+0x20c8], R236 ;  /* 0x0020c8ec01007387 */ /* 0x000fe20000100800 */
[----:B---3--:R-:W-:-:S03]  /*1e5e0*/  F2FP.SATFINITE.E4M3.F32.PACK_AB_MERGE_C R0, R174, R175, RZ ;  /* 0x000000afae00723e */ /* 0x008fc600048070ff */
[----:B------:R-:W-:Y:S04]  /*1e5f0*/  STL [R1+0x20c4], R235 ;  /* 0x0020c4eb01007387 */ /* 0x000fe80000100800 */
[----:B------:R-:W-:Y:S04]  /*1e600*/  STL [R1+0x20c0], R234 ;  /* 0x0020c0ea01007387 */ /* 0x000fe80000100800 */
[----:B------:R-:W-:Y:S04]  /*1e610*/  STL [R1+0x20bc], R233 ;  /* 0x0020bce901007387 */ /* 0x000fe80000100800 */
[----:B------:R-:W-:Y:S04]  /*1e620*/  STL [R1+0x20b8], R232 ;  /* 0x0020b8e801007387 */ /* 0x000fe80000100800 */
[----:B------:R-:W-:Y:S04]  /*1e630*/  STL [R1+0x20b4], R220 ;  /* 0x0020b4dc01007387 */ /* 0x000fe80000100800 */
[----:B------:R0:W-:Y:S04]  /*1e640*/  STL [R1+0xe58], R0 ;  /* 0x000e580001007387 */ /* 0x0001e80000100800 */
[----:B------:R-:W0:Y:S04]  /*1e650*/  LDL.LU R175, [R1+0xc08] ;  /* 0x000c080001af7983 */ /* 0x000e280000300800 */
[----:B------:R-:W0:Y:S01]  /*1e660*/  LDL.LU R174, [R1+0xc0c] ;  /* 0x000c0c0001ae7983 */ /* 0x000e220000300800 */
[----:B------:R-:W-:-:S02]  /*1e670*/  IMAD.MOV.U32 R205, RZ, RZ, R173 ;  /* 0x000000ffffcd7224 */ /* 0x000fc400078e00ad */
[----:B----4-:R-:W-:Y:S02]  /*1e680*/  IMAD.MOV.U32 R204, RZ, RZ, R172 ;  /* 0x000000ffffcc7224 */ /* 0x010fe400078e00ac */
[----:B--2---:R-:W-:Y:S02]  /*1e690*/  IMAD.MOV.U32 R203, RZ, RZ, R171 ;  /* 0x000000ffffcb7224 */ /* 0x004fe400078e00ab */
[----:B------:R-:W-:Y:S02]  /*1e6a0*/  IMAD.MOV.U32 R202, RZ, RZ, R170 ;  /* 0x000000ffffca7224 */ /* 0x000fe400078e00aa */
[----:B------:R-:W-:Y:S02]  /*1e6b0*/  IMAD.MOV.U32 R201, RZ, RZ, R169 ;  /* 0x000000ffffc97224 */ /* 0x000fe400078e00a9 */
[----:B------:R-:W-:Y:S02]  /*1e6c0*/  IMAD.MOV.U32 R200, RZ, RZ, R168 ;  /* 0x000000ffffc87224 */ /* 0x000fe400078e00a8 */
[----:B------:R-:W-:-:S02]  /*1e6d0*/  IMAD.MOV.U32 R199, RZ, RZ, R167 ;  /* 0x000000ffffc77224 */ /* 0x000fc400078e00a7 */
[----:B------:R-:W-:Y:S02]  /*1e6e0*/  IMAD.MOV.U32 R198, RZ, RZ, R166 ;  /* 0x000000ffffc67224 */ /* 0x000fe400078e00a6 */
[----:B------:R-:W-:Y:S02]  /*1e6f0*/  IMAD.MOV.U32 R197, RZ, RZ, R165 ;  /* 0x000000ffffc57224 */ /* 0x000fe400078e00a5 */
        /* <DEDUP_REMOVED lines=20> */
[----:B------:R-:W-:Y:S01]  /*1e840*/  IMAD.MOV.U32 R176, RZ, RZ, R6 ;  /* 0x000000ffffb07224 */ /* 0x000fe200078e0006 */
[----:B0-----:R-:W-:-:S05]  /*1e850*/  F2FP.SATFINITE.E4M3.F32.PACK_AB_MERGE_C R0, R174, R175, RZ ;  /* 0x000000afae00723e */ /* 0x001fca00048070ff */
[----:B------:R0:W-:Y:S04]  /*1e860*/  STL [R1+0xe54], R0 ;  /* 0x000e540001007387 */ /* 0x0001e80000100800 */
[----:B------:R-:W2:Y:S04]  /*1e870*/  LDL.LU R175, [R1+0xc88] ;  /* 0x000c880001af7983 */ /* 0x000ea80000300800 */
[----:B------:R-:W2:Y:S04]  /*1e880*/  LDL.LU R174, [R1+0xc8c] ;  /* 0x000c8c0001ae7983 */ /* 0x000ea80000300800 */
[----:B------:R-:W3:Y:S04]  /*1e890*/  LDL.LU R173, [R1+0xc90] ;  /* 0x000c900001ad7983 */ /* 0x000ee80000300800 */
[----:B------:R-:W3:Y:S04]  /*1e8a0*/  LDL.LU R172, [R1+0xc94] ;  /* 0x000c940001ac7983 */ /* 0x000ee80000300800 */
        /* <DEDUP_REMOVED lines=27> */
[----:B------:R-:W4:Y:S01]  /*1ea60*/  LDL.LU R6, [R1+0xd04] ;  /* 0x000d040001067983 */ /* 0x000f220000300800 */
[----:B0-----:R-:W-:-:S02]  /*1ea70*/  F2FP.SATFINITE.E4M3.F32.PACK_AB_MERGE_C R0, R204, R205, RZ ;  /* 0x000000cdcc00723e */ /* 0x001fc400048070ff */
[----:B------:R-:W-:Y:S02]  /*1ea80*/  F2FP.SATFINITE.E4M3.F32.PACK_AB_MERGE_C R3, R202, R203, RZ ;  /* 0x000000cbca03723e */ /* 0x000fe400048070ff */
[----:B------:R-:W-:Y:S01]  /*1ea90*/  F2FP.SATFINITE.E4M3.F32.PACK_AB_MERGE_C R2, R200, R201, RZ ;  /* 0x000000c9c802723e */ /* 0x000fe200048070ff */
[----:B------:R0:W-:Y:S04]  /*1eaa0*/  STL [R1+0xe50], R0 ;  /* 0x000e500001007387 */ /* 0x0001e80000100800 */
[----:B------:R1:W-:Y:S04]  /*1eab0*/  STL [R1+0xe4c], R3 ;  /* 0x000e4c0301007387 */ /* 0x0003e80000100800 */
[----:B------:R1:W-:Y:S01]  /*1eac0*/  STL [R1+0xe48], R2 ;  /* 0x000e480201007387 */ /* 0x0003e20000100800 */
[----:B0-----:R-:W-:-:S02]  /*1ead0*/  F2FP.SATFINITE.E4M3.F32.PACK_AB_MERGE_C R0, R198, R199, RZ ;  /* 0x000000c7c600723e */ /* 0x001fc400048070ff */
[----:B-1----:R-:W-:-:S03]  /*1eae0*/  F2FP.SATFINITE.E4M3.F32.PACK_AB_MERGE_C R3, R196, R197, RZ ;  /* 0x000000c5c403723e */ /* 0x002fc600048070ff */
[----:B------:R0:W-:Y:S01]  /*1eaf0*/  STL [R1+0xe44], R0 ;  /* 0x000e440001007387 */ /* 0x0001e20000100800 */
[----:B------:R-:W-:-:S03]  /*1eb00*/  F2FP.SATFINITE.E4M3.F32.PACK_AB_MERGE_C R2, R194, R195, RZ ;  /* 0x000000c3c202723e */ /* 0x000fc600048070ff */
[----:B------:R1:W-:Y:S04]  /*1eb10*/  STL [R1+0xe40], R3 ;  /* 0x000e400301007387 */ /* 0x0003e80000100800 */
[----:B------:R1:W-:Y:S01]  /*1eb20*/  STL [R1+0xe3c], R2 ;  /* 0x000e3c0201007387 */ /* 0x0003e20000100800 */
[----:B0-----:R-:W-:Y:S02]  /*1eb30*/  F2FP.SATFINITE.E4M3.F32.PACK_AB_MERGE_C R0, R192, R193, RZ ;  /* 0x000000c1c000723e */ /* 0x001fe400048070ff */
        /* <DEDUP_REMOVED lines=17> */
[----:B--2---:R-:W-:-:S05]  /*1ec50*/  F2FP.SATFINITE.E4M3.F32.PACK_AB_MERGE_C R0, R174, R175, RZ ;  /* 0x000000afae00723e */ /* 0x004fca00048070ff */
[----:B------:R0:W-:Y:S01]  /*1ec60*/  STL [R1+0xe14], R0 ;  /* 0x000e140001007387 */ /* 0x0001e20000100800 */
[----:B---3--:R-:W-:-:S05]  /*1ec70*/  F2FP.SATFINITE.E4M3.F32.PACK_AB_MERGE_C R3, R172, R173, RZ ;  /* 0x000000adac03723e */ /* 0x008fca00048070ff */
[----:B------:R1:W-:Y:S01]  /*1ec80*/  STL [R1+0xe10], R3 ;  /* 0x000e100301007387 */ /* 0x0003e20000100800 */
[----:B----4-:R-:W-:-:S05]  /*1ec90*/  F2FP.SATFINITE.E4M3.F32.PACK_AB_MERGE_C R2, R170, R171, RZ ;  /* 0x000000abaa02723e */ /* 0x010fca00048070ff */
[----:B------:R2:W-:Y:S01]  /*1eca0*/  STL [R1+0xe0c], R2 ;  /* 0x000e0c0201007387 */ /* 0x0005e20000100800 */
[----:B0-----:R-:W-:-:S05]  /*1ecb0*/  F2FP.SATFINITE.E4M3.F32.PACK_AB_MERGE_C R0, R168, R169, RZ ;  /* 0x000000a9a800723e */ /* 0x001fca00048070ff */
[----:B------:R0:W-:Y:S01]  /*1ecc0*/  STL [R1+0xe08], R0 ;  /* 0x000e080001007387 */ /* 0x0001e20000100800 */
[----:B-1----:R-:W-:-:S05]  /*1ecd0*/  F2FP.SATFINITE.E4M3.F32.PACK_AB_MERGE_C R3, R166, R167, RZ ;  /* 0x000000a7a603723e */ /* 0x002fca00048070ff */
[----:B------:R1:W-:Y:S01]  /*1ece0*/  STL [R1+0xe04], R3 ;  /* 0x000e040301007387 */ /* 0x0003e20000100800 */
[----:B--2---:R-:W-:-:S05]  /*1ecf0*/  F2FP.SATFINITE.E4M3.F32.PACK_AB_MERGE_C R2, R164, R165, RZ ;  /* 0x000000a5a402723e */ /* 0x004fca00048070ff */
        /* <DEDUP_REMOVED lines=17> */
[----:B--2---:R-:W-:-:S03]  /*1ee10*/  F2FP.SATFINITE.E4M3.F32.PACK_AB_MERGE_C R2, R8, R9, RZ ;  /* 0x000000090802723e */ /* 0x004fc600048070ff */
[----:B------:R-:W1:Y:S04]  /*1ee20*/  LDL.LU R205, [R1+0xd08] ;  /* 0x000d080001cd7983 */ /* 0x000e680000300800 */
[----:B------:R-:W-:Y:S01]  /*1ee30*/  STL [R1+0xc84], R2 ;  /* 0x000c840201007387 */ /* 0x000fe20000100800 */
[----:B0-----:R-:W-:-:S03]  /*1ee40*/  F2FP.SATFINITE.E4M3.F32.PACK_AB_MERGE_C R0, R6, R7, RZ ;  /* 0x000000070600723e */ /* 0x001fc600048070ff */
[----:B------:R-:W1:Y:S04]  /*1ee50*/  LDL.LU R204, [R1+0xd0c] ;  /* 0x000d0c0001cc7983 */ /* 0x000e680000300800 */
[----:B------:R0:W-:Y:S04]  /*1ee60*/  STL [R1+0xc78], R0 ;  /* 0x000c780001007387 */ /* 0x0001e80000100800 */
[----:B------:R-:W0:Y:S04]  /*1ee70*/  LDL.LU R203, [R1+0xd10] ;  /* 0x000d100001cb7983 */ /* 0x000e280000300800 */
[----:B------:R-:W0:Y:S04]  /*1ee80*/  LDL.LU R202, [R1+0xd14] ;  /* 0x000d140001ca7983 */ /* 0x000e280000300800 */
        /* <DEDUP_REMOVED lines=58> */
[----:B-1----:R-:W-:-:S05]  /*1f230*/  F2FP.SATFINITE.E4M3.F32.PACK_AB_MERGE_C R3, R204, R205, RZ ;  /* 0x000000cdcc03723e */ /* 0x002fca00048070ff */
[----:B------:R3:W-:Y:S01]  /*1f240*/  STL [R1+0xc74], R3 ;  /* 0x000c740301007387 */ /* 0x0007e20000100800 */
[----:B0-----:R-:W-:-:S05]  /*1f250*/  F2FP.SATFINITE.E4M3.F32.PACK_AB_MERGE_C R0, R202, R203, RZ ;  /* 0x000000cbca00723e */ /* 0x001fca00048070ff */
[----:B------:R4:W-:Y:S01]  /*1f260*/  STL [R1+0xc68], R0 ;  /* 0x000c680001007387 */ /* 0x0009e20000100800 */
[----:B--2---:R-:W-:Y:S02]  /*1f270*/  F2FP.SATFINITE.E4M3.F32.PACK_AB_MERGE_C R2, R200, R201, RZ ;  /* 0x000000c9c802723e */ /* 0x004fe400048070ff */
[----:B---3--:R-:W-:-:S03]  /*1f280*/  F2FP.SATFINITE.E4M3.F32.PACK_AB_MERGE_C R3, R198, R199, RZ ;  /* 0x000000c7c603723e */ /* 0x008fc600048070ff */
[----:B------:R0:W-:Y:S01]  /*1f290*/  STL [R1+0xc64], R2 ;  /* 0x000c640201007387 */ /* 0x0001e20000100800 */
[----:B----4-:R-:W-:-:S03]  /*1f2a0*/  F2FP.SATFINITE.E4M3.F32.PACK_AB_MERGE_C R0, R196, R197, RZ ;  /* 0x000000c5c400723e */ /* 0x010fc600048070ff */
[----:B------:R1:W-:Y:S04]  /*1f2b0*/  STL [R1+0xc60], R3 ;  /* 0x000c600301007387 */ /* 0x0003e80000100800 */
[----:B------:R2:W-:Y:S01]  /*1f2c0*/  STL [R1+0xc5c], R0 ;  /* 0x000c5c0001007387 */ /* 0x0005e20000100800 */
[----:B0-----:R-:W-:Y:S02]  /*1f2d0*/  F2FP.SATFINITE.E4M3.F32.PACK_AB_MERGE_C R2, R194, R195, RZ ;  /* 0x000000c3c202723e */ /* 0x001fe400048070ff */
[----:B-1----:R-:W-:-:S03]  /*1f2e0*/  F2FP.SATFINITE.E4M3.F32.PACK_AB_MERGE_C R3, R192, R193, RZ ;  /* 0x000000c1c003723e */ /* 0x002fc600048070ff */
[----:B------:R0:W-:Y:S01]  /*1f2f0*/  STL [R1+0xc58], R2 ;  /* 0x000c580201007387 */ /* 0x0001e20000100800 */
[----:B--2---:R-:W-:-:S03]  /*1f300*/  F2FP.SATFINITE.E4M3.F32.PACK_AB_MERGE_C R0, R190, R191, RZ ;  /* 0x000000bfbe00723e */ /* 0x004fc600048070ff */
        /* <DEDUP_REMOVED lines=36> */
[----:B------:R-:W-:Y:S04]  /*1f550*/  STL [R1+0xc10], R3 ;  /* 0x000c100301007387 */ /* 0x000fe80000100800 */
[----:B------:R1:W-:Y:S01]  /*1f560*/  STL [R1+0xc08], R0 ;  /* 0x000c080001007387 */ /* 0x0003e20000100800 */
[----:B0-----:R-:W-:-:S05]  /*1f570*/  F2FP.SATFINITE.E4M3.F32.PACK_AB_MERGE_C R2, R152, R153, RZ ;  /* 0x000000999802723e */ /* 0x001fca00048070ff */
[----:B------:R-:W-:Y:S01]  /*1f580*/  STL [R1+0xc04], R2 ;  /* 0x000c040201007387 */ /* 0x000fe20000100800 */
[----:B-1----:R-:W-:-:S05]  /*1f590*/  F2FP.SATFINITE.E4M3.F32.PACK_AB_MERGE_C R0, R10, R11, RZ ;  /* 0x0000000b0a00723e */ /* 0x002fca00048070ff */
        /* <DEDUP_REMOVED lines=51> */
[----:B------:R-:W-:-:S03]  /*1f8d0*/  F2FP.SATFINITE.E4M3.F32.PACK_AB_MERGE_C R208, R12, R13, RZ ;  /* 0x0000000d0cd0723e */ /* 0x000fc600048070ff */
[----:B------:R-:W4:Y:S04]  /*1f8e0*/  LDL.LU R155, [R1+0xac8] ;  /* 0x000ac800019b7983 */ /* 0x000f280000300800 */
[----:B------:R-:W4:Y:S04]  /*1f8f0*/  LDL.LU R154, [R1+0xacc] ;  /* 0x000acc00019a7983 */ /* 0x000f280000300800 */
[----:B------:R-:W4:Y:S04]  /*1f900*/  LDL.LU R153, [R1+0xad0] ;  /* 0x000ad00001997983 */ /* 0x000f280000300800 */
[----:B------:R-:W4:Y:S01]  /*1f910*/  LDL.LU R152, [R1+0xad4] ;  /* 0x000ad40001987983 */ /* 0x000f220000300800 */
[----:B------:R-:W-:-:S03]  /*1f920*/  F2FP.SATFINITE.E4M3.F32.PACK_AB_MERGE_C R202, R8, R9, RZ ;  /* 0x0000000908ca723e */ /* 0x000fc600048070ff */
[----:B------:R-:W4:Y:S04]  /*1f930*/  LDL.LU R13, [R1+0xad8] ;  /* 0x000ad800010d7983 */ /* 0x000f280000300800 */
[----:B------:R-:W4:Y:S01]  /*1f940*/  LDL.LU R12, [R1+0xadc] ;  /* 0x000adc00010c7983 */ /* 0x000f220000300800 */
[----:B------:R-:W-:-:S03]  /*1f950*/  F2FP.SATFINITE.E4M3.F32.PACK_AB_MERGE_C R207, R6, R7, RZ ;  /* 0x0000000706cf723e */ /* 0x000fc600048070ff */
[----:B------:R-:W4:Y:S04]  /*1f960*/  LDL.LU R11, [R1+0xae0] ;  /* 0x000ae000010b7983 */ /* 0x000f280000300800 */
[----:B------:R-:W4:Y:S04]  /*1f970*/  LDL.LU R10, [R1+0xae4] ;  /* 0x000ae400010a7983 */ /* 0x000f280000300800 */
[----:B------:R-:W4:Y:S04]  /*1f980*/  LDL.LU R9, [R1+0xae8] ;  /* 0x000ae80001097983 */ /* 0x000f280000300800 */
[----:B------:R-:W4:Y:S04]  /*1f990*/  LDL.LU R8, [R1+0xaec] ;  /* 0x000aec0001087983 */ /* 0x000f280000300800 */
[----:B------:R-:W4:Y:S04]  /*1f9a0*/  LDL.LU R7, [R1+0xaf0] ;  /* 0x000af00001077983 */ /* 0x000f280000300800 */
[----:B------:R-:W4:Y:S01]  /*1f9b0*/  LDL.LU R6, [R1+0xaf4] ;  /* 0x000af40001067983 */ /* 0x000f220000300800 */
[----:B0-----:R-:W-:-:S05]  /*1f9c0*/  F2FP.SATFINITE.E4M3.F32.PACK_AB_MERGE_C R0, R205, R206, RZ ;  /* 0x000000cecd00723e */ /* 0x001fca00048070ff */
        /* <DEDUP_REMOVED lines=56> */
[----:B------:R-:W-:Y:S01]  /*1fd50*/  STL [R1+0xa84], R3 ;  /* 0x000a840301007387 */ /* 0x000fe20000100800 */
[----:B-1----:R-:W-:-:S03]  /*1fd60*/  F2FP.SATFINITE.E4M3.F32.PACK_AB_MERGE_C R2, R8, R9, RZ ;  /* 0x000000090802723e */ /* 0x002fc600048070ff */
[----:B------:R-:W3:Y:S04]  /*1fd70*/  LDL.LU R206, [R1+0xaf8] ;  /* 0x000af80001ce7983 */ /* 0x000ee80000300800 */
[----:B------:R-:W-:Y:S01]  /*1fd80*/  STL [R1+0xa80], R2 ;  /* 0x000a800201007387 */ /* 0x000fe20000100800 */
[----:B--2---:R-:W-:-:S03]  /*1fd90*/  F2FP.SATFINITE.E4M3.F32.PACK_AB_MERGE_C R0, R6, R7, RZ ;  /* 0x000000070600723e */ /* 0x004fc600048070ff */
[----:B------:R-:W3:Y:S04]  /*1fda0*/  LDL.LU R205, [R1+0xafc] ;  /* 0x000afc0001cd7983 */ /* 0x000ee80000300800 */
[----:B------:R3:W-:Y:S04]  /*1fdb0*/  STL [R1+0xa74], R0 ;  /* 0x000a740001007387 */ /* 0x0007e80000100800 */
[----:B------:R-:W2:Y:S04]  /*1fdc0*/  LDL.LU R204, [R1+0xb00] ;  /* 0x000b000001cc7983 */ /* 0x000ea80000300800 */
[----:B------:R-:W2:Y:S04]  /*1fdd0*/  LDL.LU R203, [R1+0xb04] ;  /* 0x000b040001cb7983 */ /* 0x000ea80000300800 */
        /* <DEDUP_REMOVED lines=58> */
[----:B---3--:R-:W-:-:S05]  /*20180*/  F2FP.SATFINITE.E4M3.F32.PACK_AB_MERGE_C R0, R205, R206, RZ ;  /* 0x000000cecd00723e */ /* 0x008fca00048070ff */
[----:B------:R0:W-:Y:S01]  /*20190*/  STL [R1+0xa70], R0 ;  /* 0x000a700001007387 */ /* 0x0001e20000100800 */
[----:B--2---:R-:W-:-:S05]  /*201a0*/  F2FP.SATFINITE.E4M3.F32.PACK_AB_MERGE_C R3, R203, R204, RZ ;  /* 0x000000cccb03723e */ /* 0x004fca00048070ff */
        /* <DEDUP_REMOVED lines=56> */
[----:B------:R-:W2:Y:S04]  /*20530*/  LDL.LU R210, [R1+0xbf0] ;  /* 0x000bf00001d27983 */ /* 0x000ea80000300800 */
[----:B------:R3:W-:Y:S01]  /*20540*/  STL [R1+0xa04], R2 ;  /* 0x000a040201007387 */ /* 0x0007e20000100800 */
[----:B0-----:R-:W-:-:S03]  /*20550*/  F2FP.SATFINITE.E4M3.F32.PACK_AB_MERGE_C R0, R6, R7, RZ ;  /* 0x000000070600723e */ /* 0x001fc600048070ff */
[----:B------:R-:W2:Y:S04]  /*20560*/  LDL.LU R205, [R1+0xbf4] ;  /* 0x000bf40001cd7983 */ /* 0x000ea80000300800 */
[----:B------:R0:W-:Y:S04]  /*20570*/  STL [R1+0xa00], R0 ;  /* 0x000a000001007387 */ /* 0x0001e80000100800 */
[----:B------:R-:W4:Y:S04]  /*20580*/  LDL.LU R209, [R1+0xbf8] ;  /* 0x000bf80001d17983 */ /* 0x000f280000300800 */
[----:B------:R-:W4:Y:S04]  /*20590*/  LDL.LU R199, [R1+0xbfc] ;  /* 0x000bfc0001c77983 */ /* 0x000f280000300800 */
[----:B------:R-:W1:Y:S04]  /*205a0*/  LDL.LU R206, [R1+0x800] ;  /* 0x0008000001ce7983 */ /* 0x000e680000300800 */
[----:B------:R-:W1:Y:S04]  /*205b0*/  LDL.LU R204, [R1+0x804] ;  /* 0x0008040001cc7983 */ /* 0x000e680000300800 */
[----:B------:R-:W3:Y:S04]  /*205c0*/  LDL.LU R203, [R1+0x808] ;  /* 0x0008080001cb7983 */ /* 0x000ee80000300800 */
[----:B------:R-:W3:Y:S04]  /*205d0*/  LDL.LU R201, [R1+0x80c] ;  /* 0x00080c0001c97983 */ /* 0x000ee80000300800 */
[----:B------:R-:W0:Y:S04]  /*205e0*/  LDL.LU R200, [R1+0x810] ;  /* 0x0008100001c87983 */ /* 0x000e280000300800 */
[----:B------:R-:W0:Y:S04]  /*205f0*/  LDL.LU R198, [R1+0x814] ;  /* 0x0008140001c67983 */ /* 0x000e280000300800 */
        /* <DEDUP_REMOVED lines=56> */
[----:B---3--:R-:W-:-:S05]  /*20980*/  F2FP.SATFINITE.E4M3.F32.PACK_AB_MERGE_C R2, R201, R203, RZ ;  /* 0x000000cbc902723e */ /* 0x008fca00048070ff */
[----:B------:R4:W-:Y:S01]  /*20990*/  STL [R1+0xac8], R2 ;  /* 0x000ac80201007387 */ /* 0x0009e20000100800 */
[----:B0-----:R-:W-:-:S05]  /*209a0*/  F2FP.SATFINITE.E4M3.F32.PACK_AB_MERGE_C R0, R198, R200, RZ ;  /* 0x000000c8c600723e */ /* 0x001fca00048070ff */
        /* <DEDUP_REMOVED lines=50> */
[----:B------:R-:W-:Y:S01]  /*20cd0*/  STL [R1+0x89c], R3 ;  /* 0x00089c0301007387 */ /* 0x000fe20000100800 */
[----:B--2---:R-:W-:-:S03]  /*20ce0*/  F2FP.SATFINITE.E4M3.F32.PACK_AB_MERGE_C R2, R8, R9, RZ ;  /* 0x000000090802723e */ /* 0x004fc600048070ff */
[----:B------:R-:W2:Y:S04]  /*20cf0*/  LDL.LU R206, [R1+0x8f0] ;  /* 0x0008f00001ce7983 */ /* 0x000ea80000300800 */
[----:B------:R2:W-:Y:S01]  /*20d00*/  STL [R1+0x890], R2 ;  /* 0x0008900201007387 */ /* 0x0005e20000100800 */
[----:B0-----:R-:W-:-:S03]  /*20d10*/  F2FP.SATFINITE.E4M3.F32.PACK_AB_MERGE_C R0, R6, R7, RZ ;  /* 0x000000070600723e */ /* 0x001fc600048070ff */
[----:B------:R-:W2:Y:S04]  /*20d20*/  LDL.LU R204, [R1+0x8f4] ;  /* 0x0008f40001cc7983 */ /* 0x000ea80000300800 */
[----:B------:R0:W-:Y:S04]  /*20d30*/  STL [R1+0x88c], R0 ;  /* 0x00088c0001007387 */ /* 0x0001e80000100800 */
[----:B------:R-:W0:Y:S04]  /*20d40*/  LDL.LU R203, [R1+0x8f8] ;  /* 0x0008f80001cb7983 */ /* 0x000e280000300800 */
[----:B------:R-:W0:Y:S04]  /*20d50*/  LDL.LU R201, [R1+0x8fc] ;  /* 0x0008fc0001c97983 */ /* 0x000e280000300800 */
        /* <DEDUP_REMOVED lines=56> */
[----:B------:R-:W-:-:S02]  /*210e0*/  F2FP.SATFINITE.E4M3.F32.PACK_AB_MERGE_C R199, R199, R209, RZ ;  /* 0x000000d1c7c7723e */ /* 0x000fc400048070ff */
[----:B--2---:R-:W-:-:S05]  /*210f0*/  F2FP.SATFINITE.E4M3.F32.PACK_AB_MERGE_C R2, R204, R206, RZ ;  /* 0x000000cecc02723e */ /* 0x004fca00048070ff */
[----:B------:R4:W-:Y:S01]  /*21100*/  STL [R1+0x880], R2 ;  /* 0x0008800201007387 */ /* 0x0009e20000100800 */
[----:B0-----:R-:W-:-:S05]  /*21110*/  F2FP.SATFINITE.E4M3.F32.PACK_AB_MERGE_C R0, R201, R203, RZ ;  /* 0x000000cbc900723e */ /* 0x001fca00048070ff */
[----:B------:R0:W-:Y:S01]  /*21120*/  STL [R1+0x87c], R0 ;  /* 0x00087c0001007387 */ /* 0x0001e20000100800 */
[----:B---3--:R-:W-:-:S05]  /*21130*/  F2FP.SATFINITE.E4M3.F32.PACK_AB_MERGE_C R3, R198, R200, RZ ;  /* 0x000000c8c603723e */ /* 0x008fca00048070ff */
[----:B------:R1:W-:Y:S01]  /*21140*/  STL [R1+0x870], R3 ;  /* 0x0008700301007387 */ /* 0x0003e20000100800 */
[----:B----4-:R-:W-:-:S05]  /*21150*/  F2FP.SATFINITE.E4M3.F32.PACK_AB_MERGE_C R2, R196, R197, RZ ;  /* 0x000000c5c402723e */ /* 0x010fca00048070ff */
[----:B------:R2:W-:Y:S01]  /*21160*/  STL [R1+0x86c], R2 ;  /* 0x00086c0201007387 */ /* 0x0005e20000100800 */
[----:B0-----:R-:W-:Y:S02]  /*21170*/  F2FP.SATFINITE.E4M3.F32.PACK_AB_MERGE_C R0, R194, R195, RZ ;  /* 0x000000c3c200723e */ /* 0x001fe400048070ff */
[----:B------:R-:W-:-:S05]  /*21180*/  F2FP.SATFINITE.E4M3.F32.PACK_AB_MERGE_C R235, R192, R193, RZ ;  /* 0x000000c1c0eb723e */ /* 0x000fca00048070ff */
[----:B------:R-:W-:Y:S01]  /*21190*/  STL [R1+0x2158], R235 ;  /* 0x002158eb01007387 */ /* 0x000fe20000100800 */
[----:B-1----:R-:W-:-:S03]  /*211a0*/  F2FP.SATFINITE.E4M3.F32.PACK_AB_MERGE_C R3, R190, R191, RZ ;  /* 0x000000bfbe03723e */ /* 0x002fc600048070ff */
[----:B------:R0:W-:Y:S04]  /*211b0*/  STL [R1+0x868], R0 ;  /* 0x0008680001007387 */ /* 0x0001e80000100800 */
        /* <DEDUP_REMOVED lines=48> */
[----:B------:R0:W-:Y:S01]  /*214c0*/  STL [R1+0x804], R0 ;  /* 0x0008040001007387 */ /* 0x0001e20000100800 */
[----:B------:R-:W-:-:S03]  /*214d0*/  F2FP.SATFINITE.E4M3.F32.PACK_AB_MERGE_C R205, R205, R210, RZ ;  /* 0x000000d2cdcd723e */ /* 0x000fc600048070ff */
[----:B------:R-:W3:Y:S04]  /*214e0*/  LDL.LU R213, [R1+0x9e8] ;  /* 0x0009e80001d57983 */ /* 0x000ee80000300800 */
[----:B------:R-:W3:Y:S04]  /*214f0*/  LDL.LU R212, [R1+0x9ec] ;  /* 0x0009ec0001d47983 */ /* 0x000ee80000300800 */
[----:B------:R-:W4:Y:S04]  /*21500*/  LDL.LU R211, [R1+0x9f0] ;  /* 0x0009f00001d37983 */ /* 0x000f280000300800 */
[----:B------:R-:W4:Y:S04]  /*21510*/  LDL.LU R203, [R1+0x9f4] ;  /* 0x0009f40001cb7983 */ /* 0x000f280000300800 */
[----:B------:R-:W4:Y:S04]  /*21520*/  LDL.LU R210, [R1+0x9f8] ;  /* 0x0009f80001d27983 */ /* 0x000f280000300800 */
[----:B------:R-:W4:Y:S04]  /*21530*/  LDL.LU R206, [R1+0x9fc] ;  /* 0x0009fc0001ce7983 */ /* 0x000f280000300800 */
[----:B------:R-:W1:Y:S04]  /*21540*/  LDL.LU R204, [R1+0x600] ;  /* 0x0006000001cc7983 */ /* 0x000e680000300800 */
[----:B------:R-:W1:Y:S04]  /*21550*/  LDL.LU R201, [R1+0x604] ;  /* 0x0006040001c97983 */ /* 0x000e680000300800 */
        /* <DEDUP_REMOVED lines=161> */
[----:B------:R-:W-:Y:S02]  /*21f70*/  F2FP.SATFINITE.E4M3.F32.PACK_AB_MERGE_C R221, R212, R213, RZ ;  /* 0x000000d5d4dd723e */ /* 0x000fe400048070ff */
[----:B------:R-:W-:Y:S02]  /*21f80*/  F2FP.SATFINITE.E4M3.F32.PACK_AB_MERGE_C R203, R203, R211, RZ ;  /* 0x000000d3cbcb723e */ /* 0x000fe400048070ff */
[----:B------:R-:W-:Y:S02]  /*21f90*/  F2FP.SATFINITE.E4M3.F32.PACK_AB_MERGE_C R206, R206, R210, RZ ;  /* 0x000000d2cece723e */ /* 0x000fe400048070ff */
[----:B---3--:R-:W-:-:S05]  /*21fa0*/  F2FP.SATFINITE.E4M3.F32.PACK_AB_MERGE_C R238, R188, R189, RZ ;  /* 0x000000bdbcee723e */ /* 0x008fca00048070ff */
[----:B------:R-:W-:Y:S01]  /*21fb0*/  STL [R1+0x214c], R238 ;  /* 0x00214cee01007387 */ /* 0x000fe20000100800 */
[----:B0-----:R-:W-:Y:S02]  /*21fc0*/  F2FP.SATFINITE.E4M3.F32.PACK_AB_MERGE_C R0, R186, R187, RZ ;  /* 0x000000bbba00723e */ /* 0x001fe400048070ff */
[----:B--2---:R-:W-:-:S05]  /*21fd0*/  F2FP.SATFINITE.E4M3.F32.PACK_AB_MERGE_C R237, R184, R185, RZ ;  /* 0x000000b9b8ed723e */ /* 0x004fca00048070ff */
[----:B------:R-:W-:Y:S01]  /*21fe0*/  STL [R1+0x2154], R237 ;  /* 0x002154ed01007387 */ /* 0x000fe20000100800 */
[----:B----4-:R-:W-:-:S03]  /*21ff0*/  F2FP.SATFINITE.E4M3.F32.PACK_AB_MERGE_C R2, R182, R183, RZ ;  /* 0x000000b7b602723e */ /* 0x010fc600048070ff */
[----:B------:R0:W-:Y:S04]  /*22000*/  STL [R1+0x668], R0 ;  /* 0x0006680001007387 */ /* 0x0001e80000100800 */
[----:B------:R1:W-:Y:S01]  /*22010*/  STL [R1+0x654], R2 ;  /* 0x0006540201007387 */ /* 0x0003e20000100800 */
[----:B0-----:R-:W-:Y:S02]  /*22020*/  F2FP.SATFINITE.E4M3.F32.PACK_AB_MERGE_C R0, R180, R181, RZ ;  /* 0x000000b5b400723e */ /* 0x001fe400048070ff */
[----:B------:R-:W-:-:S03]  /*22030*/  F2FP.SATFINITE.E4M3.F32.PACK_AB_MERGE_C R3, R178, R179, RZ ;  /* 0x000000b3b203723e */ /* 0x000fc600048070ff */
[----:B------:R0:W-:Y:S01]  /*22040*/  STL [R1+0x6b8], R0 ;  /* 0x0006b80001007387 */ /* 0x0001e20000100800 */
[----:B-1----:R-:W-:-:S03]  /*22050*/  F2FP.SATFINITE.E4M3.F32.PACK_AB_MERGE_C R2, R176, R177, RZ ;  /* 0x000000b1b002723e */ /* 0x002fc600048070ff */
[----:B------:R-:W-:Y:S04]  /*22060*/  STL [R1+0x650], R3 ;  /* 0x0006500301007387 */ /* 0x000fe80000100800 */
[----:B------:R-:W-:Y:S01]  /*22070*/  STL [R1+0x6c0], R2 ;  /* 0x0006c00201007387 */ /* 0x000fe20000100800 */
[----:B0-----:R-:W-:Y:S02]  /*22080*/  F2FP.SATFINITE.E4M3.F32.PACK_AB_MERGE_C R0, R174, R175, RZ ;  /* 0x000000afae00723e */ /* 0x001fe400048070ff */
[----:B------:R-:W-:-:S05]  /*22090*/  F2FP.SATFINITE.E4M3.F32.PACK_AB_MERGE_C R236, R172, R173, RZ ;  /* 0x000000adacec723e */ /* 0x000fca00048070ff */
[----:B------:R-:W-:Y:S04]  /*220a0*/  STL [R1+0x215c], R236 ;  /* 0x00215cec01007387 */ /* 0x000fe80000100800 */
[----:B------:R0:W-:Y:S01]  /*220b0*/  STL [R1+0x648], R0 ;  /* 0x0006480001007387 */ /* 0x0001e20000100800 */
[----:B------:R-:W-:Y:S02]  /*220c0*/  F2FP.SATFINITE.E4M3.F32.PACK_AB_MERGE_C R235, R168, R169, RZ ;  /* 0x000000a9a8eb723e */ /* 0x000fe400048070ff */
[----:B0-----:R-:W-:-:S03]  /*220d0*/  F2FP.SATFINITE.E4M3.F32.PACK_AB_MERGE_C R0, R170, R171, RZ ;  /* 0x000000abaa00723e */ /* 0x001fc600048070ff */
[----:B------:R-:W-:Y:S01]  /*220e0*/  STL [R1+0x2160], R235 ;  /* 0x002160eb01007387 */ /* 0x000fe20000100800 */
[----:B------:R-:W-:-:S03]  /*220f0*/  F2FP.SATFINITE.E4M3.F32.PACK_AB_MERGE_C R234, R166, R167, RZ ;  /* 0x000000a7a6ea723e */ /* 0x000fc600048070ff */
[----:B------:R0:W-:Y:S04]  /*22100*/  STL [R1+0x63c], R0 ;  /* 0x00063c0001007387 */ /* 0x0001e80000100800 */
        /* <DEDUP_REMOVED lines=9> */
[----:B------:R0:W-:Y:S01]  /*221a0*/  STL [R1+0x6b0], R0 ;  /* 0x0006b00001007387 */ /* 0x0001e20000100800 */
[----:B------:R-:W-:-:S03]  /*221b0*/  F2FP.SATFINITE.E4M3.F32.PACK_AB_MERGE_C R235, R154, R155, RZ ;  /* 0x0000009b9aeb723e */ /* 0x000fc600048070ff */
[----:B------:R-:W-:Y:S01]  /*221c0*/  STL [R1+0x2170], R232 ;  /* 0x002170e801007387 */ /* 0x000fe20000100800 */
[----:B------:R-:W-:-:S03]  /*221d0*/  F2FP.SATFINITE.E4M3.F32.PACK_AB_MERGE_C R220, R152, R153, RZ ;  /* 0x0000009998dc723e */ /* 0x000fc600048070ff */
[----:B------:R-:W-:Y:S04]  /*221e0*/  STL [R1+0x2174], R235 ;  /* 0x002174eb01007387 */ /* 0x000fe80000100800 */
[----:B------:R-:W-:Y:S01]  /*221f0*/  STL [R1+0x2178], R220 ;  /* 0x002178dc01007387 */ /* 0x000fe20000100800 */
[----:B------:R-:W-:-:S05]  /*22200*/  F2FP.SATFINITE.E4M3.F32.PACK_AB_MERGE_C R2, R10, R11, RZ ;  /* 0x0000000b0a02723e */ /* 0x000fca00048070ff */
[----:B------:R-:W-:Y:S04]  /*22210*/  STL [R1+0x6a8], R2 ;  /* 0x0006a80201007387 */ /* 0x000fe80000100800 */
[----:B------:R-:W2:Y:S04]  /*22220*/  LDL.LU R217, [R1+0x7a0] ;  /* 0x0007a00001d97983 */ /* 0x000ea80000300800 */
[----:B------:R-:W2:Y:S01]  /*22230*/  LDL.LU R216, [R1+0x7a4] ;  /* 0x0007a40001d87983 */ /* 0x000ea20000300800 */
[----:B0-----:R-:W-:-:S05]  /*22240*/  F2FP.SATFINITE.E4M3.F32.PACK_AB_MERGE_C R0, R6, R7, RZ ;  /* 0x000000070600723e */ /* 0x001fca00048070ff */
[----:B------:R0:W-:Y:S04]  /*22250*/  STL [R1+0x6b4], R0 ;  /* 0x0006b40001007387 */ /* 0x0001e80000100800 */
        /* <DEDUP_REMOVED lines=8> */
[----:B------:R-:W2:Y:S04]  /*222e0*/  LDL.LU R200, [R1+0x7c8] ;  /* 0x0007c80001c87983 */ /* 0x000ea80000300800 */
[----:B------:R-:W2:Y:S04]  /*222f0*/  LDL.LU R198, [R1+0x7cc] ;  /* 0x0007cc0001c67983 */ /* 0x000ea80000300800 */
[----:B------:R-:W4:Y:S04]  /*22300*/  LDL.LU R197, [R1+0x7d0] ;  /* 0x0007d00001c57983 */ /* 0x000f280000300800 */
[----:B------:R-:W4:Y:S04]  /*22310*/  LDL.LU R196, [R1+0x7d4] ;  /* 0x0007d40001c47983 */ /* 0x000f280000300800 */
        /* <DEDUP_REMOVED lines=10> */
[----:B------:R-:W0:Y:S04]  /*223c0*/  LDL.LU R185, [R1+0x400] ;  /* 0x0004000001b97983 */ /* 0x000e280000300800 */
[----:B------:R-:W0:Y:S04]  /*223d0*/  LDL.LU R184, [R1+0x404] ;  /* 0x0004040001b87983 */ /* 0x000e280000300800 */
        /* <DEDUP_REMOVED lines=42> */
[----:B--2---:R-:W-:-:S05]  /*22680*/  F2FP.SATFINITE.E4M3.F32.PACK_AB_MERGE_C R5, R198, R200, RZ ;  /* 0x000000c8c605723e */ /* 0x004fca00048070ff */
[----:B------:R-:W-:Y:S01]  /*22690*/  STL [R1+0x212c], R5 ;  /* 0x00212c0501007387 */ /* 0x000fe20000100800 */
[----:B---3--:R-:W-:-:S05]  /*226a0*/  F2FP.SATFINITE.E4M3.F32.PACK_AB_MERGE_C R3, R194, R195, RZ ;  /* 0x000000c3c203723e */ /* 0x008fca00048070ff */
[----:B------:R1:W-:Y:S01]  /*226b0*/  STL [R1+0x2130], R3 ;  /* 0x0021300301007387 */ /* 0x0003e20000100800 */
[----:B0-----:R-:W-:-:S05]  /*226c0*/  F2FP.SATFINITE.E4M3.F32.PACK_AB_MERGE_C R0, R184, R185, RZ ;  /* 0x000000b9b800723e */ /* 0x001fca00048070ff */
[----:B------:R0:W-:Y:S01]  /*226d0*/  STL [R1+0x690], R0 ;  /* 0x0006900001007387 */ /* 0x0001e20000100800 */
[----:B----4-:R-:W-:Y:S02]  /*226e0*/  F2FP.SATFINITE.E4M3.F32.PACK_AB_MERGE_C R4, R182, R183, RZ ;  /* 0x000000b7b604723e */ /* 0x010fe400048070ff */
[----:B-1----:R-:W-:-:S03]  /*226f0*/  F2FP.SATFINITE.E4M3.F32.PACK_AB_MERGE_C R3, R180, R181, RZ ;  /* 0x000000b5b403723e */ /* 0x002fc600048070ff */
[----:B------:R1:W-:Y:S04]  /*22700*/  STL [R1+0x688], R4 ;  /* 0x0006880401007387 */ /* 0x0003e80000100800 */
[----:B------:R2:W-:Y:S01]  /*22710*/  STL [R1+0x684], R3 ;  /* 0x0006840301007387 */ /* 0x0005e20000100800 */
[----:B0-----:R-:W-:-:S05]  /*22720*/  F2FP.SATFINITE.E4M3.F32.PACK_AB_MERGE_C R0, R178, R179, RZ ;  /* 0x000000b3b200723e */ /* 0x001fca00048070ff */
[----:B------:R0:W-:Y:S01]  /*22730*/  STL [R1+0x680], R0 ;  /* 0x0006800001007387 */ /* 0x0001e20000100800 */
[----:B-1----:R-:W-:Y:S02]  /*22740*/  F2FP.SATFINITE.E4M3.F32.PACK_AB_MERGE_C R4, R176, R177, RZ ;  /* 0x000000b1b004723e */ /* 0x002fe400048070ff */
[----:B--2---:R-:W-:-:S03]  /*22750*/  F2FP.SATFINITE.E4M3.F32.PACK_AB_MERGE_C R3, R174, R175, RZ ;  /* 0x000000afae03723e */ /* 0x004fc600048070ff */
        /* <DEDUP_REMOVED lines=24> */
[----:B------:R-:W-:Y:S04]  /*228e0*/  STL [R1+0x444], R4 ;  /* 0x0004440401007387 */ /* 0x000fe80000100800 */
[----:B------:R-:W-:Y:S01]  /*228f0*/  STL [R1+0x440], R3 ;  /* 0x0004400301007387 */ /* 0x000fe20000100800 */
[----:B0-----:R-:W-:Y:S02]  /*22900*/  F2FP.SATFINITE.E4M3.F32.PACK_AB_MERGE_C R0, R10, R11, RZ ;  /* 0x0000000b0a00723e */ /* 0x001fe400048070ff */
[----:B------:R-:W-:-:S05]  /*22910*/  F2FP.SATFINITE.E4M3.F32.PACK_AB_MERGE_C R242, R8, R9, RZ ;  /* 0x0000000908f2723e */ /* 0x000fca00048070ff */
[----:B------:R-:W-:Y:S04]  /*22920*/  STL [R1+0x2134], R242 ;  /* 0x002134f201007387 */ /* 0x000fe80000100800 */
[----:B------:R0:W-:Y:S04]  /*22930*/  STL [R1+0x43c], R0 ;  /* 0x00043c0001007387 */ /* 0x0001e80000100800 */
[----:B------:R-:W2:Y:S04]  /*22940*/  LDL.LU R16, [R1+0x4a8] ;  /* 0x0004a80001107983 */ /* 0x000ea80000300800 */
[----:B------:R-:W2:Y:S01]  /*22950*/  LDL.LU R18, [R1+0x4ac] ;  /* 0x0004ac0001127983 */ /* 0x000ea20000300800 */
[----:B0-----:R-:W-:-:S05]  /*22960*/  F2FP.SATFINITE.E4M3.F32.PACK_AB_MERGE_C R0, R6, R7, RZ ;  /* 0x000000070600723e */ /* 0x001fca00048070ff */
[----:B------:R-:W-:Y:S04]  /*22970*/  STL [R1+0x434], R0 ;  /* 0x0004340001007387 */ /* 0x000fe80000100800 */
        /* <DEDUP_REMOVED lines=34> */
[----:B------:R-:W4:Y:S01]  /*22ba0*/  LDL.LU R215, [R1+0x528] ;  /* 0x0005280001d77983 */ /* 0x000f220000300800 */
[----:B------:R-:W-:-:S03]  /*22bb0*/  F2FP.SATFINITE.E4M3.F32.PACK_AB_MERGE_C R235, R201, R204, RZ ;  /* 0x000000ccc9eb723e */ /* 0x000fc600048070ff */
        /* <DEDUP_REMOVED lines=64> */
[----:B--2---:R-:W-:-:S02]  /*22fc0*/  F2FP.SATFINITE.E4M3.F32.PACK_AB_MERGE_C R241, R18, R16, RZ ;  /* 0x0000001012f1723e */ /* 0x004fc400048070ff */
[----:B---3--:R-:W-:Y:S02]  /*22fd0*/  F2FP.SATFINITE.E4M3.F32.PACK_AB_MERGE_C R242, R22, R20, RZ ;  /* 0x0000001416f2723e */ /* 0x008fe400048070ff */
[----:B----4-:R-:W-:Y:S01]  /*22fe0*/  F2FP.SATFINITE.E4M3.F32.PACK_AB_MERGE_C R240, R17, R15, RZ ;  /* 0x0000000f11f0723e */ /* 0x010fe200048070ff */
[----:B------:R0:W-:Y:S01]  /*22ff0*/  STL [R1+0x2138], R241 ;  /* 0x002138f101007387 */ /* 0x0001e20000100800 */
[----:B------:R-:W-:-:S03]  /*23000*/  F2FP.SATFINITE.E4M3.F32.PACK_AB_MERGE_C R239, R21, R19, RZ ;  /* 0x0000001315ef723e */ /* 0x000fc600048070ff */
[----:B------:R-:W-:Y:S04]  /*23010*/  STL [R1+0x213c], R242 ;  /* 0x00213cf201007387 */ /* 0x000fe80000100800 */
[----:B------:R1:W-:Y:S01]  /*23020*/  STL [R1+0x2140], R240 ;  /* 0x002140f001007387 */ /* 0x0003e20000100800 */
[----:B0-----:R-:W-:-:S03]  /*23030*/  F2FP.SATFINITE.E4M3.F32.PACK_AB_MERGE_C R241, R252, R23, RZ ;  /* 0x00000017fcf1723e */ /* 0x001fc600048070ff */
[----:B------:R-:W-:Y:S01]  /*23040*/  STL [R1+0x2144], R239 ;  /* 0x002144ef01007387 */ /* 0x000fe20000100800 */
[----:B-1----:R-:W-:-:S03]  /*23050*/  F2FP.SATFINITE.E4M3.F32.PACK_AB_MERGE_C R240, R250, R251, RZ ;  /* 0x000000fbfaf0723e */ /* 0x002fc600048070ff */
[----:B------:R0:W-:Y:S04]  /*23060*/  STL [R1+0x2148], R241 ;  /* 0x002148f101007387 */ /* 0x0001e80000100800 */
[----:B------:R1:W-:Y:S01]  /*23070*/  STL [R1+0x2150], R240 ;  /* 0x002150f001007387 */ /* 0x0003e20000100800 */
[----:B------:R-:W-:Y:S02]  /*23080*/  F2FP.SATFINITE.E4M3.F32.PACK_AB_MERGE_C R242, R248, R249, RZ ;  /* 0x000000f9f8f2723e */ /* 0x000fe400048070ff */
[----:B0-----:R-:W-:Y:S02]  /*23090*/  F2FP.SATFINITE.E4M3.F32.PACK_AB_MERGE_C R241, R246, R247, RZ ;  /* 0x000000f7f6f1723e */ /* 0x001fe400048070ff */
[----:B------:R-:W-:Y:S02]  /*230a0*/  F2FP.SATFINITE.E4M3.F32.PACK_AB_MERGE_C R239, R244, R245, RZ ;  /* 0x000000f5f4ef723e */ /* 0x000fe400048070ff */
[----:B-1----:R-:W-:-:S02]  /*230b0*/  F2FP.SATFINITE.E4M3.F32.PACK_AB_MERGE_C R240, R230, R231, RZ ;  /* 0x000000e7e6f0723e */ /* 0x002fc400048070ff */
[----:B------:R-:W-:Y:S02]  /*230c0*/  F2FP.SATFINITE.E4M3.F32.PACK_AB_MERGE_C R238, R228, R229, RZ ;  /* 0x000000e5e4ee723e */ /* 0x000fe400048070ff */
[----:B------:R-:W-:Y:S02]  /*230d0*/  F2FP.SATFINITE.E4M3.F32.PACK_AB_MERGE_C R237, R226, R227, RZ ;  /* 0x000000e3e2ed723e */ /* 0x000fe400048070ff */
[----:B------:R-:W-:Y:S02]  /*230e0*/  F2FP.SATFINITE.E4M3.F32.PACK_AB_MERGE_C R252, R224, R225, RZ ;  /* 0x000000e1e0fc723e */ /* 0x000fe400048070ff */
[----:B------:R-:W-:Y:S02]  /*230f0*/  F2FP.SATFINITE.E4M3.F32.PACK_AB_MERGE_C R250, R218, R219, RZ ;  /* 0x000000dbdafa723e */ /* 0x000fe400048070ff */
[----:B------:R-:W-:Y:S02]  /*23100*/  F2FP.SATFINITE.E4M3.F32.PACK_AB_MERGE_C R251, R222, R223, RZ ;  /* 0x000000dfdefb723e */ /* 0x000fe400048070ff */
[----:B------:R-:W-:-:S02]  /*23110*/  F2FP.SATFINITE.E4M3.F32.PACK_AB_MERGE_C R231, R214, R215, RZ ;  /* 0x000000d7d6e7723e */ /* 0x000fc400048070ff */
        /* <DEDUP_REMOVED lines=14> */
[----:B------:R-:W-:-:S05]  /*23200*/  F2FP.SATFINITE.E4M3.F32.PACK_AB_MERGE_C R4, R10, R11, RZ ;  /* 0x0000000b0a04723e */ /* 0x000fca00048070ff */
[----:B------:R0:W-:Y:S04]  /*23210*/  STL [R1+0x400], R4 ;  /* 0x0004000401007387 */ /* 0x0001e80000100800 */
[----:B------:R-:W2:Y:S04]  /*23220*/  LDL.LU R90, [R1+0x218] ;  /* 0x00021800015a7983 */ /* 0x000ea80000300800 */
[----:B------:R-:W2:Y:S01]  /*23230*/  LDL.LU R5, [R1+0x21c] ;  /* 0x00021c0001057983 */ /* 0x000ea20000300800 */
[----:B------:R-:W-:-:S05]  /*23240*/  F2FP.SATFINITE.E4M3.F32.PACK_AB_MERGE_C R0, R6, R7, RZ ;  /* 0x000000070600723e */ /* 0x000fca00048070ff */
[----:B------:R1:W-:Y:S04]  /*23250*/  STL [R1+0x204], R0 ;  /* 0x0002040001007387 */ /* 0x0003e80000100800 */
[----:B------:R-:W3:Y:S04]  /*23260*/  LDL.LU R93, [R1+0x220] ;  /* 0x00022000015d7983 */ /* 0x000ee80000300800 */
[----:B------:R-:W3:Y:S04]  /*23270*/  LDL.LU R249, [R1+0x224] ;  /* 0x0002240001f97983 */ /* 0x000ee80000300800 */
[----:B------:R-:W4:Y:S04]  /*23280*/  LDL.LU R92, [R1+0x228] ;  /* 0x00022800015c7983 */ /* 0x000f280000300800 */
[----:B------:R-:W4:Y:S04]  /*23290*/  LDL.LU R248, [R1+0x22c] ;  /* 0x00022c0001f87983 */ /* 0x000f280000300800 */
[----:B0-----:R-:W4:Y:S04]  /*232a0*/  LDL.LU R4, [R1+0x230] ;  /* 0x0002300001047983 */ /* 0x001f280000300800 */
[----:B------:R-:W4:Y:S04]  /*232b0*/  LDL.LU R247, [R1+0x234] ;  /* 0x0002340001f77983 */ /* 0x000f280000300800 */
[----:B-1----:R-:W2:Y:S04]  /*232c0*/  LDL.LU R0, [R1+0x238] ;  /* 0x0002380001007983 */ /* 0x002ea80000300800 */
        /* <DEDUP_REMOVED lines=127> */
[----:B------:R-:W4:Y:S04]  /*23ac0*/  LDL.LU R94, [R1] ;  /* 0x00000000015e7983 */ /* 0x000f280000300800 */
[----:B------:R-:W4:Y:S04]  /*23ad0*/  LDL.LU R95, [R1+0x4] ;  /* 0x00000400015f7983 */ /* 0x000f280000300800 */
[----:B------:R-:W4:Y:S04]  /*23ae0*/  LDL.LU R211, [R1+0x8] ;  /* 0x0000080001d37983 */ /* 0x000f280000300800 */
[----:B------:R-:W4:Y:S01]  /*23af0*/  LDL.LU R201, [R1+0xc] ;  /* 0x00000c0001c97983 */ /* 0x000f220000300800 */
[----:B--2---:R-:W-:-:S02]  /*23b00*/  F2FP.SATFINITE.E4M3.F32.PACK_AB_MERGE_C R246, R246, R0, RZ ;  /* 0x00000000f6f6723e */ /* 0x004fc400048070ff */
[----:B------:R-:W-:Y:S02]  /*23b10*/  F2FP.SATFINITE.E4M3.F32.PACK_AB_MERGE_C R5, R5, R90, RZ ;  /* 0x0000005a0505723e */ /* 0x000fe400048070ff */
[----:B------:R-:W2:Y:S01]  /*23b20*/  LDL.LU R90, [R1+0x2270] ;  /* 0x00227000015a7983 */ /* 0x000ea20000300800 */
[----:B---3--:R-:W-:Y:S02]  /*23b30*/  F2FP.SATFINITE.E4M3.F32.PACK_AB_MERGE_C R249, R249, R93, RZ ;  /* 0x0000005df9f9723e */ /* 0x008fe400048070ff */
[----:B----4-:R-:W-:Y:S01]  /*23b40*/  F2FP.SATFINITE.E4M3.F32.PACK_AB_MERGE_C R248, R248, R92, RZ ;  /* 0x0000005cf8f8723e */ /* 0x010fe200048070ff */
[----:B------:R-:W3:Y:S01]  /*23b50*/  LDL.LU R93, [R1+0x226c] ;  /* 0x00226c00015d7983 */ /* 0x000ee20000300800 */
[----:B------:R-:W-:-:S03]  /*23b60*/  F2FP.SATFINITE.E4M3.F32.PACK_AB_MERGE_C R247, R247, R4, RZ ;  /* 0x00000004f7f7723e */ /* 0x000fc600048070ff */
[----:B------:R-:W3:Y:S01]  /*23b70*/  LDL.LU R92, [R1+0x2268] ;  /* 0x00226800015c7983 */ /* 0x000ee20000300800 */
[----:B------:R-:W-:-:S03]  /*23b80*/  F2FP.SATFINITE.E4M3.F32.PACK_AB_MERGE_C R245, R245, R150, RZ ;  /* 0x00000096f5f5723e */ /* 0x000fc600048070ff */
[----:B------:R-:W4:Y:S01]  /*23b90*/  LDL.LU R4, [R1+0x10] ;  /* 0x0000100001047983 */ /* 0x000f220000300800 */
        /* <DEDUP_REMOVED lines=49> */
[----:B------:R-:W-:-:S05]  /*23eb0*/  F2FP.SATFINITE.E4M3.F32.PACK_AB_MERGE_C R0, R95, R94, RZ ;  /* 0x0000005e5f00723e */ /* 0x000fca00048070ff */
[----:B------:R0:W-:Y:S01]  /*23ec0*/  STL [R1+0x718], R0 ;  /* 0x0007180001007387 */ /* 0x0001e20000100800 */
[----:B------:R-:W-:-:S03]  /*23ed0*/  F2FP.SATFINITE.E4M3.F32.PACK_AB_MERGE_C R94, R201, R211, RZ ;  /* 0x000000d3c95e723e */ /* 0x000fc600048070ff */
[----:B0-----:R-:W4:Y:S04]  /*23ee0*/  LDL.LU R0, [R1+0x14] ;  /* 0x0000140001007983 */ /* 0x001f280000300800 */
[----:B------:R0:W-:Y:S04]  /*23ef0*/  STL [R1+0x714], R94 ;  /* 0x0007145e01007387 */ /* 0x0001e80000100800 */
[----:B------:R-:W2:Y:S04]  /*23f00*/  LDL.LU R150, [R1+0x18] ;  /* 0x0000180001967983 */ /* 0x000ea80000300800 */
[----:B------:R-:W2:Y:S04]  /*23f10*/  LDL.LU R151, [R1+0x1c] ;  /* 0x00001c0001977983 */ /* 0x000ea80000300800 */
        /* <DEDUP_REMOVED lines=43> */
[----:B------:R-:W3:Y:S01]  /*241d0*/  LDL.LU R107, [R1+0xcc] ;  /* 0x0000cc00016b7983 */ /* 0x000ee20000300800 */
[----:B------:R-:W-:-:S03]  /*241e0*/  F2FP.SATFINITE.E4M3.F32.PACK_AB_MERGE_C R11, R11, R100, RZ ;  /* 0x000000640b0b723e */ /* 0x000fc600048070ff */
        /* <DEDUP_REMOVED lines=10> */
[----:B------:R-:W3:Y:S04]  /*24290*/  LDL.LU R101, [R1+0xe4] ;  /* 0x0000e40001657983 */ /* 0x000ee80000300800 */
[----:B------:R-:W3:Y:S04]  /*242a0*/  LDL.LU R98, [R1+0xe8] ;  /* 0x0000e80001627983 */ /* 0x000ee80000300800 */
[----:B------:R-:W3:Y:S04]  /*242b0*/  LDL.LU R99, [R1+0xec] ;  /* 0x0000ec0001637983 */ /* 0x000ee80000300800 */
[----:B------:R-:W3:Y:S04]  /*242c0*/  LDL.LU R96, [R1+0xf0] ;  /* 0x0000f00001607983 */ /* 0x000ee80000300800 */
[----:B------:R-:W3:Y:S04]  /*242d0*/  LDL.LU R97, [R1+0xf4] ;  /* 0x0000f40001617983 */ /* 0x000ee80000300800 */
[----:B0-----:R-:W3:Y:S04]  /*242e0*/  LDL.LU R94, [R1+0xf8] ;  /* 0x0000f800015e7983 */ /* 0x001ee80000300800 */
[----:B------:R-:W3:Y:S04]  /*242f0*/  LDL.LU R95, [R1+0xfc] ;  /* 0x0000fc00015f7983 */ /* 0x000ee80000300800 */
[----:B------:R-:W3:Y:S04]  /*24300*/  LDL.LU R211, [R1+0x100] ;  /* 0x0001000001d37983 */ /* 0x000ee80000300800 */
[----:B------:R-:W3:Y:S01]  /*24310*/  LDL.LU R201, [R1+0x104] ;  /* 0x0001040001c97983 */ /* 0x000ee20000300800 */
[----:B----4-:R-:W-:-:S05]  /*24320*/  F2FP.SATFINITE.E4M3.F32.PACK_AB_MERGE_C R0, R0, R4, RZ ;  /* 0x000000040000723e */ /* 0x010fca00048070ff */
[----:B------:R0:W-:Y:S01]  /*24330*/  STL [R1+0x720], R0 ;  /* 0x0007200001007387 */ /* 0x0001e20000100800 */
[----:B--2---:R-:W-:Y:S02]  /*24340*/  F2FP.SATFINITE.E4M3.F32.PACK_AB_MERGE_C R150, R151, R150, RZ ;  /* 0x000000969796723e */ /* 0x004fe400048070ff */
[----:B---3--:R-:W-:-:S03]  /*24350*/  F2FP.SATFINITE.E4M3.F32.PACK_AB_MERGE_C R4, R149, R148, RZ ;  /* 0x000000949504723e */ /* 0x008fc600048070ff */
[----:B------:R-:W-:Y:S04]  /*24360*/  STL [R1+0x71c], R150 ;  /* 0x00071c9601007387 */ /* 0x000fe80000100800 */
[----:B------:R1:W-:Y:S01]  /*24370*/  STL [R1+0x730], R4 ;  /* 0x0007300401007387 */ /* 0x0003e20000100800 */
[----:B0-----:R-:W-:-:S05]  /*24380*/  F2FP.SATFINITE.E4M3.F32.PACK_AB_MERGE_C R0, R147, R146, RZ ;  /* 0x000000929300723e */ /* 0x001fca00048070ff */
[----:B------:R0:W-:Y:S01]  /*24390*/  STL [R1+0x72c], R0 ;  /* 0x00072c0001007387 */ /* 0x0001e20000100800 */
[----:B------:R-:W-:Y:S02]  /*243a0*/  F2FP.SATFINITE.E4M3.F32.PACK_AB_MERGE_C R144, R145, R144, RZ ;  /* 0x000000909190723e */ /* 0x000fe400048070ff */
[----:B-1----:R-:W-:-:S03]  /*243b0*/  F2FP.SATFINITE.E4M3.F32.PACK_AB_MERGE_C R4, R143, R142, RZ ;  /* 0x0000008e8f04723e */ /* 0x002fc600048070ff */
        /* <DEDUP_REMOVED lines=46> */
[----:B------:R-:W-:-:S05]  /*246a0*/  F2FP.SATFINITE.E4M3.F32.PACK_AB_MERGE_C R96, R97, R96, RZ ;  /* 0x000000606160723e */ /* 0x000fca00048070ff */
[----:B------:R2:W-:Y:S01]  /*246b0*/  STL [R1+0x900], R96 ;  /* 0x0009006001007387 */ /* 0x0005e20000100800 */
[----:B-1----:R-:W-:-:S03]  /*246c0*/  F2FP.SATFINITE.E4M3.F32.PACK_AB_MERGE_C R4, R95, R94, RZ ;  /* 0x0000005e5f04723e */ /* 0x002fc600048070ff */
[----:B------:R-:W3:Y:S01]  /*246d0*/  LDL.LU R95, [R1+0x108] ;  /* 0x00010800015f7983 */ /* 0x000ee20000300800 */
[----:B0-----:R-:W-:-:S03]  /*246e0*/  F2FP.SATFINITE.E4M3.F32.PACK_AB_MERGE_C R0, R201, R211, RZ ;  /* 0x000000d3c900723e */ /* 0x001fc600048070ff */
[----:B------:R-:W-:Y:S04]  /*246f0*/  STL [R1+0x8fc], R4 ;  /* 0x0008fc0401007387 */ /* 0x000fe80000100800 */
[----:B------:R-:W3:Y:S04]  /*24700*/  LDL.LU R94, [R1+0x10c] ;  /* 0x00010c00015e7983 */ /* 0x000ee80000300800 */
[----:B------:R0:W-:Y:S04]  /*24710*/  STL [R1+0x910], R0 ;  /* 0x0009100001007387 */ /* 0x0001e80000100800 */
[----:B------:R-:W4:Y:S04]  /*24720*/  LDL.LU R97, [R1+0x110] ;  /* 0x0001100001617983 */ /* 0x000f280000300800 */
[----:B--2---:R-:W4:Y:S04]  /*24730*/  LDL.LU R96, [R1+0x114] ;  /* 0x0001140001607983 */ /* 0x004f280000300800 */
        /* <DEDUP_REMOVED lines=54> */
[----:B0-----:R-:W2:Y:S04]  /*24aa0*/  LDL.LU R0, [R1+0x1f0] ;  /* 0x0001f00001007983 */ /* 0x001ea80000300800 */
[----:B------:R-:W2:Y:S04]  /*24ab0*/  LDL.LU R4, [R1+0x1f4] ;  /* 0x0001f40001047983 */ /* 0x000ea80000300800 */
[----:B------:R-:W2:Y:S04]  /*24ac0*/  LDL.LU R211, [R1+0x1f8] ;  /* 0x0001f80001d37983 */ /* 0x000ea80000300800 */
[----:B------:R-:W2:Y:S01]  /*24ad0*/  LDL.LU R201, [R1+0x1fc] ;  /* 0x0001fc0001c97983 */ /* 0x000ea20000300800 */
[----:B---3--:R-:W-:-:S03]  /*24ae0*/  F2FP.SATFINITE.E4M3.F32.PACK_AB_MERGE_C R94, R94, R95, RZ ;  /* 0x0000005f5e5e723e */ /* 0x008fc600048070ff */
[----:B------:R-:W3:Y:S04]  /*24af0*/  LDL.LU R95, [R1+0x2264] ;  /* 0x00226400015f7983 */ /* 0x000ee80000300800 */
[----:B------:R0:W-:Y:S01]  /*24b00*/  STL [R1+0x90c], R94 ;  /* 0x00090c5e01007387 */ /* 0x0001e20000100800 */
[----:B----4-:R-:W-:-:S03]  /*24b10*/  F2FP.SATFINITE.E4M3.F32.PACK_AB_MERGE_C R96, R96, R97, RZ ;  /* 0x000000616060723e */ /* 0x010fc600048070ff */
[----:B0-----:R-:W3:Y:S01]  /*24b20*/  LDL.LU R94, [R1+0x2260] ;  /* 0x00226000015e7983 */ /* 0x001ee20000300800 */
[----:B--2---:R-:W-:-:S03]  /*24b30*/  F2FP.SATFINITE.E4M3.F32.PACK_AB_MERGE_C R98, R98, R99, RZ ;  /* 0x000000636262723e */ /* 0x004fc600048070ff */
[----:B------:R-:W2:Y:S04]  /*24b40*/  LDL.LU R97, [R1+0x225c] ;  /* 0x00225c0001617983 */ /* 0x000ea80000300800 */
[----:B------:R0:W-:Y:S01]  /*24b50*/  STL [R1+0x920], R96 ;  /* 0x0009206001007387 */ /* 0x0001e20000100800 */
[----:B------:R-:W-:-:S03]  /*24b60*/  F2FP.SATFINITE.E4M3.F32.PACK_AB_MERGE_C R100, R100, R101, RZ ;  /* 0x000000656464723e */ /* 0x000fc600048070ff */
[----:B0-----:R-:W2:Y:S01]  /*24b70*/  LDL.LU R96, [R1+0x2258] ;  /* 0x0022580001607983 */ /* 0x001ea20000300800 */
[----:B------:R-:W-:-:S03]  /*24b80*/  F2FP.SATFINITE.E4M3.F32.PACK_AB_MERGE_C R102, R102, R103, RZ ;  /* 0x000000676666723e */ /* 0x000fc600048070ff */
[----:B------:R-:W4:Y:S04]  /*24b90*/  LDL.LU R99, [R1+0x2254] ;  /* 0x0022540001637983 */ /* 0x000f280000300800 */
[----:B------:R0:W-:Y:S01]  /*24ba0*/  STL [R1+0x91c], R98 ;  /* 0x00091c6201007387 */ /* 0x0001e20000100800 */
[----:B------:R-:W-:-:S03]  /*24bb0*/  F2FP.SATFINITE.E4M3.F32.PACK_AB_MERGE_C R104, R104, R105, RZ ;  /* 0x000000696868723e */ /* 0x000fc600048070ff */
[----:B0-----:R-:W4:Y:S04]  /*24bc0*/  LDL.LU R98, [R1+0x2250] ;  /* 0x0022500001627983 */ /* 0x001f280000300800 */
[----:B------:R-:W4:Y:S04]  /*24bd0*/  LDL.LU R101, [R1+0x224c] ;  /* 0x00224c0001657983 */ /* 0x000f280000300800 */
[----:B------:R0:W-:Y:S01]  /*24be0*/  STL [R1+0x930], R100 ;  /* 0x0009306401007387 */ /* 0x0001e20000100800 */
[----:B------:R-:W-:Y:S02]  /*24bf0*/  F2FP.SATFINITE.E4M3.F32.PACK_AB_MERGE_C R106, R106, R107, RZ ;  /* 0x0000006b6a6a723e */ /* 0x000fe400048070ff */
[----:B------:R-:W-:Y:S01]  /*24c00*/  F2FP.SATFINITE.E4M3.F32.PACK_AB_MERGE_C R108, R108, R109, RZ ;  /* 0x0000006d6c6c723e */ /* 0x000fe200048070ff */
[----:B0-----:R-:W4:Y:S04]  /*24c10*/  LDL.LU R100, [R1+0x2248] ;  /* 0x0022480001647983 */ /* 0x001f280000300800 */
[----:B------:R-:W4:Y:S04]  /*24c20*/  LDL.LU R103, [R1+0x2244] ;  /* 0x0022440001677983 */ /* 0x000f280000300800 */
[----:B------:R0:W-:Y:S01]  /*24c30*/  STL [R1+0x92c], R102 ;  /* 0x00092c6601007387 */ /* 0x0001e20000100800 */
[----:B------:R-:W-:-:S03]  /*24c40*/  F2FP.SATFINITE.E4M3.F32.PACK_AB_MERGE_C R110, R110, R111, RZ ;  /* 0x0000006f6e6e723e */ /* 0x000fc600048070ff */
        /* <DEDUP_REMOVED lines=82> */
[----:B------:R0:W-:Y:S04]  /*25170*/  STL [R1+0x9b8], R144 ;  /* 0x0009b89001007387 */ /* 0x0001e80000100800 */
        /* <DEDUP_REMOVED lines=9> */
[----:B0-----:R-:W4:Y:S01]  /*25210*/  LDL.LU R150, [R1+0x2180] ;  /* 0x0021800001967983 */ /* 0x001f220000300800 */
[----:B------:R-:W-:-:S02]  /*25220*/  F2FP.SATFINITE.E4M3.F32.PACK_AB_MERGE_C R4, R4, R0, RZ ;  /* 0x000000000404723e */ /* 0x000fc400048070ff */
[----:B------:R-:W-:Y:S01]  /*25230*/  F2FP.SATFINITE.E4M3.F32.PACK_AB_MERGE_C R201, R201, R211, RZ ;  /* 0x000000d3c9c9723e */ /* 0x000fe200048070ff */
[----:B------:R-:W4:Y:S04]  /*25240*/  LDL.LU R0, [R1+0x217c] ;  /* 0x00217c0001007983 */ /* 0x000f280000300800 */
[----:B------:R0:W-:Y:S04]  /*25250*/  STL [R1+0x9c8], R4 ;  /* 0x0009c80401007387 */ /* 0x0001e80000100800 */
[----:B------:R-:W-:Y:S01]  /*25260*/  STL [R1+0x9c4], R201 ;  /* 0x0009c4c901007387 */ /* 0x000fe20000100800 */
[----:B0-----:R-:W-:-:S02]  /*25270*/  F2FP.SATFINITE.E4M3.F32.PACK_AB_MERGE_C R4, R25, R24, RZ ;  /* 0x000000181904723e */ /* 0x001fc400048070ff */
[----:B------:R-:W-:Y:S02]  /*25280*/  F2FP.SATFINITE.E4M3.F32.PACK_AB_MERGE_C R25, R27, R26, RZ ;  /* 0x0000001a1b19723e */ /* 0x000fe400048070ff */
[----:B------:R-:W-:Y:S01]  /*25290*/  F2FP.SATFINITE.E4M3.F32.PACK_AB_MERGE_C R24, R29, R28, RZ ;  /* 0x0000001c1d18723e */ /* 0x000fe200048070ff */
[----:B------:R0:W-:Y:S04]  /*252a0*/  STL [R1+0x6d0], R4 ;  /* 0x0006d00401007387 */ /* 0x0001e80000100800 */
[----:B------:R1:W-:Y:S01]  /*252b0*/  STL [R1+0x6cc], R25 ;  /* 0x0006cc1901007387 */ /* 0x0003e20000100800 */
[----:B0-----:R-:W-:-:S03]  /*252c0*/  F2FP.SATFINITE.E4M3.F32.PACK_AB_MERGE_C R4, R31, R30, RZ ;  /* 0x0000001e1f04723e */ /* 0x001fc600048070ff */
[----:B------:R0:W-:Y:S01]  /*252d0*/  STL [R1+0x6d8], R24 ;  /* 0x0006d81801007387 */ /* 0x0001e20000100800 */
[----:B-1----:R-:W-:-:S03]  /*252e0*/  F2FP.SATFINITE.E4M3.F32.PACK_AB_MERGE_C R25, R33, R32, RZ ;  /* 0x000000202119723e */ /* 0x002fc600048070ff */
        /* <DEDUP_REMOVED lines=61> */
[----:B---3--:R-:W-:-:S03]  /*256c0*/  F2FP.SATFINITE.E4M3.F32.PACK_AB_MERGE_C R24, R95, R94, RZ ;  /* 0x0000005e5f18723e */ /* 0x008fc600048070ff */
[----:B------:R4:W-:Y:S01]  /*256d0*/  STL [R1+0x7d4], R25 ;  /* 0x0007d41901007387 */ /* 0x0009e20000100800 */
[----:B--2---:R-:W-:-:S03]  /*256e0*/  F2FP.SATFINITE.E4M3.F32.PACK_AB_MERGE_C R4, R97, R96, RZ ;  /* 0x000000606104723e */ /* 0x004fc600048070ff */
[----:B------:R0:W-:Y:S01]  /*256f0*/  STL [R1+0x7d0], R24 ;  /* 0x0007d01801007387 */ /* 0x0001e20000100800 */
[----:B----4-:R-:W-:-:S03]  /*25700*/  F2FP.SATFINITE.E4M3.F32.PACK_AB_MERGE_C R25, R99, R98, RZ ;  /* 0x000000626319723e */ /* 0x010fc600048070ff */
        /* <DEDUP_REMOVED lines=50> */
[----:B------:R0:W-:Y:S04]  /*25a30*/  STL [R1+0x974], R25 ;  /* 0x0009741901007387 */ /* 0x0001e80000100800 */
[----:B------:R-:W2:Y:S01]  /*25a40*/  LDL.LU R32, [R1+0xc00] ;  /* 0x000c000001207983 */ /* 0x000ea20000300800 */
[----:B-1----:R-:W-:-:S03]  /*25a50*/  F2FP.SATFINITE.E4M3.F32.PACK_AB_MERGE_C R4, R151, R150, RZ ;  /* 0x000000969704723e */ /* 0x002fc600048070ff */
[----:B------:R1:W-:Y:S04]  /*25a60*/  STL [R1+0x988], R24 ;  /* 0x0009881801007387 */ /* 0x0003e80000100800 */
[----:B------:R-:W3:Y:S04]  /*25a70*/  LDL.LU R31, [R1+0xa04] ;  /* 0x000a0400011f7983 */ /* 0x000ee80000300800 */
[----:B------:R4:W-:Y:S04]  /*25a80*/  STL [R1+0x984], R4 ;  /* 0x0009840401007387 */ /* 0x0009e80000100800 */
[----:B------:R-:W3:Y:S01]  /*25a90*/  LDL.LU R30, [R1+0xa00] ;  /* 0x000a0000011e7983 */ /* 0x000ee20000300800 */
[----:B------:R-:W-:Y:S01]  /*25aa0*/  LOP3.LUT R202, R202, 0xffff, RZ, 0xc0, !PT ;  /* 0x0000ffffcaca7812 */ /* 0x000fe200078ec0ff */
[----:B0-----:R-:W-:Y:S01]  /*25ab0*/  VIADD R25, R0, 0xaa ;  /* 0x000000aa00197836 */ /* 0x001fe20000000000 */
[----:B------:R-:W-:-:S02]  /*25ac0*/  LOP3.LUT R29, R199, 0xffff, RZ, 0xc0, !PT ;  /* 0x0000ffffc71d7812 */ /* 0x000fc400078ec0ff */
[----:B------:R-:W-:Y:S02]  /*25ad0*/  LOP3.LUT R203, R203, 0xffff, RZ, 0xc0, !PT ;  /* 0x0000ffffcbcb7812 */ /* 0x000fe400078ec0ff */
[----:B------:R-:W-:Y:S01]  /*25ae0*/  LOP3.LUT R211, R179, 0xffff, RZ, 0xc0, !PT ;  /* 0x0000ffffb3d37812 */ /* 0x000fe200078ec0ff */
[----:B-1----:R-:W-:Y:S01]  /*25af0*/  VIADD R24, R0, 0xab ;  /* 0x000000ab00187836 */ /* 0x002fe20000000000 */
[----:B------:R-:W-:Y:S02]  /*25b00*/  LOP3.LUT R207, R207, 0xffff, RZ, 0xc0, !PT ;  /* 0x0000ffffcfcf7812 */ /* 0x000fe400078ec0ff */
[----:B------:R-:W-:Y:S02]  /*25b10*/  LOP3.LUT R206, R206, 0xffff, RZ, 0xc0, !PT ;  /* 0x0000ffffcece7812 */ /* 0x000fe400078ec0ff */
[----:B------:R-:W-:Y:S02]  /*25b20*/  LOP3.LUT R33, R198, 0xffff, RZ, 0xc0, !PT ;  /* 0x0000ffffc6217812 */ /* 0x000fe400078ec0ff */
[----:B------:R-:W-:-:S02]  /*25b30*/  LOP3.LUT R199, R178, 0xffff, RZ, 0xc0, !PT ;  /* 0x0000ffffb2c77812 */ /* 0x000fc400078ec0ff */
[----:B----4-:R-:W-:Y:S01]  /*25b40*/  LOP3.LUT R4, R6, 0xffff, RZ, 0xc0, !PT ;  /* 0x0000ffff06047812 */ /* 0x010fe200078ec0ff */
[----:B------:R-:W-:Y:S01]  /*25b50*/  STL [R1+0x10], R29 ;  /* 0x0000101d01007387 */ /* 0x000fe20000100800 */
[----:B------:R-:W-:Y:S02]  /*25b60*/  LOP3.LUT R205, R205, 0xffff, RZ, 0xc0, !PT ;  /* 0x0000ffffcdcd7812 */ /* 0x000fe400078ec0ff */
[----:B------:R-:W-:Y:S02]  /*25b70*/  LOP3.LUT R204, R204, 0xffff, RZ, 0xc0, !PT ;  /* 0x0000ffffcccc7812 */ /* 0x000fe400078ec0ff */
[----:B------:R-:W-:Y:S02]  /*25b80*/  LOP3.LUT R201, R7, 0xffff, RZ, 0xc0, !PT ;  /* 0x0000ffff07c97812 */ /* 0x000fe400078ec0ff */
[--C-:B------:R-:W-:Y:S02]  /*25b90*/  PRMT R6, R211, 0x3340, R0.reuse ;  /* 0x00003340d3067816 */ /* 0x100fe40000000000 */
[----:B------:R-:W-:Y:S01]  /*25ba0*/  PRMT R26, R202, 0x3340, R203 ;  /* 0x00003340ca1a7816 */ /* 0x000fe200000000cb */
[----:B------:R-:W-:Y:S01]  /*25bb0*/  STL [R1+0xc], R33 ;  /* 0x00000c2101007387 */ /* 0x000fe20000100800 */
[----:B------:R-:W-:-:S02]  /*25bc0*/  PRMT R7, R199, 0x3340, R0 ;  /* 0x00003340c7077816 */ /* 0x000fc40000000000 */
[----:B------:R-:W-:Y:S01]  /*25bd0*/  PRMT R27, R207, 0x3340, R206 ;  /* 0x00003340cf1b7816 */ /* 0x000fe200000000ce */
[----:B------:R0:W-:Y:S01]  /*25be0*/  STL [R1+0x20fc], R4 ;  /* 0x0020fc0401007387 */ /* 0x0001e20000100800 */
[----:B------:R-:W-:Y:S01]  /*25bf0*/  ISETP.GE.AND P0, PT, R25, UR7, PT ;  /* 0x0000000719007c0c */ /* 0x000fe2000bf06270 */
[----:B------:R-:W-:Y:S01]  /*25c00*/  ULDC UR7, c[0x0][0x248] ;  /* 0x0000920000077ab9 */ /* 0x000fe20000000800 */
[----:B------:R-:W-:Y:S01]  /*25c10*/  ISETP.GE.AND P1, PT, R24, UR9, PT ;  /* 0x0000000918007c0c */ /* 0x000fe2000bf26270 */
[----:B------:R-:W-:Y:S01]  /*25c20*/  ULDC UR9, c[0x0][0x228] ;  /* 0x00008a0000097ab9 */ /* 0x000fe20000000800 */
[--C-:B------:R-:W-:Y:S02]  /*25c30*/  PRMT R25, R4, 0x3340, R0.reuse ;  /* 0x0000334004197816 */ /* 0x100fe40000000000 */
[----:B------:R-:W-:Y:S02]  /*25c40*/  PRMT R24, R201, 0x3340, R0 ;  /* 0x00003340c9187816 */ /* 0x000fe40000000000 */
[----:B------:R-:W-:-:S02]  /*25c50*/  PRMT R28, R205, 0x3340, R204 ;  /* 0x00003340cd1c7816 */ /* 0x000fc400000000cc */
[----:B0-----:R-:W-:Y:S02]  /*25c60*/  PRMT R4, R26, 0x5410, R6 ;  /* 0x000054101a047816 */ /* 0x001fe40000000006 */
[----:B------:R-:W-:Y:S02]  /*25c70*/  PRMT R7, R27, 0x5410, R7 ;  /* 0x000054101b077816 */ /* 0x000fe40000000007 */
[----:B------:R-:W-:Y:S01]  /*25c80*/  PRMT R29, R29, 0x3340, R33 ;  /* 0x000033401d1d7816 */ /* 0x000fe20000000021 */
[----:B------:R0:W-:Y:S01]  /*25c90*/  STL [R1+0xb48], R4 ;  /* 0x000b480401007387 */ /* 0x0001e20000100800 */
[----:B------:R-:W-:-:S03]  /*25ca0*/  PRMT R6, R28, 0x5410, R24 ;  /* 0x000054101c067816 */ /* 0x000fc60000000018 */
[----:B------:R-:W-:Y:S04]  /*25cb0*/  STL [R1+0xb44], R7 ;  /* 0x000b440701007387 */ /* 0x000fe80000100800 */
[----:B------:R-:W4:Y:S01]  /*25cc0*/  LDL.LU R36, [R1+0xc0c] ;  /* 0x000c0c0001247983 */ /* 0x000f220000300800 */
[----:B0-----:R-:W-:-:S03]  /*25cd0*/  PRMT R4, R29, 0x5410, R25 ;  /* 0x000054101d047816 */ /* 0x001fc60000000019 */
[----:B------:R-:W-:Y:S04]  /*25ce0*/  STL [R1+0xb40], R6 ;  /* 0x000b400601007387 */ /* 0x000fe80000100800 */
[----:B------:R-:W4:Y:S04]  /*25cf0*/  LDL.LU R35, [R1+0xc08] ;  /* 0x000c080001237983 */ /* 0x000f280000300800 */
[----:B------:R3:W-:Y:S04]  /*25d00*/  STL [R1+0xb3c], R4 ;  /* 0x000b3c0401007387 */ /* 0x0007e80000100800 */
[----:B------:R-:W4:Y:S01]  /*25d10*/  LDL.LU R34, [R1+0xc04] ;  /* 0x000c040001227983 */ /* 0x000f220000300800 */
[----:B--2---:R-:W-:-:S05]  /*25d20*/  LOP3.LUT R26, R32, 0xffff, RZ, 0xc0, !PT ;  /* 0x0000ffff201a7812 */ /* 0x004fca00078ec0ff */
[----:B------:R-:W-:Y:S04]  /*25d30*/  STL [R1], R26 ;  /* 0x0000001a01007387 */ /* 0x000fe80000100800 */
[----:B------:R-:W2:Y:S01]  /*25d40*/  LDL.LU R33, [R1+0xa08] ;  /* 0x000a080001217983 */ /* 0x000ea20000300800 */
[----:B---3--:R-:W-:-:S05]  /*25d50*/  LOP3.LUT R4, R30, 0xffff, RZ, 0xc0, !PT ;  /* 0x0000ffff1e047812 */ /* 0x008fca00078ec0ff */
[----:B------:R-:W-:Y:S04]  /*25d60*/  STL [R1+0x20], R4 ;  /* 0x0000200401007387 */ /* 0x000fe80000100800 */
[----:B------:R-:W3:Y:S04]  /*25d70*/  LDL.LU R32, [R1+0x80c] ;  /* 0x00080c0001207983 */ /* 0x000ee80000300800 */
[----:B------:R-:W3:Y:S01]  /*25d80*/  LDL.LU R30, [R1+0x808] ;  /* 0x00080800011e7983 */ /* 0x000ee20000300800 */
[----:B------:R-:W-:-:S03]  /*25d90*/  LOP3.LUT R149, R31, 0xffff, RZ, 0xc0, !PT ;  /* 0x0000ffff1f957812 */ /* 0x000fc600078ec0ff */
[----:B------:R-:W3:Y:S01]  /*25da0*/  LDL.LU R31, [R1+0x804] ;  /* 0x00080400011f7983 */ /* 0x000ee20000300800 */
[----:B------:R-:W-:Y:S02]  /*25db0*/  LOP3.LUT R27, R200, 0xffff, RZ, 0xc0, !PT ;  /* 0x0000ffffc81b7812 */ /* 0x000fe400078ec0ff */
[----:B------:R-:W-:Y:S02]  /*25dc0*/  LOP3.LUT R208, R208, 0xffff, RZ, 0xc0, !PT ;  /* 0x0000ffffd0d07812 */ /* 0x000fe400078ec0ff */
[----:B------:R-:W-:Y:S02]  /*25dd0*/  LOP3.LUT R209, R209, 0xffff, RZ, 0xc0, !PT ;  /* 0x0000ffffd1d17812 */ /* 0x000fe400078ec0ff */
[----:B------:R-:W-:Y:S02]  /*25de0*/  LOP3.LUT R200, R181, 0xffff, RZ, 0xc0, !PT ;  /* 0x0000ffffb5c87812 */ /* 0x000fe400078ec0ff */
[----:B------:R-:W-:Y:S02]  /*25df0*/  LOP3.LUT R7, R180, 0xffff, RZ, 0xc0, !PT ;  /* 0x0000ffffb4077812 */ /* 0x000fe400078ec0ff */
[----:B------:R-:W-:Y:S01]  /*25e00*/  LOP3.LUT R150, R221, 0xffff, RZ, 0xc0, !PT ;  /* 0x0000ffffdd967812 */ /* 0x000fe200078ec0ff */
[----:B------:R-:W-:Y:S01]  /*25e10*/  STL [R1+0x18], R27 ;  /* 0x0000181b01007387 */ /* 0x000fe20000100800 */
[----:B------:R-:W-:-:S02]  /*25e20*/  LOP3.LUT R151, R210, 0xffff, RZ, 0xc0, !PT ;  /* 0x0000ffffd2977812 */ /* 0x000fc400078ec0ff */
[----:B------:R-:W-:Y:S01]  /*25e30*/  PRMT R6, R200, 0x3340, R0 ;  /* 0x00003340c8067816 */ /* 0x000fe20000000000 */
[----:B------:R0:W-:Y:S01]  /*25e40*/  STL [R1+0x14], R7 ;  /* 0x0000140701007387 */ /* 0x0001e20000100800 */
[----:B------:R-:W-:Y:S02]  /*25e50*/  PRMT R24, R208, 0x3340, R209 ;  /* 0x00003340d0187816 */ /* 0x000fe400000000d1 */
[----:B------:R-:W-:Y:S02]  /*25e60*/  LOP3.LUT R210, R9, 0xffff, RZ, 0xc0, !PT ;  /* 0x0000ffff09d27812 */ /* 0x000fe400078ec0ff */
[----:B------:R-:W-:Y:S02]  /*25e70*/  LOP3.LUT R221, R8, 0xffff, RZ, 0xc0, !PT ;  /* 0x0000ffff08dd7812 */ /* 0x000fe400078ec0ff */
[----:B------:R-:W-:Y:S02]  /*25e80*/  PRMT R25, R26, 0x3340, R150 ;  /* 0x000033401a197816 */ /* 0x000fe40000000096 */
[----:B0-----:R-:W-:-:S02]  /*25e90*/  PRMT R7, R7, 0x3340, R0 ;  /* 0x0000334007077816 */ /* 0x001fc40000000000 */
[----:B------:R-:W-:Y:S02]  /*25ea0*/  PRMT R6, R24, 0x5410, R6 ;  /* 0x0000541018067816 */ /* 0x000fe40000000006 */
[--C-:B------:R-:W-:Y:S02]  /*25eb0*/  PRMT R8, R210, 0x3340, R0.reuse ;  /* 0x00003340d2087816 */ /* 0x100fe40000000000 */
[----:B------:R-:W-:Y:S02]  /*25ec0*/  PRMT R26, R149, 0x3340, R151 ;  /* 0x00003340951a7816 */ /* 0x000fe40000000097 */
[----:B------:R-:W-:Y:S02]  /*25ed0*/  PRMT R27, R4, 0x3340, R27 ;  /* 0x00003340041b7816 */ /* 0x000fe4000000001b */
[----:B------:R-:W-:Y:S02]  /*25ee0*/  PRMT R9, R221, 0x3340, R0 ;  /* 0x00003340dd097816 */ /* 0x000fe40000000000 */
[----:B------:R-:W-:Y:S01]  /*25ef0*/  PRMT R4, R25, 0x5410, R7 ;  /* 0x0000541019047816 */ /* 0x000fe20000000007 */
[----:B------:R-:W-:Y:S01]  /*25f00*/  STL [R1+0x2100], R221 ;  /* 0x002100dd01007387 */ /* 0x000fe20000100800 */
[----:B------:R-:W-:-:S03]  /*25f10*/  PRMT R7, R26, 0x5410, R8 ;  /* 0x000054101a077816 */ /* 0x000fc60000000008 */
[----:B------:R0:W-:Y:S04]  /*25f20*/  STL [R1+0xb38], R6 ;  /* 0x000b380601007387 */ /* 0x0001e80000100800 */
[----:B------:R4:W-:Y:S01]  /*25f30*/  STL [R1+0xb34], R4 ;  /* 0x000b340401007387 */ /* 0x0009e20000100800 */
[----:B0-----:R-:W-:-:S03]  /*25f40*/  PRMT R6, R27, 0x5410, R9 ;  /* 0x000054101b067816 */ /* 0x001fc60000000009 */
[----:B------:R-:W-:Y:S01]  /*25f50*/  STL [R1+0xb30], R7 ;  /* 0x000b300701007387 */ /* 0x000fe20000100800 */
[----:B----4-:R-:W-:-:S03]  /*25f60*/  LOP3.LUT R4, R36, 0xffff, RZ, 0xc0, !PT ;  /* 0x0000ffff24047812 */ /* 0x010fc600078ec0ff */
[----:B------:R0:W-:Y:S04]  /*25f70*/  STL [R1+0xb2c], R6 ;  /* 0x000b2c0601007387 */ /* 0x0001e80000100800 */
[----:B------:R-:W4:Y:S04]  /*25f80*/  LDL.LU R39, [R1+0xc18] ;  /* 0x000c180001277983 */ /* 0x000f280000300800 */
[----:B------:R-:W-:Y:S04]  /*25f90*/  STL [R1+0x40], R4 ;  /* 0x0000400401007387 */ /* 0x000fe80000100800 */
[----:B------:R-:W4:Y:S01]  /*25fa0*/  LDL.LU R38, [R1+0xc14] ;  /* 0x000c140001267983 */ /* 0x000f220000300800 */
[----:B------:R-:W-:-:S03]  /*25fb0*/  LOP3.LUT R179, R34, 0xffff, RZ, 0xc0, !PT ;  /* 0x0000ffff22b37812 */ /* 0x000fc600078ec0ff */
[----:B------:R-:W4:Y:S04]  /*25fc0*/  LDL.LU R37, [R1+0xc10] ;  /* 0x000c100001257983 */ /* 0x000f280000300800 */
[----:B------:R-:W4:Y:S04]  /*25fd0*/  LDL.LU R36, [R1+0xa0c] ;  /* 0x000a0c0001247983 */ /* 0x000f280000300800 */
[----:B------:R-:W4:Y:S01]  /*25fe0*/  LDL.LU R34, [R1+0x818] ;  /* 0x0008180001227983 */ /* 0x000f220000300800 */
[----:B--2---:R-:W-:-:S05]  /*25ff0*/  LOP3.LUT R25, R33, 0xffff, RZ, 0xc0, !PT ;  /* 0x0000ffff21197812 */ /* 0x004fca00078ec0ff */
[----:B------:R1:W-:Y:S01]  /*26000*/  STL [R1+0x8], R25 ;  /* 0x0000081901007387 */ /* 0x0003e20000100800 */
[----:B---3--:R-:W-:-:S03]  /*26010*/  LOP3.LUT R180, R30, 0xffff, RZ, 0xc0, !PT ;  /* 0x0000ffff1eb47812 */ /* 0x008fc600078ec0ff */
[----:B------:R-:W2:Y:S01]  /*26020*/  LDL.LU R30, [R1+0x814] ;  /* 0x00081400011e7983 */ /* 0x000ea20000300800 */
[----:B------:R-:W-:Y:S02]  /*26030*/  LOP3.LUT R26, R32, 0xffff, RZ, 0xc0, !PT ;  /* 0x0000ffff201a7812 */ /* 0x000fe400078ec0ff */
[----:B------:R-:W-:Y:S02]  /*26040*/  LOP3.LUT R27, R220, 0xffff, RZ, 0xc0, !PT ;  /* 0x0000ffffdc1b7812 */ /* 0x000fe400078ec0ff */
[----:B------:R-:W-:Y:S01]  /*26050*/  LOP3.LUT R181, R31, 0xffff, RZ, 0xc0, !PT ;  /* 0x0000ffff1fb57812 */ /* 0x000fe200078ec0ff */
[----:B------:R3:W-:Y:S04]  /*26060*/  STL [R1+0x3c], R26 ;  /* 0x00003c1a01007387 */ /* 0x0007e80000100800 */
[----:B------:R-:W2:Y:S04]  /*26070*/  LDL.LU R220, [R1+0x2178] ;  /* 0x0021780001dc7983 */ /* 0x000ea80000300800 */
[----:B------:R-:W2:Y:S01]  /*26080*/  LDL.LU R31, [R1+0x810] ;  /* 0x00081000011f7983 */ /* 0x000ea20000300800 */
[----:B------:R-:W-:-:S02]  /*26090*/  LOP3.LUT R178, R35, 0xffff, RZ, 0xc0, !PT ;  /* 0x0000ffff23b27812 */ /* 0x000fc400078ec0ff */
[----:B------:R-:W-:Y:S02]  /*260a0*/  LOP3.LUT R183, R183, 0xffff, RZ, 0xc0, !PT ;  /* 0x0000ffffb7b77812 */ /* 0x000fe400078ec0ff */
[----:B------:R-:W-:Y:S02]  /*260b0*/  LOP3.LUT R182, R182, 0xffff, RZ, 0xc0, !PT ;  /* 0x0000ffffb6b67812 */ /* 0x000fe400078ec0ff */
[----:B------:R-:W-:Y:S02]  /*260c0*/  LOP3.LUT R198, R11, 0xffff, RZ, 0xc0, !PT ;  /* 0x0000ffff0bc67812 */ /* 0x000fe400078ec0ff */
[----:B0-----:R-:W-:Y:S02]  /*260d0*/  PRMT R6, R183, 0x3340, R0 ;  /* 0x00003340b7067816 */ /* 0x001fe40000000000 */
[----:B------:R-:W-:Y:S02]  /*260e0*/  PRMT R11, R178, 0x3340, R180 ;  /* 0x00003340b20b7816 */ /* 0x000fe400000000b4 */
[----:B------:R-:W-:-:S02]  /*260f0*/  LOP3.LUT R9, R185, 0xffff, RZ, 0xc0, !PT ;  /* 0x0000ffffb9097812 */ /* 0x000fc400078ec0ff */
[----:B------:R-:W-:Y:S02]  /*26100*/  PRMT R7, R182, 0x3340, R0 ;  /* 0x00003340b6077816 */ /* 0x000fe40000000000 */
[----:B------:R-:W-:Y:S02]  /*26110*/  PRMT R24, R179, 0x3340, R181 ;  /* 0x00003340b3187816 */ /* 0x000fe400000000b5 */
[----:B------:R-:W-:Y:S01]  /*26120*/  PRMT R11, R11, 0x5410, R6 ;  /* 0x000054100b0b7816 */ /* 0x000fe20000000006 */
[----:B------:R-:W-:Y:S01]  /*26130*/  STL [R1+0x4], R27 ;  /* 0x0000041b01007387 */ /* 0x000fe20000100800 */
[----:B------:R-:W-:Y:S02]  /*26140*/  PRMT R8, R198, 0x3340, R0 ;  /* 0x00003340c6087816 */ /* 0x000fe40000000000 */
[----:B-1----:R-:W-:Y:S01]  /*26150*/  PRMT R25, R25, 0x3340, R27 ;  /* 0x0000334019197816 */ /* 0x002fe2000000001b */
[----:B------:R0:W-:Y:S01]  /*26160*/  STL [R1+0x38], R9 ;  /* 0x0000380901007387 */ /* 0x0001e20000100800 */
[----:B------:R-:W-:-:S02]  /*26170*/  PRMT R6, R24, 0x5410, R7 ;  /* 0x0000541018067816 */ /* 0x000fc40000000007 */
[----:B---3--:R-:W-:Y:S01]  /*26180*/  PRMT R26, R4, 0x3340, R26 ;  /* 0x00003340041a7816 */ /* 0x008fe2000000001a */
[----:B------:R-:W-:Y:S01]  /*26190*/  STL [R1+0xb28], R11 ;  /* 0x000b280b01007387 */ /* 0x000fe20000100800 */
[----:B------:R-:W-:-:S03]  /*261a0*/  PRMT R4, R25, 0x5410, R8 ;  /* 0x0000541019047816 */ /* 0x000fc60000000008 */
[----:B------:R-:W3:Y:S01]  /*261b0*/  LDL.LU R35, [R1+0xc20] ;  /* 0x000c200001237983 */ /* 0x000ee20000300800 */
[----:B0-----:R-:W-:-:S03]  /*261c0*/  PRMT R9, R9, 0x3340, R0 ;  /* 0x0000334009097816 */ /* 0x001fc60000000000 */
[----:B------:R0:W-:Y:S04]  /*261d0*/  STL [R1+0xb24], R6 ;  /* 0x000b240601007387 */ /* 0x0001e80000100800 */
[----:B------:R-:W3:Y:S04]  /*261e0*/  LDL.LU R33, [R1+0xc1c] ;  /* 0x000c1c0001217983 */ /* 0x000ee80000300800 */
[----:B------:R1:W-:Y:S01]  /*261f0*/  STL [R1+0xb20], R4 ;  /* 0x000b200401007387 */ /* 0x0003e20000100800 */
[----:B0-----:R-:W-:-:S03]  /*26200*/  PRMT R6, R26, 0x5410, R9 ;  /* 0x000054101a067816 */ /* 0x001fc60000000009 */
[----:B------:R-:W3:Y:S01]  /*26210*/  LDL.LU R32, [R1+0xa14] ;  /* 0x000a140001207983 */ /* 0x000ee20000300800 */
[----:B----4-:R-:W-:-:S03]  /*26220*/  LOP3.LUT R24, R39, 0xffff, RZ, 0xc0, !PT ;  /* 0x0000ffff27187812 */ /* 0x010fc600078ec0ff */
[----:B------:R0:W-:Y:S01]  /*26230*/  STL [R1+0xb1c], R6 ;  /* 0x000b1c0601007387 */ /* 0x0001e20000100800 */
[----:B-1----:R-:W-:Y:S02]  /*26240*/  LOP3.LUT R4, R38, 0xffff, RZ, 0xc0, !PT ;  /* 0x0000ffff26047812 */ /* 0x002fe400078ec0ff */
[----:B------:R-:W-:Y:S01]  /*26250*/  LOP3.LUT R11, R37, 0xffff, RZ, 0xc0, !PT ;  /* 0x0000ffff250b7812 */ /* 0x000fe200078ec0ff */
[----:B------:R-:W-:Y:S04]  /*26260*/  STL [R1+0x104], R24 ;  /* 0x0001041801007387 */ /* 0x000fe80000100800 */
[----:B------:R1:W-:Y:S04]  /*26270*/  STL [R1+0x1c], R11 ;  /* 0x00001c0b01007387 */ /* 0x0003e80000100800 */
[----:B------:R-:W-:Y:S01]  /*26280*/  STL [R1+0x120], R4 ;  /* 0x0001200401007387 */ /* 0x000fe20000100800 */
[----:B--2---:R-:W-:-:S03]  /*26290*/  LOP3.LUT R25, R30, 0xffff, RZ, 0xc0, !PT ;  /* 0x0000ffff1e197812 */ /* 0x004fc600078ec0ff */
[----:B------:R-:W2:Y:S01]  /*262a0*/  LDL.LU R30, [R1+0xa10] ;  /* 0x000a1000011e7983 */ /* 0x000ea20000300800 */
[----:B------:R-:W-:-:S05]  /*262b0*/  LOP3.LUT R26, R34, 0xffff, RZ, 0xc0, !PT ;  /* 0x0000ffff221a7812 */ /* 0x000fca00078ec0ff */
[----:B------:R-:W-:Y:S04]  /*262c0*/  STL [R1+0x100], R26 ;  /* 0x0001001a01007387 */ /* 0x000fe80000100800 */
[----:B------:R-:W4:Y:S01]  /*262d0*/  LDL.LU R34, [R1+0x820] ;  /* 0x0008200001227983 */ /* 0x000f220000300800 */
[----:B------:R-:W-:-:S03]  /*262e0*/  LOP3.LUT R185, R31, 0xffff, RZ, 0xc0, !PT ;  /* 0x0000ffff1fb97812 */ /* 0x000fc600078ec0ff */
[----:B------:R1:W-:Y:S04]  /*262f0*/  STL [R1+0x118], R25 ;  /* 0x0001181901007387 */ /* 0x0003e80000100800 */
[----:B------:R-:W4:Y:S01]  /*26300*/  LDL.LU R31, [R1+0x81c] ;  /* 0x00081c00011f7983 */ /* 0x000f220000300800 */
[----:B------:R-:W-:Y:S02]  /*26310*/  LOP3.LUT R184, R184, 0xffff, RZ, 0xc0, !PT ;  /* 0x0000ffffb8b87812 */ /* 0x000fe400078ec0ff */
[----:B------:R-:W-:Y:S02]  /*26320*/  LOP3.LUT R147, R36, 0xffff, RZ, 0xc0, !PT ;  /* 0x0000ffff24937812 */ /* 0x000fe400078ec0ff */
[----:B------:R-:W-:Y:S02]  /*26330*/  LOP3.LUT R148, R235, 0xffff, RZ, 0xc0, !PT ;  /* 0x0000ffffeb947812 */ /* 0x000fe400078ec0ff */
[----:B------:R-:W-:Y:S01]  /*26340*/  LOP3.LUT R146, R13, 0xffff, RZ, 0xc0, !PT ;  /* 0x0000ffff0d927812 */ /* 0x000fe200078ec0ff */
[----:B------:R-:W4:Y:S01]  /*26350*/  LDL.LU R235, [R1+0x2174] ;  /* 0x0021740001eb7983 */ /* 0x000f220000300800 */
[----:B------:R-:W-:-:S02]  /*26360*/  LOP3.LUT R187, R187, 0xffff, RZ, 0xc0, !PT ;  /* 0x0000ffffbbbb7812 */ /* 0x000fc400078ec0ff */
[----:B------:R-:W-:Y:S02]  /*26370*/  LOP3.LUT R9, R186, 0xffff, RZ, 0xc0, !PT ;  /* 0x0000ffffba097812 */ /* 0x000fe400078ec0ff */
[--C-:B0-----:R-:W-:Y:S02]  /*26380*/  PRMT R6, R184, 0x3340, R0.reuse ;  /* 0x00003340b8067816 */ /* 0x101fe40000000000 */
[----:B-1----:R-:W-:Y:S02]  /*26390*/  PRMT R11, R11, 0x3340, R185 ;  /* 0x000033400b0b7816 */ /* 0x002fe400000000b9 */
[----:B------:R-:W-:Y:S02]  /*263a0*/  PRMT R7, R146, 0x3340, R0 ;  /* 0x0000334092077816 */ /* 0x000fe40000000000 */
[----:B------:R-:W-:Y:S01]  /*263b0*/  PRMT R13, R147, 0x3340, R148 ;  /* 0x00003340930d7816 */ /* 0x000fe20000000094 */
[----:B------:R0:W-:Y:S01]  /*263c0*/  STL [R1+0x114], R9 ;  /* 0x0001140901007387 */ /* 0x0001e20000100800 */
[----:B------:R-:W-:-:S02]  /*263d0*/  PRMT R8, R187, 0x3340, R0 ;  /* 0x00003340bb087816 */ /* 0x000fc40000000000 */
[----:B------:R-:W-:Y:S02]  /*263e0*/  PRMT R24, R24, 0x3340, R26 ;  /* 0x0000334018187816 */ /* 0x000fe4000000001a */
[----:B------:R-:W-:Y:S02]  /*263f0*/  PRMT R6, R11, 0x5410, R6 ;  /* 0x000054100b067816 */ /* 0x000fe40000000006 */
[----:B------:R-:W-:Y:S02]  /*26400*/  PRMT R25, R4, 0x3340, R25 ;  /* 0x0000334004197816 */ /* 0x000fe40000000019 */
[----:B------:R-:W-:Y:S02]  /*26410*/  PRMT R7, R13, 0x5410, R7 ;  /* 0x000054100d077816 */ /* 0x000fe40000000007 */
[----:B0-----:R-:W-:Y:S01]  /*26420*/  PRMT R9, R9, 0x3340, R0 ;  /* 0x0000334009097816 */ /* 0x001fe20000000000 */
[----:B------:R0:W-:Y:S01]  /*26430*/  STL [R1+0xb18], R6 ;  /* 0x000b180601007387 */ /* 0x0001e20000100800 */
[----:B------:R-:W-:-:S02]  /*26440*/  PRMT R4, R24, 0x5410, R8 ;  /* 0x0000541018047816 */ /* 0x000fc40000000008 */
[----:B---3--:R-:W-:Y:S01]  /*26450*/  LOP3.LUT R24, R35, 0xffff, RZ, 0xc0, !PT ;  /* 0x0000ffff23187812 */ /* 0x008fe200078ec0ff */
[----:B------:R-:W-:Y:S01]  /*26460*/  STL [R1+0xb14], R7 ;  /* 0x000b140701007387 */ /* 0x000fe20000100800 */
[----:B0-----:R-:W-:-:S03]  /*26470*/  PRMT R6, R25, 0x5410, R9 ;  /* 0x0000541019067816 */ /* 0x001fc60000000009 */
[----:B------:R0:W-:Y:S04]  /*26480*/  STL [R1+0xb10], R4 ;  /* 0x000b100401007387 */ /* 0x0001e80000100800 */
[----:B------:R1:W-:Y:S04]  /*26490*/  STL [R1+0xb0c], R6 ;  /* 0x000b0c0601007387 */ /* 0x0003e80000100800 */
[----:B------:R-:W3:Y:S01]  /*264a0*/  LDL.LU R38, [R1+0xc28] ;  /* 0x000c280001267983 */ /* 0x000ee20000300800 */
[----:B0-----:R-:W-:-:S03]  /*264b0*/  LOP3.LUT R4, R33, 0xffff, RZ, 0xc0, !PT ;  /* 0x0000ffff21047812 */ /* 0x001fc600078ec0ff */
[----:B------:R-:W-:Y:S01]  /*264c0*/  STL [R1+0x110], R24 ;  /* 0x0001101801007387 */ /* 0x000fe20000100800 */
[----:B------:R-:W-:-:S03]  /*264d0*/  LOP3.LUT R144, R32, 0xffff, RZ, 0xc0, !PT ;  /* 0x0000ffff20907812 */ /* 0x000fc600078ec0ff */
[----:B------:R-:W3:Y:S04]  /*264e0*/  LDL.LU R37, [R1+0xc24] ;  /* 0x000c240001257983 */ /* 0x000ee80000300800 */
[----:B------:R0:W-:Y:S04]  /*264f0*/  STL [R1+0x10c], R4 ;  /* 0x00010c0401007387 */ /* 0x0001e80000100800 */
[----:B------:R-:W3:Y:S04]  /*26500*/  LDL.LU R36, [R1+0xa1c] ;  /* 0x000a1c0001247983 */ /* 0x000ee80000300800 */
[----:B------:R-:W3:Y:S04]  /*26510*/  LDL.LU R33, [R1+0xa18] ;  /* 0x000a180001217983 */ /* 0x000ee80000300800 */
[----:B------:R-:W3:Y:S01]  /*26520*/  LDL.LU R32, [R1+0x828] ;  /* 0x0008280001207983 */ /* 0x000ee20000300800 */
[----:B--2---:R-:W-:-:S03]  /*26530*/  LOP3.LUT R137, R30, 0xffff, RZ, 0xc0, !PT ;  /* 0x0000ffff1e897812 */ /* 0x004fc600078ec0ff */
[----:B------:R-:W2:Y:S01]  /*26540*/  LDL.LU R30, [R1+0x824] ;  /* 0x00082400011e7983 */ /* 0x000ea20000300800 */
[----:B------:R-:W-:Y:S02]  /*26550*/  LOP3.LUT R145, R232, 0xffff, RZ, 0xc0, !PT ;  /* 0x0000ffffe8917812 */ /* 0x000fe400078ec0ff */
[----:B------:R-:W-:Y:S01]  /*26560*/  LOP3.LUT R139, R15, 0xffff, RZ, 0xc0, !PT ;  /* 0x0000ffff0f8b7812 */ /* 0x000fe200078ec0ff */
[----:B------:R-:W2:Y:S01]  /*26570*/  LDL.LU R232, [R1+0x2170] ;  /* 0x0021700001e87983 */ /* 0x000ea20000300800 */
[----:B------:R-:W-:Y:S02]  /*26580*/  LOP3.LUT R138, R243, 0xffff, RZ, 0xc0, !PT ;  /* 0x0000fffff38a7812 */ /* 0x000fe400078ec0ff */
[----:B------:R-:W-:Y:S02]  /*26590*/  LOP3.LUT R243, R14, 0xffff, RZ, 0xc0, !PT ;  /* 0x0000ffff0ef37812 */ /* 0x000fe400078ec0ff */
[----:B----4-:R-:W-:Y:S02]  /*265a0*/  LOP3.LUT R25, R34, 0xffff, RZ, 0xc0, !PT ;  /* 0x0000ffff22197812 */ /* 0x010fe400078ec0ff */
[----:B------:R-:W-:-:S02]  /*265b0*/  LOP3.LUT R189, R189, 0xffff, RZ, 0xc0, !PT ;  /* 0x0000ffffbdbd7812 */ /* 0x000fc400078ec0ff */
[----:B------:R-:W-:Y:S02]  /*265c0*/  LOP3.LUT R9, R188, 0xffff, RZ, 0xc0, !PT ;  /* 0x0000ffffbc097812 */ /* 0x000fe400078ec0ff */
[--C-:B-1----:R-:W-:Y:S02]  /*265d0*/  PRMT R6, R139, 0x3340, R0.reuse ;  /* 0x000033408b067816 */ /* 0x102fe40000000000 */
[----:B------:R-:W-:Y:S02]  /*265e0*/  LOP3.LUT R186, R31, 0xffff, RZ, 0xc0, !PT ;  /* 0x0000ffff1fba7812 */ /* 0x000fe400078ec0ff */
[----:B------:R-:W-:Y:S01]  /*265f0*/  PRMT R11, R144, 0x3340, R145 ;  /* 0x00003340900b7816 */ /* 0x000fe20000000091 */
[----:B------:R-:W-:Y:S01]  /*26600*/  STL [R1+0x108], R25 ;  /* 0x0001081901007387 */ /* 0x000fe20000100800 */
[----:B------:R-:W-:Y:S02]  /*26610*/  PRMT R7, R243, 0x3340, R0 ;  /* 0x00003340f3077816 */ /* 0x000fe40000000000 */
[----:B------:R-:W-:Y:S01]  /*26620*/  PRMT R13, R137, 0x3340, R138 ;  /* 0x00003340890d7816 */ /* 0x000fe2000000008a */
[----:B------:R-:W-:Y:S01]  /*26630*/  STL [R1+0x2104], R243 ;  /* 0x002104f301007387 */ /* 0x000fe20000100800 */
[----:B------:R-:W-:-:S02]  /*26640*/  PRMT R15, R4, 0x3340, R186 ;  /* 0x00003340040f7816 */ /* 0x000fc400000000ba */
[----:B------:R-:W-:Y:S01]  /*26650*/  PRMT R8, R189, 0x3340, R0 ;  /* 0x00003340bd087816 */ /* 0x000fe20000000000 */
[----:B------:R1:W-:Y:S01]  /*26660*/  STL [R1+0x128], R9 ;  /* 0x0001280901007387 */ /* 0x0003e20000100800 */
[----:B------:R-:W-:Y:S02]  /*26670*/  PRMT R14, R24, 0x3340, R25 ;  /* 0x00003340180e7816 */ /* 0x000fe40000000019 */
[----:B0-----:R-:W-:Y:S02]  /*26680*/  PRMT R4, R11, 0x5410, R6 ;  /* 0x000054100b047816 */ /* 0x001fe40000000006 */
[----:B------:R-:W-:Y:S02]  /*26690*/  PRMT R7, R13, 0x5410, R7 ;  /* 0x000054100d077816 */ /* 0x000fe40000000007 */
[----:B------:R-:W-:Y:S02]  /*266a0*/  PRMT R6, R14, 0x5410, R8 ;  /* 0x000054100e067816 */ /* 0x000fe40000000008 */
[----:B-1----:R-:W-:Y:S01]  /*266b0*/  PRMT R9, R9, 0x3340, R0 ;  /* 0x0000334009097816 */ /* 0x002fe20000000000 */
[----:B------:R0:W-:Y:S04]  /*266c0*/  STL [R1+0xb08], R4 ;  /* 0x000b080401007387 */ /* 0x0001e80000100800 */
[----:B------:R-:W-:Y:S04]  /*266d0*/  STL [R1+0xb04], R7 ;  /* 0x000b040701007387 */ /* 0x000fe80000100800 */
[----:B------:R-:W4:Y:S01]  /*266e0*/  LDL.LU R35, [R1+0xc30] ;  /* 0x000c300001237983 */ /* 0x000f220000300800 */
[----:B0-----:R-:W-:-:S03]  /*266f0*/  PRMT R4, R15, 0x5410, R9 ;  /* 0x000054100f047816 */ /* 0x001fc60000000009 */
[----:B------:R-:W-:Y:S04]  /*26700*/  STL [R1+0xb00], R6 ;  /* 0x000b000601007387 */ /* 0x000fe80000100800 */
[----:B------:R-:W4:Y:S04]  /*26710*/  LDL.LU R34, [R1+0xc2c] ;  /* 0x000c2c0001227983 */ /* 0x000f280000300800 */
[----:B------:R3:W-:Y:S04]  /*26720*/  STL [R1+0xafc], R4 ;  /* 0x000afc0401007387 */ /* 0x0007e80000100800 */
[----:B------:R-:W4:Y:S01]  /*26730*/  LDL.LU R31, [R1+0xa24] ;  /* 0x000a2400011f7983 */ /* 0x000f220000300800 */
[----:B---3--:R-:W-:-:S05]  /*26740*/  LOP3.LUT R4, R37, 0xffff, RZ, 0xc0, !PT ;  /* 0x0000ffff25047812 */ /* 0x008fca00078ec0ff */
[----:B------:R-:W-:Y:S01]  /*26750*/  STL [R1+0x124], R4 ;  /* 0x0001240401007387 */ /* 0x000fe20000100800 */
[----:B--2---:R-:W-:-:S03]  /*26760*/  LOP3.LUT R15, R30, 0xffff, RZ, 0xc0, !PT ;  /* 0x0000ffff1e0f7812 */ /* 0x004fc600078ec0ff */
[----:B------:R-:W2:Y:S01]  /*26770*/  LDL.LU R30, [R1+0xa20] ;  /* 0x000a2000011e7983 */ /* 0x000ea20000300800 */
[----:B------:R-:W-:Y:S02]  /*26780*/  LOP3.LUT R141, R236, 0xffff, RZ, 0xc0, !PT ;  /* 0x0000ffffec8d7812 */ /* 0x000fe400078ec0ff */
[----:B------:R-:W-:Y:S01]  /*26790*/  LOP3.LUT R130, R33, 0xffff, RZ, 0xc0, !PT ;  /* 0x0000ffff21827812 */ /* 0x000fe200078ec0ff */
[----:B------:R-:W3:Y:S01]  /*267a0*/  LDL.LU R236, [R1+0x216c] ;  /* 0x00216c0001ec7983 */ /* 0x000ee20000300800 */
[----:B------:R-:W-:-:S03]  /*267b0*/  LOP3.LUT R131, R32, 0xffff, RZ, 0xc0, !PT ;  /* 0x0000ffff20837812 */ /* 0x000fc600078ec0ff */
[----:B------:R-:W3:Y:S01]  /*267c0*/  LDL.LU R33, [R1+0x830] ;  /* 0x0008300001217983 */ /* 0x000ee20000300800 */
[----:B------:R-:W-:Y:S02]  /*267d0*/  LOP3.LUT R140, R36, 0xffff, RZ, 0xc0, !PT ;  /* 0x0000ffff248c7812 */ /* 0x000fe400078ec0ff */
[----:B------:R-:W-:Y:S01]  /*267e0*/  LOP3.LUT R134, R17, 0xffff, RZ, 0xc0, !PT ;  /* 0x0000ffff11867812 */ /* 0x000fe200078ec0ff */
[----:B------:R-:W-:Y:S01]  /*267f0*/  STL [R1+0x11c], R15 ;  /* 0x00011c0f01007387 */ /* 0x000fe20000100800 */
[----:B------:R-:W-:-:S03]  /*26800*/  LOP3.LUT R132, R2, 0xffff, RZ, 0xc0, !PT ;  /* 0x0000ffff02847812 */ /* 0x000fc600078ec0ff */
[----:B------:R-:W3:Y:S01]  /*26810*/  LDL.LU R32, [R1+0x82c] ;  /* 0x00082c0001207983 */ /* 0x000ee20000300800 */
[----:B------:R-:W-:Y:S02]  /*26820*/  LOP3.LUT R2, R16, 0xffff, RZ, 0xc0, !PT ;  /* 0x0000ffff10027812 */ /* 0x000fe400078ec0ff */
[----:B------:R-:W-:Y:S02]  /*26830*/  PRMT R6, R134, 0x3340, R0 ;  /* 0x0000334086067816 */ /* 0x000fe40000000000 */
[----:B------:R-:W-:Y:S02]  /*26840*/  PRMT R11, R140, 0x3340, R141 ;  /* 0x000033408c0b7816 */ /* 0x000fe4000000008d */
[----:B------:R-:W-:Y:S02]  /*26850*/  LOP3.LUT R129, R38, 0xffff, RZ, 0xc0, !PT ;  /* 0x0000ffff26817812 */ /* 0x000fe400078ec0ff */
[----:B------:R-:W-:Y:S01]  /*26860*/  LOP3.LUT R133, R191, 0xffff, RZ, 0xc0, !PT ;  /* 0x0000ffffbf857812 */ /* 0x000fe200078ec0ff */
[----:B------:R0:W-:Y:S01]  /*26870*/  STL [R1+0x2108], R2 ;  /* 0x0021080201007387 */ /* 0x0001e20000100800 */
[----:B------:R-:W-:-:S02]  /*26880*/  LOP3.LUT R188, R190, 0xffff, RZ, 0xc0, !PT ;  /* 0x0000ffffbebc7812 */ /* 0x000fc400078ec0ff */
[----:B------:R-:W-:Y:S02]  /*26890*/  PRMT R7, R2, 0x3340, R0 ;  /* 0x0000334002077816 */ /* 0x000fe40000000000 */
[----:B------:R-:W-:Y:S02]  /*268a0*/  PRMT R13, R130, 0x3340, R132 ;  /* 0x00003340820d7816 */ /* 0x000fe40000000084 */
[----:B------:R-:W-:Y:S02]  /*268b0*/  PRMT R8, R133, 0x3340, R0 ;  /* 0x0000334085087816 */ /* 0x000fe40000000000 */
[----:B------:R-:W-:Y:S02]  /*268c0*/  PRMT R14, R129, 0x3340, R131 ;  /* 0x00003340810e7816 */ /* 0x000fe40000000083 */
[----:B0-----:R-:W-:Y:S02]  /*268d0*/  PRMT R2, R11, 0x5410, R6 ;  /* 0x000054100b027816 */ /* 0x001fe40000000006 */
[----:B------:R-:W-:-:S02]  /*268e0*/  PRMT R9, R188, 0x3340, R0 ;  /* 0x00003340bc097816 */ /* 0x000fc40000000000 */
[----:B------:R-:W-:Y:S01]  /*268f0*/  PRMT R15, R4, 0x3340, R15 ;  /* 0x00003340040f7816 */ /* 0x000fe2000000000f */
[----:B------:R0:W-:Y:S01]  /*26900*/  STL [R1+0xaf8], R2 ;  /* 0x000af80201007387 */ /* 0x0001e20000100800 */
[----:B------:R-:W-:Y:S02]  /*26910*/  PRMT R6, R13, 0x5410, R7 ;  /* 0x000054100d067816 */ /* 0x000fe40000000007 */
[----:B------:R-:W-:-:S03]  /*26920*/  PRMT R4, R14, 0x5410, R8 ;  /* 0x000054100e047816 */ /* 0x000fc60000000008 */
[----:B------:R-:W-:Y:S01]  /*26930*/  STL [R1+0xaf4], R6 ;  /* 0x000af40601007387 */ /* 0x000fe20000100800 */
[----:B0-----:R-:W-:-:S03]  /*26940*/  PRMT R2, R15, 0x5410, R9 ;  /* 0x000054100f027816 */ /* 0x001fc60000000009 */
[----:B------:R-:W-:Y:S04]  /*26950*/  STL [R1+0xaf0], R4 ;  /* 0x000af00401007387 */ /* 0x000fe80000100800 */
[----:B------:R4:W-:Y:S04]  /*26960*/  STL [R1+0xa1c], R2 ;  /* 0x000a1c0201007387 */ /* 0x0009e80000100800 */
[----:B------:R-:W3:Y:S04]  /*26970*/  LDL.LU R39, [R1+0xc38] ;  /* 0x000c380001277983 */ /* 0x000ee80000300800 */
[----:B------:R-:W3:Y:S01]  /*26980*/  LDL.LU R38, [R1+0xc34] ;  /* 0x000c340001267983 */ /* 0x000ee20000300800 */
[----:B----4-:R-:W-:-:S03]  /*26990*/  LOP3.LUT R2, R31, 0xffff, RZ, 0xc0, !PT ;  /* 0x0000ffff1f027812 */ /* 0x010fc600078ec0ff */
[----:B------:R-:W4:Y:S04]  /*269a0*/  LDL.LU R37, [R1+0xa2c] ;  /* 0x000a2c0001257983 */ /* 0x000f280000300800 */
[----:B------:R-:W-:Y:S04]  /*269b0*/  STL [R1+0x138], R2 ;  /* 0x0001380201007387 */ /* 0x000fe80000100800 */
[----:B------:R-:W4:Y:S04]  /*269c0*/  LDL.LU R36, [R1+0xa28] ;  /* 0x000a280001247983 */ /* 0x000f280000300800 */
[----:B------:R-:W4:Y:S01]  /*269d0*/  LDL.LU R31, [R1+0x838] ;  /* 0x00083800011f7983 */ /* 0x000f220000300800 */
[----:B--2---:R-:W-:-:S03]  /*269e0*/  LOP3.LUT R135, R30, 0xffff, RZ, 0xc0, !PT ;  /* 0x0000ffff1e877812 */ /* 0x004fc600078ec0ff */
[----:B------:R-:W2:Y:S01]  /*269f0*/  LDL.LU R30, [R1+0x834] ;  /* 0x00083400011e7983 */ /* 0x000ea20000300800 */
[----:B------:R-:W-:Y:S02]  /*26a00*/  LOP3.LUT R4, R233, 0xffff, RZ, 0xc0, !PT ;  /* 0x0000ffffe9047812 */ /* 0x000fe400078ec0ff */
[----:B------:R-:W-:Y:S01]  /*26a10*/  LOP3.LUT R136, R234, 0xffff, RZ, 0xc0, !PT ;  /* 0x0000ffffea887812 */ /* 0x000fe200078ec0ff */
[----:B------:R-:W2:Y:S01]  /*26a20*/  LDL.LU R233, [R1+0x2168] ;  /* 0x0021680001e97983 */ /* 0x000ea20000300800 */
[----:B------:R-:W-:Y:S02]  /*26a30*/  LOP3.LUT R125, R19, 0xffff, RZ, 0xc0, !PT ;  /* 0x0000ffff137d7812 */ /* 0x000fe400078ec0ff */
[----:B------:R-:W-:Y:S01]  /*26a40*/  LOP3.LUT R7, R193, 0xffff, RZ, 0xc0, !PT ;  /* 0x0000ffffc1077812 */ /* 0x000fe200078ec0ff */
[----:B------:R-:W2:Y:S01]  /*26a50*/  LDL.LU R234, [R1+0x2164] ;  /* 0x0021640001ea7983 */ /* 0x000ea20000300800 */
[----:B------:R-:W-:Y:S02]  /*26a60*/  LOP3.LUT R121, R35, 0xffff, RZ, 0xc0, !PT ;  /* 0x0000ffff23797812 */ /* 0x000fe400078ec0ff */
[----:B---3--:R-:W-:-:S02]  /*26a70*/  LOP3.LUT R123, R33, 0xffff, RZ, 0xc0, !PT ;  /* 0x0000ffff217b7812 */ /* 0x008fc400078ec0ff */
[----:B------:R-:W-:Y:S01]  /*26a80*/  LOP3.LUT R8, R192, 0xffff, RZ, 0xc0, !PT ;  /* 0x0000ffffc0087812 */ /* 0x000fe200078ec0ff */
[----:B------:R-:W-:Y:S01]  /*26a90*/  STL [R1+0x134], R4 ;  /* 0x0001340401007387 */ /* 0x000fe20000100800 */
[----:B------:R-:W-:Y:S02]  /*26aa0*/  LOP3.LUT R122, R34, 0xffff, RZ, 0xc0, !PT ;  /* 0x0000ffff227a7812 */ /* 0x000fe400078ec0ff */
[----:B------:R-:W-:Y:S01]  /*26ab0*/  LOP3.LUT R124, R32, 0xffff, RZ, 0xc0, !PT ;  /* 0x0000ffff207c7812 */ /* 0x000fe200078ec0ff */
[----:B------:R0:W-:Y:S01]  /*26ac0*/  STL [R1+0x130], R7 ;  /* 0x0001300701007387 */ /* 0x0001e20000100800 */
[----:B------:R-:W-:Y:S02]  /*26ad0*/  PRMT R6, R125, 0x3340, R0 ;  /* 0x000033407d067816 */ /* 0x000fe40000000000 */
[----:B------:R-:W-:Y:S01]  /*26ae0*/  PRMT R11, R135, 0x3340, R136 ;  /* 0x00003340870b7816 */ /* 0x000fe20000000088 */
[----:B------:R1:W-:Y:S01]  /*26af0*/  STL [R1+0x12c], R8 ;  /* 0x00012c0801007387 */ /* 0x0003e20000100800 */
[----:B------:R-:W-:-:S02]  /*26b00*/  LOP3.LUT R126, R21, 0xffff, RZ, 0xc0, !PT ;  /* 0x0000ffff157e7812 */ /* 0x000fc400078ec0ff */
[----:B------:R-:W-:Y:S02]  /*26b10*/  PRMT R13, R121, 0x3340, R123 ;  /* 0x00003340790d7816 */ /* 0x000fe4000000007b */
[----:B------:R-:W-:Y:S02]  /*26b20*/  PRMT R15, R2, 0x3340, R4 ;  /* 0x00003340020f7816 */ /* 0x000fe40000000004 */
[----:B0-----:R-:W-:Y:S02]  /*26b30*/  PRMT R7, R7, 0x3340, R0 ;  /* 0x0000334007077816 */ /* 0x001fe40000000000 */
[----:B------:R-:W-:Y:S02]  /*26b40*/  PRMT R14, R122, 0x3340, R124 ;  /* 0x000033407a0e7816 */ /* 0x000fe4000000007c */
[----:B-1----:R-:W-:Y:S02]  /*26b50*/  PRMT R8, R8, 0x3340, R0 ;  /* 0x0000334008087816 */ /* 0x002fe40000000000 */
[----:B------:R-:W-:-:S02]  /*26b60*/  PRMT R2, R11, 0x5410, R6 ;  /* 0x000054100b027816 */ /* 0x000fc40000000006 */
[----:B------:R-:W-:Y:S02]  /*26b70*/  PRMT R9, R126, 0x3340, R0 ;  /* 0x000033407e097816 */ /* 0x000fe40000000000 */
[----:B------:R-:W-:Y:S01]  /*26b80*/  PRMT R6, R13, 0x5410, R7 ;  /* 0x000054100d067816 */ /* 0x000fe20000000007 */
[----:B------:R0:W-:Y:S01]  /*26b90*/  STL [R1+0xa18], R2 ;  /* 0x000a180201007387 */ /* 0x0001e20000100800 */
[----:B------:R-:W-:-:S03]  /*26ba0*/  PRMT R4, R14, 0x5410, R8 ;  /* 0x000054100e047816 */ /* 0x000fc60000000008 */
[----:B------:R-:W-:Y:S04]  /*26bb0*/  STL [R1+0xa14], R6 ;  /* 0x000a140601007387 */ /* 0x000fe80000100800 */
[----:B------:R-:W3:Y:S01]  /*26bc0*/  LDL.LU R35, [R1+0xc40] ;  /* 0x000c400001237983 */ /* 0x000ee20000300800 */
[----:B0-----:R-:W-:-:S03]  /*26bd0*/  PRMT R2, R15, 0x5410, R9 ;  /* 0x000054100f027816 */ /* 0x001fc60000000009 */
[----:B------:R-:W-:Y:S04]  /*26be0*/  STL [R1+0xa10], R4 ;  /* 0x000a100401007387 */ /* 0x000fe80000100800 */
[----:B------:R-:W3:Y:S04]  /*26bf0*/  LDL.LU R34, [R1+0xc3c] ;  /* 0x000c3c0001227983 */ /* 0x000ee80000300800 */
[----:B------:R0:W-:Y:S04]  /*26c00*/  STL [R1+0xa0c], R2 ;  /* 0x000a0c0201007387 */ /* 0x0001e80000100800 */
[----:B------:R-:W3:Y:S04]  /*26c10*/  LDL.LU R33, [R1+0xa34] ;  /* 0x000a340001217983 */ /* 0x000ee80000300800 */
[----:B------:R-:W3:Y:S01]  /*26c20*/  LDL.LU R32, [R1+0xa30] ;  /* 0x000a300001207983 */ /* 0x000ee20000300800 */
[----:B------:R-:W-:-:S02]  /*26c30*/  LOP3.LUT R13, R38, 0xffff, RZ, 0xc0, !PT ;  /* 0x0000ffff260d7812 */ /* 0x000fc400078ec0ff */
[----:B----4-:R-:W-:-:S03]  /*26c40*/  LOP3.LUT R14, R37, 0xffff, RZ, 0xc0, !PT ;  /* 0x0000ffff250e7812 */ /* 0x010fc600078ec0ff */
[----:B------:R1:W-:Y:S04]  /*26c50*/  STL [R1+0x140], R13 ;  /* 0x0001400d01007387 */ /* 0x0003e80000100800 */
[----:B------:R-:W-:Y:S01]  /*26c60*/  STL [R1+0x13c], R14 ;  /* 0x00013c0e01007387 */ /* 0x000fe20000100800 */
[----:B------:R-:W-:-:S03]  /*26c70*/  LOP3.LUT R119, R31, 0xffff, RZ, 0xc0, !PT ;  /* 0x0000ffff1f777812 */ /* 0x000fc600078ec0ff */
[----:B------:R-:W4:Y:S01]  /*26c80*/  LDL.LU R31, [R1+0x840] ;  /* 0x00084000011f7983 */ /* 0x000f220000300800 */
[----:B0-----:R-:W-:Y:S02]  /*26c90*/  LOP3.LUT R2, R36, 0xffff, RZ, 0xc0, !PT ;  /* 0x0000ffff24027812 */ /* 0x001fe400078ec0ff */
[----:B------:R-:W-:-:S03]  /*26ca0*/  LOP3.LUT R110, R235, 0xffff, RZ, 0xc0, !PT ;  /* 0x0000ffffeb6e7812 */ /* 0x000fc600078ec0ff */
[----:B------:R0:W-:Y:S04]  /*26cb0*/  STL [R1+0x160], R2 ;  /* 0x0001600201007387 */ /* 0x0001e80000100800 */
[----:B------:R-:W4:Y:S01]  /*26cc0*/  LDL.LU R235, [R1+0x2160] ;  /* 0x0021600001eb7983 */ /* 0x000f220000300800 */
[----:B--2---:R-:W-:-:S03]  /*26cd0*/  LOP3.LUT R109, R30, 0xffff, RZ, 0xc0, !PT ;  /* 0x0000ffff1e6d7812 */ /* 0x004fc600078ec0ff */
[----:B------:R-:W2:Y:S01]  /*26ce0*/  LDL.LU R30, [R1+0x83c] ;  /* 0x00083c00011e7983 */ /* 0x000ea20000300800 */
[----:B------:R-:W-:Y:S02]  /*26cf0*/  LOP3.LUT R118, R39, 0xffff, RZ, 0xc0, !PT ;  /* 0x0000ffff27767812 */ /* 0x000fe400078ec0ff */
[----:B------:R-:W-:Y:S02]  /*26d00*/  LOP3.LUT R120, R195, 0xffff, RZ, 0xc0, !PT ;  /* 0x0000ffffc3787812 */ /* 0x000fe400078ec0ff */
[----:B------:R-:W-:Y:S02]  /*26d10*/  LOP3.LUT R220, R220, 0xffff, RZ, 0xc0, !PT ;  /* 0x0000ffffdcdc7812 */ /* 0x000fe400078ec0ff */
[----:B------:R-:W-:Y:S02]  /*26d20*/  LOP3.LUT R116, R194, 0xffff, RZ, 0xc0, !PT ;  /* 0x0000ffffc2747812 */ /* 0x000fe400078ec0ff */
[----:B------:R-:W-:Y:S02]  /*26d30*/  PRMT R6, R120, 0x3340, R0 ;  /* 0x0000334078067816 */ /* 0x000fe40000000000 */
[----:B------:R-:W-:-:S02]  /*26d40*/  PRMT R11, R118, 0x3340, R119 ;  /* 0x00003340760b7816 */ /* 0x000fc40000000077 */
[----:B------:R-:W-:Y:S02]  /*26d50*/  LOP3.LUT R117, R23, 0xffff, RZ, 0xc0, !PT ;  /* 0x0000ffff17757812 */ /* 0x000fe400078ec0ff */
[----:B------:R-:W-:Y:S02]  /*26d60*/  LOP3.LUT R4, R22, 0xffff, RZ, 0xc0, !PT ;  /* 0x0000ffff16047812 */ /* 0x000fe400078ec0ff */
[----:B------:R-:W-:Y:S02]  /*26d70*/  PRMT R15, R2, 0x3340, R220 ;  /* 0x00003340020f7816 */ /* 0x000fe400000000dc */
[----:B------:R-:W-:Y:S02]  /*26d80*/  PRMT R7, R116, 0x3340, R0 ;  /* 0x0000334074077816 */ /* 0x000fe40000000000 */
[----:B-1----:R-:W-:Y:S02]  /*26d90*/  PRMT R13, R13, 0x3340, R109 ;  /* 0x000033400d0d7816 */ /* 0x002fe4000000006d */
[----:B0-----:R-:W-:-:S02]  /*26da0*/  PRMT R2, R11, 0x5410, R6 ;  /* 0x000054100b027816 */ /* 0x001fc40000000006 */
[----:B------:R-:W-:Y:S02]  /*26db0*/  PRMT R8, R117, 0x3340, R0 ;  /* 0x0000334075087816 */ /* 0x000fe40000000000 */
[----:B------:R-:W-:Y:S02]  /*26dc0*/  PRMT R14, R14, 0x3340, R110 ;  /* 0x000033400e0e7816 */ /* 0x000fe4000000006e */
[----:B------:R-:W-:Y:S01]  /*26dd0*/  PRMT R9, R4, 0x3340, R0 ;  /* 0x0000334004097816 */ /* 0x000fe20000000000 */
[----:B------:R0:W-:Y:S01]  /*26de0*/  STL [R1+0x210c], R4 ;  /* 0x00210c0401007387 */ /* 0x0001e20000100800 */
[----:B------:R-:W-:-:S03]  /*26df0*/  PRMT R6, R13, 0x5410, R7 ;  /* 0x000054100d067816 */ /* 0x000fc60000000007 */
[----:B------:R1:W-:Y:S01]  /*26e00*/  STL [R1+0xa08], R2 ;  /* 0x000a080201007387 */ /* 0x0003e20000100800 */
[----:B0-----:R-:W-:-:S03]  /*26e10*/  PRMT R4, R14, 0x5410, R8 ;  /* 0x000054100e047816 */ /* 0x001fc60000000008 */
[----:B------:R-:W-:Y:S01]  /*26e20*/  STL [R1+0xa04], R6 ;  /* 0x000a040601007387 */ /* 0x000fe20000100800 */
[----:B-1----:R-:W-:-:S03]  /*26e30*/  PRMT R2, R15, 0x5410, R9 ;  /* 0x000054100f027816 */ /* 0x002fc60000000009 */
[----:B------:R-:W-:Y:S04]  /*26e40*/  STL [R1+0xa00], R4 ;  /* 0x000a000401007387 */ /* 0x000fe80000100800 */
[----:B------:R0:W-:Y:S04]  /*26e50*/  STL [R1+0x9fc], R2 ;  /* 0x0009fc0201007387 */ /* 0x0001e80000100800 */
[----:B------:R-:W2:Y:S01]  /*26e60*/  LDL.LU R39, [R1+0xc4c] ;  /* 0x000c4c0001277983 */ /* 0x000ea20000300800 */
[----:B---3--:R-:W-:-:S05]  /*26e70*/  LOP3.LUT R13, R34, 0xffff, RZ, 0xc0, !PT ;  /* 0x0000ffff220d7812 */ /* 0x008fca00078ec0ff */
[----:B------:R1:W-:Y:S04]  /*26e80*/  STL [R1+0x154], R13 ;  /* 0x0001540d01007387 */ /* 0x0003e80000100800 */
[----:B------:R-:W3:Y:S01]  /*26e90*/  LDL.LU R38, [R1+0xc48] ;  /* 0x000c480001267983 */ /* 0x000ee20000300800 */
[----:B0-----:R-:W-:-:S03]  /*26ea0*/  LOP3.LUT R2, R32, 0xffff, RZ, 0xc0, !PT ;  /* 0x0000ffff20027812 */ /* 0x001fc600078ec0ff */
[----:B------:R-:W3:Y:S04]  /*26eb0*/  LDL.LU R37, [R1+0xc44] ;  /* 0x000c440001257983 */ /* 0x000ee80000300800 */
[----:B------:R-:W-:Y:S04]  /*26ec0*/  STL [R1+0x150], R2 ;  /* 0x0001500201007387 */ /* 0x000fe80000100800 */
[----:B------:R-:W3:Y:S01]  /*26ed0*/  LDL.LU R34, [R1+0xa38] ;  /* 0x000a380001227983 */ /* 0x000ee20000300800 */
[----:B------:R-:W-:-:S03]  /*26ee0*/  LOP3.LUT R112, R33, 0xffff, RZ, 0xc0, !PT ;  /* 0x0000ffff21707812 */ /* 0x000fc600078ec0ff */
[----:B------:R-:W3:Y:S01]  /*26ef0*/  LDL.LU R33, [R1+0x84c] ;  /* 0x00084c0001217983 */ /* 0x000ee20000300800 */
[----:B----4-:R-:W-:-:S03]  /*26f00*/  LOP3.LUT R113, R31, 0xffff, RZ, 0xc0, !PT ;  /* 0x0000ffff1f717812 */ /* 0x010fc600078ec0ff */
[----:B------:R-:W4:Y:S01]  /*26f10*/  LDL.LU R31, [R1+0x848] ;  /* 0x00084800011f7983 */ /* 0x000f220000300800 */
[----:B------:R-:W-:-:S03]  /*26f20*/  LOP3.LUT R114, R236, 0xffff, RZ, 0xc0, !PT ;  /* 0x0000ffffec727812 */ /* 0x000fc600078ec0ff */
[----:B------:R-:W4:Y:S01]  /*26f30*/  LDL.LU R236, [R1+0x215c] ;  /* 0x00215c0001ec7983 */ /* 0x000f220000300800 */
[----:B--2---:R-:W-:-:S03]  /*26f40*/  LOP3.LUT R14, R30, 0xffff, RZ, 0xc0, !PT ;  /* 0x0000ffff1e0e7812 */ /* 0x004fc600078ec0ff */
[----:B------:R-:W2:Y:S01]  /*26f50*/  LDL.LU R30, [R1+0x844] ;  /* 0x00084400011e7983 */ /* 0x000ea20000300800 */
[----:B------:R-:W-:Y:S02]  /*26f60*/  LOP3.LUT R111, R35, 0xffff, RZ, 0xc0, !PT ;  /* 0x0000ffff236f7812 */ /* 0x000fe400078ec0ff */
[----:B------:R-:W-:Y:S02]  /*26f70*/  LOP3.LUT R115, R197, 0xffff, RZ, 0xc0, !PT ;  /* 0x0000ffffc5737812 */ /* 0x000fe400078ec0ff */
[----:B------:R-:W-:Y:S02]  /*26f80*/  LOP3.LUT R4, R232, 0xffff, RZ, 0xc0, !PT ;  /* 0x0000ffffe8047812 */ /* 0x000fe400078ec0ff */
[----:B------:R-:W-:Y:S02]  /*26f90*/  LOP3.LUT R232, R196, 0xffff, RZ, 0xc0, !PT ;  /* 0x0000ffffc4e87812 */ /* 0x000fe400078ec0ff */
[----:B------:R-:W-:Y:S02]  /*26fa0*/  LOP3.LUT R153, R153, 0xffff, RZ, 0xc0, !PT ;  /* 0x0000ffff99997812 */ /* 0x000fe400078ec0ff */
[----:B------:R-:W-:-:S02]  /*26fb0*/  PRMT R6, R115, 0x3340, R0 ;  /* 0x0000334073067816 */ /* 0x000fc40000000000 */
[----:B------:R-:W-:Y:S01]  /*26fc0*/  PRMT R11, R111, 0x3340, R113 ;  /* 0x000033406f0b7816 */ /* 0x000fe20000000071 */
[----:B------:R0:W-:Y:S01]  /*26fd0*/  STL [R1+0x14c], R14 ;  /* 0x00014c0e01007387 */ /* 0x0001e20000100800 */
[----:B------:R-:W-:Y:S02]  /*26fe0*/  LOP3.LUT R221, R152, 0xffff, RZ, 0xc0, !PT ;  /* 0x0000ffff98dd7812 */ /* 0x000fe400078ec0ff */
[----:B------:R-:W-:Y:S02]  /*26ff0*/  PRMT R7, R232, 0x3340, R0 ;  /* 0x00003340e8077816 */ /* 0x000fe40000000000 */
[----:B-1----:R-:W-:Y:S02]  /*27000*/  PRMT R13, R13, 0x3340, R14 ;  /* 0x000033400d0d7816 */ /* 0x002fe4000000000e */
[----:B------:R-:W-:Y:S02]  /*27010*/  PRMT R15, R2, 0x3340, R4 ;  /* 0x00003340020f7816 */ /* 0x000fe40000000004 */
[----:B------:R-:W-:-:S02]  /*27020*/  PRMT R8, R153, 0x3340, R0 ;  /* 0x0000334099087816 */ /* 0x000fc40000000000 */
[----:B0-----:R-:W-:Y:S02]  /*27030*/  PRMT R14, R112, 0x3340, R114 ;  /* 0x00003340700e7816 */ /* 0x001fe40000000072 */
[----:B------:R-:W-:Y:S01]  /*27040*/  PRMT R2, R11, 0x5410, R6 ;  /* 0x000054100b027816 */ /* 0x000fe20000000006 */
[----:B------:R0:W-:Y:S01]  /*27050*/  STL [R1+0x148], R4 ;  /* 0x0001480401007387 */ /* 0x0001e20000100800 */
[----:B------:R-:W-:Y:S02]  /*27060*/  PRMT R9, R221, 0x3340, R0 ;  /* 0x00003340dd097816 */ /* 0x000fe40000000000 */
[----:B------:R-:W-:Y:S01]  /*27070*/  PRMT R6, R13, 0x5410, R7 ;  /* 0x000054100d067816 */ /* 0x000fe20000000007 */
[----:B------:R-:W-:Y:S04]  /*27080*/  STL [R1+0x2110], R221 ;  /* 0x002110dd01007387 */ /* 0x000fe80000100800 */
[----:B------:R1:W-:Y:S01]  /*27090*/  STL [R1+0x9f8], R2 ;  /* 0x0009f80201007387 */ /* 0x0003e20000100800 */
[----:B0-----:R-:W-:-:S03]  /*270a0*/  PRMT R4, R14, 0x5410, R8 ;  /* 0x000054100e047816 */ /* 0x001fc60000000008 */
[----:B------:R-:W-:Y:S04]  /*270b0*/  STL [R1+0x9f4], R6 ;  /* 0x0009f40601007387 */ /* 0x000fe80000100800 */
[----:B------:R-:W2:Y:S01]  /*270c0*/  LDL.LU R36, [R1+0xc58] ;  /* 0x000c580001247983 */ /* 0x000ea20000300800 */
[----:B-1----:R-:W-:-:S03]  /*270d0*/  PRMT R2, R15, 0x5410, R9 ;  /* 0x000054100f027816 */ /* 0x002fc60000000009 */
[----:B------:R-:W-:Y:S04]  /*270e0*/  STL [R1+0x9f0], R4 ;  /* 0x0009f00401007387 */ /* 0x000fe80000100800 */
[----:B------:R-:W2:Y:S04]  /*270f0*/  LDL.LU R35, [R1+0xc54] ;  /* 0x000c540001237983 */ /* 0x000ea80000300800 */
[----:B------:R0:W-:Y:S04]  /*27100*/  STL [R1+0x9ec], R2 ;  /* 0x0009ec0201007387 */ /* 0x0001e80000100800 */
[----:B------:R-:W2:Y:S01]  /*27110*/  LDL.LU R32, [R1+0xc50] ;  /* 0x000c500001207983 */ /* 0x000ea20000300800 */
[----:B0-----:R-:W-:-:S02]  /*27120*/  LOP3.LUT R2, R39, 0xffff, RZ, 0xc0, !PT ;  /* 0x0000ffff27027812 */ /* 0x001fc400078ec0ff */
[----:B---3--:R-:W-:-:S03]  /*27130*/  LOP3.LUT R14, R34, 0xffff, RZ, 0xc0, !PT ;  /* 0x0000ffff220e7812 */ /* 0x008fc600078ec0ff */
[----:B------:R-:W-:Y:S04]  /*27140*/  STL [R1+0x16c], R2 ;  /* 0x00016c0201007387 */ /* 0x000fe80000100800 */
[----:B------:R0:W-:Y:S01]  /*27150*/  STL [R1+0x164], R14 ;  /* 0x0001640e01007387 */ /* 0x0001e20000100800 */
[----:B----4-:R-:W-:-:S03]  /*27160*/  LOP3.LUT R105, R31, 0xffff, RZ, 0xc0, !PT ;  /* 0x0000ffff1f697812 */ /* 0x010fc600078ec0ff */
[----:B------:R-:W3:Y:S04]  /*27170*/  LDL.LU R34, [R1+0xa3c] ;  /* 0x000a3c0001227983 */ /* 0x000ee80000300800 */
[----:B------:R-:W4:Y:S01]  /*27180*/  LDL.LU R31, [R1+0x858] ;  /* 0x00085800011f7983 */ /* 0x000f220000300800 */
[----:B------:R-:W-:-:S05]  /*27190*/  LOP3.LUT R4, R33, 0xffff, RZ, 0xc0, !PT ;  /* 0x0000ffff21047812 */ /* 0x000fca00078ec0ff */
[----:B------:R1:W-:Y:S01]  /*271a0*/  STL [R1+0x168], R4 ;  /* 0x0001680401007387 */ /* 0x0003e20000100800 */
[----:B--2---:R-:W-:-:S03]  /*271b0*/  LOP3.LUT R106, R30, 0xffff, RZ, 0xc0, !PT ;  /* 0x0000ffff1e6a7812 */ /* 0x004fc600078ec0ff */
[----:B------:R-:W2:Y:S01]  /*271c0*/  LDL.LU R30, [R1+0x854] ;  /* 0x00085400011e7983 */ /* 0x000ea20000300800 */
[----:B------:R-:W-:Y:S02]  /*271d0*/  LOP3.LUT R103, R38, 0xffff, RZ, 0xc0, !PT ;  /* 0x0000ffff26677812 */ /* 0x000fe400078ec0ff */
[----:B------:R-:W-:Y:S01]  /*271e0*/  LOP3.LUT R107, R213, 0xffff, RZ, 0xc0, !PT ;  /* 0x0000ffffd56b7812 */ /* 0x000fe200078ec0ff */
[----:B------:R-:W3:Y:S01]  /*271f0*/  LDL.LU R33, [R1+0x850] ;  /* 0x0008500001217983 */ /* 0x000ee20000300800 */
[----:B------:R-:W-:Y:S02]  /*27200*/  LOP3.LUT R104, R37, 0xffff, RZ, 0xc0, !PT ;  /* 0x0000ffff25687812 */ /* 0x000fe400078ec0ff */
[----:B------:R-:W-:Y:S02]  /*27210*/  LOP3.LUT R108, R212, 0xffff, RZ, 0xc0, !PT ;  /* 0x0000ffffd46c7812 */ /* 0x000fe400078ec0ff */
[----:B------:R-:W-:Y:S02]  /*27220*/  LOP3.LUT R233, R233, 0xffff, RZ, 0xc0, !PT ;  /* 0x0000ffffe9e97812 */ /* 0x000fe400078ec0ff */
[----:B------:R-:W-:-:S02]  /*27230*/  LOP3.LUT R155, R155, 0xffff, RZ, 0xc0, !PT ;  /* 0x0000ffff9b9b7812 */ /* 0x000fc400078ec0ff */
[----:B------:R-:W-:Y:S02]  /*27240*/  LOP3.LUT R9, R216, 0xffff, RZ, 0xc0, !PT ;  /* 0x0000ffffd8097812 */ /* 0x000fe400078ec0ff */
[--C-:B------:R-:W-:Y:S02]  /*27250*/  PRMT R6, R107, 0x3340, R0.reuse ;  /* 0x000033406b067816 */ /* 0x100fe40000000000 */
[----:B------:R-:W-:Y:S02]  /*27260*/  PRMT R11, R103, 0x3340, R105 ;  /* 0x00003340670b7816 */ /* 0x000fe40000000069 */
[----:B------:R-:W-:Y:S02]  /*27270*/  PRMT R7, R108, 0x3340, R0 ;  /* 0x000033406c077816 */ /* 0x000fe40000000000 */
[----:B------:R-:W-:Y:S02]  /*27280*/  PRMT R13, R104, 0x3340, R106 ;  /* 0x00003340680d7816 */ /* 0x000fe4000000006a */
[----:B------:R-:W-:Y:S01]  /*27290*/  PRMT R15, R2, 0x3340, R4 ;  /* 0x00003340020f7816 */ /* 0x000fe20000000004 */
[----:B------:R1:W-:Y:S01]  /*272a0*/  STL [R1+0x174], R9 ;  /* 0x0001740901007387 */ /* 0x0003e20000100800 */
[----:B------:R-:W-:-:S02]  /*272b0*/  PRMT R8, R155, 0x3340, R0 ;  /* 0x000033409b087816 */ /* 0x000fc40000000000 */
[----:B0-----:R-:W-:Y:S02]  /*272c0*/  PRMT R14, R14, 0x3340, R233 ;  /* 0x000033400e0e7816 */ /* 0x001fe400000000e9 */
[----:B-1----:R-:W-:Y:S02]  /*272d0*/  PRMT R4, R11, 0x5410, R6 ;  /* 0x000054100b047816 */ /* 0x002fe40000000006 */
[----:B------:R-:W-:Y:S02]  /*272e0*/  PRMT R6, R13, 0x5410, R7 ;  /* 0x000054100d067816 */ /* 0x000fe40000000007 */
[----:B------:R-:W-:Y:S01]  /*272f0*/  PRMT R9, R9, 0x3340, R0 ;  /* 0x0000334009097816 */ /* 0x000fe20000000000 */
[----:B------:R0:W-:Y:S01]  /*27300*/  STL [R1+0x9e8], R4 ;  /* 0x0009e80401007387 */ /* 0x0001e20000100800 */
[----:B------:R-:W-:-:S03]  /*27310*/  PRMT R2, R14, 0x5410, R8 ;  /* 0x000054100e027816 */ /* 0x000fc60000000008 */
[----:B------:R-:W-:Y:S01]  /*27320*/  STL [R1+0x9e4], R6 ;  /* 0x0009e40601007387 */ /* 0x000fe20000100800 */
[----:B------:R-:W-:Y:S02]  /*27330*/  LOP3.LUT R14, R36, 0xffff, RZ, 0xc0, !PT ;  /* 0x0000ffff240e7812 */ /* 0x000fe400078ec0ff */
[----:B0-----:R-:W-:Y:S01]  /*27340*/  PRMT R4, R15, 0x5410, R9 ;  /* 0x000054100f047816 */ /* 0x001fe20000000009 */
[----:B------:R0:W-:Y:S04]  /*27350*/  STL [R1+0x9e0], R2 ;  /* 0x0009e00201007387 */ /* 0x0001e80000100800 */
[----:B------:R2:W-:Y:S04]  /*27360*/  STL [R1+0x9dc], R4 ;  /* 0x0009dc0401007387 */ /* 0x0005e80000100800 */
[----:B------:R-:W3:Y:S01]  /*27370*/  LDL.LU R39, [R1+0xc60] ;  /* 0x000c600001277983 */ /* 0x000ee20000300800 */
[----:B0-----:R-:W-:-:S03]  /*27380*/  LOP3.LUT R2, R35, 0xffff, RZ, 0xc0, !PT ;  /* 0x0000ffff23027812 */ /* 0x001fc600078ec0ff */
[----:B------:R0:W-:Y:S01]  /*27390*/  STL [R1+0x178], R14 ;  /* 0x0001780e01007387 */ /* 0x0001e20000100800 */
[----:B------:R-:W-:-:S03]  /*273a0*/  LOP3.LUT R99, R32, 0xffff, RZ, 0xc0, !PT ;  /* 0x0000ffff20637812 */ /* 0x000fc600078ec0ff */
[----:B------:R-:W3:Y:S04]  /*273b0*/  LDL.LU R38, [R1+0xc5c] ;  /* 0x000c5c0001267983 */ /* 0x000ee80000300800 */
[----:B------:R-:W-:Y:S04]  /*273c0*/  STL [R1+0x184], R2 ;  /* 0x0001840201007387 */ /* 0x000fe80000100800 */
[----:B------:R-:W3:Y:S04]  /*273d0*/  LDL.LU R37, [R1+0xa44] ;  /* 0x000a440001257983 */ /* 0x000ee80000300800 */
[----:B------:R-:W3:Y:S01]  /*273e0*/  LDL.LU R32, [R1+0xa40] ;  /* 0x000a400001207983 */ /* 0x000ee20000300800 */
[----:B----4-:R-:W-:-:S03]  /*273f0*/  LOP3.LUT R15, R31, 0xffff, RZ, 0xc0, !PT ;  /* 0x0000ffff1f0f7812 */ /* 0x010fc600078ec0ff */
[----:B------:R-:W4:Y:S04]  /*27400*/  LDL.LU R31, [R1+0x860] ;  /* 0x00086000011f7983 */ /* 0x000f280000300800 */
[----:B------:R-:W4:Y:S04]  /*27410*/  LDL.LU R36, [R1+0x85c] ;  /* 0x00085c0001247983 */ /* 0x000f280000300800 */
[----:B------:R1:W-:Y:S01]  /*27420*/  STL [R1+0x170], R15 ;  /* 0x0001700f01007387 */ /* 0x0003e20000100800 */
[----:B--2---:R-:W-:-:S03]  /*27430*/  LOP3.LUT R4, R30, 0xffff, RZ, 0xc0, !PT ;  /* 0x0000ffff1e047812 */ /* 0x004fc600078ec0ff */
[----:B------:R-:W2:Y:S01]  /*27440*/  LDL.LU R30, [R1+0x63c] ;  /* 0x00063c00011e7983 */ /* 0x000ea20000300800 */
[----:B------:R-:W-:Y:S02]  /*27450*/  LOP3.LUT R96, R217, 0xffff, RZ, 0xc0, !PT ;  /* 0x0000ffffd9607812 */ /* 0x000fe400078ec0ff */
[----:B---3--:R-:W-:Y:S02]  /*27460*/  LOP3.LUT R101, R33, 0xffff, RZ, 0xc0, !PT ;  /* 0x0000ffff21657812 */ /* 0x008fe400078ec0ff */
[----:B------:R-:W-:Y:S02]  /*27470*/  LOP3.LUT R100, R34, 0xffff, RZ, 0xc0, !PT ;  /* 0x0000ffff22647812 */ /* 0x000fe400078ec0ff */
[----:B------:R-:W-:Y:S02]  /*27480*/  LOP3.LUT R102, R234, 0xffff, RZ, 0xc0, !PT ;  /* 0x0000ffffea667812 */ /* 0x000fe400078ec0ff */
[----:B------:R-:W-:Y:S02]  /*27490*/  LOP3.LUT R157, R157, 0xffff, RZ, 0xc0, !PT ;  /* 0x0000ffff9d9d7812 */ /* 0x000fe400078ec0ff */
[----:B------:R-:W-:Y:S01]  /*274a0*/  LOP3.LUT R8, R224, 0xffff, RZ, 0xc0, !PT ;  /* 0x0000ffffe0087812 */ /* 0x000fe200078ec0ff */
[----:B------:R-:W-:Y:S01]  /*274b0*/  STL [R1+0x180], R4 ;  /* 0x0001800401007387 */ /* 0x000fe20000100800 */
[----:B------:R-:W-:-:S02]  /*274c0*/  PRMT R6, R96, 0x3340, R0 ;  /* 0x0000334060067816 */ /* 0x000fc40000000000 */
[----:B------:R-:W-:Y:S01]  /*274d0*/  PRMT R11, R99, 0x3340, R101 ;  /* 0x00003340630b7816 */ /* 0x000fe20000000065 */
[----:B------:R3:W-:Y:S01]  /*274e0*/  STL [R1+0x17c], R8 ;  /* 0x00017c0801007387 */ /* 0x0007e20000100800 */
[----:B------:R-:W-:Y:S02]  /*274f0*/  PRMT R7, R157, 0x3340, R0 ;  /* 0x000033409d077816 */ /* 0x000fe40000000000 */
[----:B------:R-:W-:Y:S02]  /*27500*/  PRMT R13, R100, 0x3340, R102 ;  /* 0x00003340640d7816 */ /* 0x000fe40000000066 */
[----:B------:R-:W-:Y:S02]  /*27510*/  LOP3.LUT R234, R222, 0xffff, RZ, 0xc0, !PT ;  /* 0x0000ffffdeea7812 */ /* 0x000fe400078ec0ff */
[----:B0-----:R-:W-:Y:S02]  /*27520*/  PRMT R14, R14, 0x3340, R15 ;  /* 0x000033400e0e7816 */ /* 0x001fe4000000000f */
[----:B-1----:R-:W-:-:S02]  /*27530*/  PRMT R15, R2, 0x3340, R4 ;  /* 0x00003340020f7816 */ /* 0x002fc40000000004 */
[----:B---3--:R-:W-:Y:S02]  /*27540*/  PRMT R8, R8, 0x3340, R0 ;  /* 0x0000334008087816 */ /* 0x008fe40000000000 */
[----:B------:R-:W-:Y:S02]  /*27550*/  PRMT R2, R11, 0x5410, R6 ;  /* 0x000054100b027816 */ /* 0x000fe40000000006 */
[----:B------:R-:W-:Y:S02]  /*27560*/  PRMT R6, R13, 0x5410, R7 ;  /* 0x000054100d067816 */ /* 0x000fe40000000007 */
[----:B------:R-:W-:Y:S02]  /*27570*/  PRMT R9, R234, 0x3340, R0 ;  /* 0x00003340ea097816 */ /* 0x000fe40000000000 */
[----:B------:R-:W-:Y:S01]  /*27580*/  PRMT R4, R14, 0x5410, R8 ;  /* 0x000054100e047816 */ /* 0x000fe20000000008 */
[----:B------:R0:W-:Y:S04]  /*27590*/  STL [R1+0x9d8], R2 ;  /* 0x0009d80201007387 */ /* 0x0001e80000100800 */
[----:B------:R-:W-:Y:S04]  /*275a0*/  STL [R1+0x9d4], R6 ;  /* 0x0009d40601007387 */ /* 0x000fe80000100800 */
[----:B------:R-:W3:Y:S01]  /*275b0*/  LDL.LU R35, [R1+0xc68] ;  /* 0x000c680001237983 */ /* 0x000ee20000300800 */
[----:B0-----:R-:W-:-:S03]  /*275c0*/  PRMT R2, R15, 0x5410, R9 ;  /* 0x000054100f027816 */ /* 0x001fc60000000009 */
[----:B------:R0:W-:Y:S04]  /*275d0*/  STL [R1+0x9d0], R4 ;  /* 0x0009d00401007387 */ /* 0x0001e80000100800 */
[----:B------:R-:W3:Y:S04]  /*275e0*/  LDL.LU R34, [R1+0xc64] ;  /* 0x000c640001227983 */ /* 0x000ee80000300800 */
[----:B------:R1:W-:Y:S04]  /*275f0*/  STL [R1+0x9cc], R2 ;  /* 0x0009cc0201007387 */ /* 0x0003e80000100800 */
[----:B------:R-:W3:Y:S01]  /*27600*/  LDL.LU R33, [R1+0xa54] ;  /* 0x000a540001217983 */ /* 0x000ee20000300800 */
[----:B0-----:R-:W-:-:S02]  /*27610*/  LOP3.LUT R4, R38, 0xffff, RZ, 0xc0, !PT ;  /* 0x0000ffff26047812 */ /* 0x001fc400078ec0ff */
[----:B------:R-:W-:Y:S02]  /*27620*/  LOP3.LUT R89, R32, 0xffff, RZ, 0xc0, !PT ;  /* 0x0000ffff20597812 */ /* 0x000fe400078ec0ff */
[----:B------:R-:W3:Y:S04]  /*27630*/  LDL.LU R32, [R1+0xa50] ;  /* 0x000a500001207983 */ /* 0x000ee80000300800 */
[----:B------:R-:W-:Y:S01]  /*27640*/  STL [R1+0x1a4], R4 ;  /* 0x0001a40401007387 */ /* 0x000fe20000100800 */
        /* <DEDUP_REMOVED lines=9> */
[----:B-1----:R-:W-:Y:S02]  /*276e0*/  LOP3.LUT R2, R158, 0xffff, RZ, 0xc0, !PT ;  /* 0x0000ffff9e027812 */ /* 0x002fe400078ec0ff */
[----:B------:R-:W-:Y:S02]  /*276f0*/  LOP3.LUT R88, R39, 0xffff, RZ, 0xc0, !PT ;  /* 0x0000ffff27587812 */ /* 0x000fe400078ec0ff */
[----:B------:R-:W-:-:S02]  /*27700*/  LOP3.LUT R92, R244, 0xffff, RZ, 0xc0, !PT ;  /* 0x0000fffff45c7812 */ /* 0x000fc400078ec0ff */
[----:B------:R-:W-:Y:S02]  /*27710*/  LOP3.LUT R9, R231, 0xffff, RZ, 0xc0, !PT ;  /* 0x0000ffffe7097812 */ /* 0x000fe400078ec0ff */
[----:B------:R-:W-:Y:S02]  /*27720*/  PRMT R6, R95, 0x3340, R0 ;  /* 0x000033405f067816 */ /* 0x000fe40000000000 */
[----:B------:R-:W-:Y:S01]  /*27730*/  PRMT R11, R93, 0x3340, R94 ;  /* 0x000033405d0b7816 */ /* 0x000fe2000000005e */
[----:B------:R0:W-:Y:S01]  /*27740*/  STL [R1+0x198], R15 ;  /* 0x0001980f01007387 */ /* 0x0001e20000100800 */
[--C-:B------:R-:W-:Y:S02]  /*27750*/  PRMT R7, R2, 0x3340, R0.reuse ;  /* 0x0000334002077816 */ /* 0x100fe40000000000 */
[----:B------:R-:W-:Y:S01]  /*27760*/  PRMT R13, R89, 0x3340, R91 ;  /* 0x00003340590d7816 */ /* 0x000fe2000000005b */
[----:B------:R1:W-:Y:S01]  /*27770*/  STL [R1+0x2114], R2 ;  /* 0x0021140201007387 */ /* 0x0003e20000100800 */
[----:B------:R-:W-:-:S02]  /*27780*/  PRMT R8, R92, 0x3340, R0 ;  /* 0x000033405c087816 */ /* 0x000fc40000000000 */
[----:B------:R-:W-:Y:S01]  /*27790*/  PRMT R14, R88, 0x3340, R90 ;  /* 0x00003340580e7816 */ /* 0x000fe2000000005a */
[----:B------:R1:W-:Y:S01]  /*277a0*/  STL [R1+0x194], R9 ;  /* 0x0001940901007387 */ /* 0x0003e20000100800 */
[----:B0-----:R-:W-:Y:S02]  /*277b0*/  PRMT R15, R4, 0x3340, R15 ;  /* 0x00003340040f7816 */ /* 0x001fe4000000000f */
[----:B------:R-:W-:Y:S02]  /*277c0*/  PRMT R4, R11, 0x5410, R6 ;  /* 0x000054100b047816 */ /* 0x000fe40000000006 */
[----:B------:R-:W-:Y:S02]  /*277d0*/  PRMT R6, R13, 0x5410, R7 ;  /* 0x000054100d067816 */ /* 0x000fe40000000007 */
[----:B-1----:R-:W-:Y:S02]  /*277e0*/  PRMT R2, R14, 0x5410, R8 ;  /* 0x000054100e027816 */ /* 0x002fe40000000008 */
[----:B------:R-:W-:Y:S01]  /*277f0*/  PRMT R9, R9, 0x3340, R0 ;  /* 0x0000334009097816 */ /* 0x000fe20000000000 */
[----:B------:R0:W-:Y:S04]  /*27800*/  STL [R1+0x858], R4 ;  /* 0x0008580401007387 */ /* 0x0001e80000100800 */
[----:B------:R-:W-:Y:S01]  /*27810*/  STL [R1+0x854], R6 ;  /* 0x0008540601007387 */ /* 0x000fe20000100800 */
[----:B---3--:R-:W-:-:S02]  /*27820*/  LOP3.LUT R14, R35, 0xffff, RZ, 0xc0, !PT ;  /* 0x0000ffff230e7812 */ /* 0x008fc400078ec0ff */
[----:B0-----:R-:W-:Y:S01]  /*27830*/  PRMT R4, R15, 0x5410, R9 ;  /* 0x000054100f047816 */ /* 0x001fe20000000009 */
[----:B------:R0:W-:Y:S04]  /*27840*/  STL [R1+0x850], R2 ;  /* 0x0008500201007387 */ /* 0x0001e80000100800 */
[----:B------:R1:W-:Y:S04]  /*27850*/  STL [R1+0x84c], R4 ;  /* 0x00084c0401007387 */ /* 0x0003e80000100800 */
[----:B------:R-:W3:Y:S01]  /*27860*/  LDL.LU R38, [R1+0xc78] ;  /* 0x000c780001267983 */ /* 0x000ee20000300800 */
[----:B0-----:R-:W-:-:S02]  /*27870*/  LOP3.LUT R2, R34, 0xffff, RZ, 0xc0, !PT ;  /* 0x0000ffff22027812 */ /* 0x001fc400078ec0ff */
[----:B------:R-:W-:Y:S01]  /*27880*/  LOP3.LUT R84, R33, 0xffff, RZ, 0xc0, !PT ;  /* 0x0000ffff21547812 */ /* 0x000fe200078ec0ff */
[----:B------:R-:W-:Y:S04]  /*27890*/  STL [R1+0x190], R14 ;  /* 0x0001900e01007387 */ /* 0x000fe80000100800 */
[----:B------:R-:W3:Y:S04]  /*278a0*/  LDL.LU R33, [R1+0xc74] ;  /* 0x000c740001217983 */ /* 0x000ee80000300800 */
[----:B------:R0:W-:Y:S04]  /*278b0*/  STL [R1+0x18c], R2 ;  /* 0x00018c0201007387 */ /* 0x0001e80000100800 */
[----:B------:R-:W3:Y:S01]  /*278c0*/  LDL.LU R37, [R1+0xa64] ;  /* 0x000a640001257983 */ /* 0x000ee20000300800 */
[----:B------:R-:W-:-:S03]  /*278d0*/  LOP3.LUT R78, R32, 0xffff, RZ, 0xc0, !PT ;  /* 0x0000ffff204e7812 */ /* 0x000fc600078ec0ff */
[----:B------:R-:W3:Y:S04]  /*278e0*/  LDL.LU R36, [R1+0xa60] ;  /* 0x000a600001247983 */ /* 0x000ee80000300800 */
[----:B------:R-:W3:Y:S01]  /*278f0*/  LDL.LU R32, [R1+0x870] ;  /* 0x0008700001207983 */ /* 0x000ee20000300800 */
[----:B----4-:R-:W-:-:S03]  /*27900*/  LOP3.LUT R79, R31, 0xffff, RZ, 0xc0, !PT ;  /* 0x0000ffff1f4f7812 */ /* 0x010fc600078ec0ff */
[----:B------:R-:W4:Y:S04]  /*27910*/  LDL.LU R35, [R1+0x86c] ;  /* 0x00086c0001237983 */ /* 0x000f280000300800 */
[----:B------:R-:W4:Y:S01]  /*27920*/  LDL.LU R31, [R1+0x654] ;  /* 0x00065400011f7983 */ /* 0x000f220000300800 */
[----:B--2---:R-:W-:-:S03]  /*27930*/  LOP3.LUT R85, R30, 0xffff, RZ, 0xc0, !PT ;  /* 0x0000ffff1e557812 */ /* 0x004fc600078ec0ff */
[----:B------:R-:W2:Y:S01]  /*27940*/  LDL.LU R30, [R1+0x650] ;  /* 0x00065000011e7983 */ /* 0x000ea20000300800 */
[----:B------:R-:W-:Y:S02]  /*27950*/  LOP3.LUT R87, R161, 0xffff, RZ, 0xc0, !PT ;  /* 0x0000ffffa1577812 */ /* 0x000fe400078ec0ff */
[----:B------:R-:W-:Y:S02]  /*27960*/  LOP3.LUT R80, R236, 0xffff, RZ, 0xc0, !PT ;  /* 0x0000ffffec507812 */ /* 0x000fe400078ec0ff */
[----:B-1----:R-:W-:Y:S02]  /*27970*/  LOP3.LUT R4, R160, 0xffff, RZ, 0xc0, !PT ;  /* 0x0000ffffa0047812 */ /* 0x002fe400078ec0ff */
[----:B------:R-:W-:Y:S02]  /*27980*/  LOP3.LUT R235, R235, 0xffff, RZ, 0xc0, !PT ;  /* 0x0000ffffebeb7812 */ /* 0x000fe400078ec0ff */
[----:B------:R-:W-:Y:S02]  /*27990*/  PRMT R6, R87, 0x3340, R0 ;  /* 0x0000334057067816 */ /* 0x000fe40000000000 */
[----:B------:R-:W-:-:S02]  /*279a0*/  PRMT R11, R84, 0x3340, R85 ;  /* 0x00003340540b7816 */ /* 0x000fc40000000055 */
[----:B------:R-:W-:Y:S02]  /*279b0*/  PRMT R7, R4, 0x3340, R0 ;  /* 0x0000334004077816 */ /* 0x000fe40000000000 */
[----:B------:R-:W-:Y:S02]  /*279c0*/  PRMT R13, R78, 0x3340, R80 ;  /* 0x000033404e0d7816 */ /* 0x000fe40000000050 */
[----:B------:R-:W-:Y:S02]  /*279d0*/  LOP3.LUT R81, R251, 0xffff, RZ, 0xc0, !PT ;  /* 0x0000fffffb517812 */ /* 0x000fe400078ec0ff */
[----:B------:R-:W-:Y:S02]  /*279e0*/  LOP3.LUT R236, R250, 0xffff, RZ, 0xc0, !PT ;  /* 0x0000fffffaec7812 */ /* 0x000fe400078ec0ff */
[----:B------:R-:W-:Y:S02]  /*279f0*/  PRMT R15, R2, 0x3340, R235 ;  /* 0x00003340020f7816 */ /* 0x000fe400000000eb */
[----:B0-----:R-:W-:-:S02]  /*27a00*/  PRMT R2, R11, 0x5410, R6 ;  /* 0x000054100b027816 */ /* 0x001fc40000000006 */
[----:B------:R-:W-:Y:S02]  /*27a10*/  PRMT R6, R13, 0x5410, R7 ;  /* 0x000054100d067816 */ /* 0x000fe40000000007 */
[--C-:B------:R-:W-:Y:S02]  /*27a20*/  PRMT R8, R81, 0x3340, R0.reuse ;  /* 0x0000334051087816 */ /* 0x100fe40000000000 */
[----:B------:R-:W-:Y:S01]  /*27a30*/  PRMT R14, R14, 0x3340, R79 ;  /* 0x000033400e0e7816 */ /* 0x000fe2000000004f */
[----:B------:R0:W-:Y:S01]  /*27a40*/  STL [R1+0x2118], R4 ;  /* 0x0021180401007387 */ /* 0x0001e20000100800 */
[----:B------:R-:W-:-:S03]  /*27a50*/  PRMT R9, R236, 0x3340, R0 ;  /* 0x00003340ec097816 */ /* 0x000fc60000000000 */
[----:B------:R1:W-:Y:S04]  /*27a60*/  STL [R1+0x848], R2 ;  /* 0x0008480201007387 */ /* 0x0003e80000100800 */
[----:B------:R-:W-:Y:S01]  /*27a70*/  STL [R1+0x844], R6 ;  /* 0x0008440601007387 */ /* 0x000fe20000100800 */
[----:B0-----:R-:W-:-:S03]  /*27a80*/  PRMT R4, R14, 0x5410, R8 ;  /* 0x000054100e047816 */ /* 0x001fc60000000008 */
[----:B------:R-:W2:Y:S01]  /*27a90*/  LDL.LU R34, [R1+0xc88] ;  /* 0x000c880001227983 */ /* 0x000ea20000300800 */
[----:B-1----:R-:W-:-:S03]  /*27aa0*/  PRMT R2, R15, 0x5410, R9 ;  /* 0x000054100f027816 */ /* 0x002fc60000000009 */
[----:B------:R-:W-:Y:S04]  /*27ab0*/  STL [R1+0x840], R4 ;  /* 0x0008400401007387 */ /* 0x000fe80000100800 */
[----:B------:R0:W-:Y:S01]  /*27ac0*/  STL [R1+0x83c], R2 ;  /* 0x00083c0201007387 */ /* 0x0001e20000100800 */
[----:B---3--:R-:W-:Y:S02]  /*27ad0*/  LOP3.LUT R13, R38, 0xffff, RZ, 0xc0, !PT ;  /* 0x0000ffff260d7812 */ /* 0x008fe400078ec0ff */
[----:B------:R-:W-:Y:S02]  /*27ae0*/  LOP3.LUT R14, R33, 0xffff, RZ, 0xc0, !PT ;  /* 0x0000ffff210e7812 */ /* 0x000fe400078ec0ff */
[----:B------:R-:W3:Y:S04]  /*27af0*/  LDL.LU R33, [R1+0xc84] ;  /* 0x000c840001217983 */ /* 0x000ee80000300800 */
[----:B------:R1:W-:Y:S01]  /*27b00*/  STL [R1+0x1ac], R13 ;  /* 0x0001ac0d01007387 */ /* 0x0003e20000100800 */
[----:B0-----:R-:W-:-:S03]  /*27b10*/  LOP3.LUT R2, R37, 0xffff, RZ, 0xc0, !PT ;  /* 0x0000ffff25027812 */ /* 0x001fc600078ec0ff */
[----:B------:R0:W-:Y:S01]  /*27b20*/  STL [R1+0x1a8], R14 ;  /* 0x0001a80e01007387 */ /* 0x0001e20000100800 */
[----:B------:R-:W-:-:S03]  /*27b30*/  LOP3.LUT R71, R32, 0xffff, RZ, 0xc0, !PT ;  /* 0x0000ffff20477812 */ /* 0x000fc600078ec0ff */
[----:B------:R-:W3:Y:S04]  /*27b40*/  LDL.LU R32, [R1+0xa74] ;  /* 0x000a740001207983 */ /* 0x000ee80000300800 */
[----:B------:R0:W-:Y:S01]  /*27b50*/  STL [R1+0x1c0], R2 ;  /* 0x0001c00201007387 */ /* 0x0001e20000100800 */
[----:B----4-:R-:W-:-:S03]  /*27b60*/  LOP3.LUT R4, R31, 0xffff, RZ, 0xc0, !PT ;  /* 0x0000ffff1f047812 */ /* 0x010fc600078ec0ff */
[----:B------:R-:W4:Y:S04]  /*27b70*/  LDL.LU R38, [R1+0xa70] ;  /* 0x000a700001267983 */ /* 0x000f280000300800 */
[----:B------:R-:W4:Y:S04]  /*27b80*/  LDL.LU R37, [R1+0x880] ;  /* 0x0008800001257983 */ /* 0x000f280000300800 */
[----:B------:R-:W4:Y:S04]  /*27b90*/  LDL.LU R31, [R1+0x87c] ;  /* 0x00087c00011f7983 */ /* 0x000f280000300800 */
[----:B------:R-:W-:Y:S01]  /*27ba0*/  STL [R1+0x1bc], R4 ;  /* 0x0001bc0401007387 */ /* 0x000fe20000100800 */
[----:B--2---:R-:W-:-:S03]  /*27bb0*/  LOP3.LUT R76, R30, 0xffff, RZ, 0xc0, !PT ;  /* 0x0000ffff1e4c7812 */ /* 0x004fc600078ec0ff */
[----:B------:R-:W2:Y:S01]  /*27bc0*/  LDL.LU R30, [R1+0x668] ;  /* 0x00066800011e7983 */ /* 0x000ea20000300800 */
[----:B------:R-:W-:Y:S02]  /*27bd0*/  LOP3.LUT R75, R36, 0xffff, RZ, 0xc0, !PT ;  /* 0x0000ffff244b7812 */ /* 0x000fe400078ec0ff */
[----:B------:R-:W-:Y:S02]  /*27be0*/  LOP3.LUT R77, R163, 0xffff, RZ, 0xc0, !PT ;  /* 0x0000ffffa34d7812 */ /* 0x000fe400078ec0ff */
[----:B------:R-:W-:Y:S02]  /*27bf0*/  LOP3.LUT R73, R237, 0xffff, RZ, 0xc0, !PT ;  /* 0x0000ffffed497812 */ /* 0x000fe400078ec0ff */
[----:B------:R-:W-:Y:S01]  /*27c00*/  LOP3.LUT R72, R35, 0xffff, RZ, 0xc0, !PT ;  /* 0x0000ffff23487812 */ /* 0x000fe200078ec0ff */
[----:B------:R-:W2:Y:S01]  /*27c10*/  LDL.LU R237, [R1+0x2154] ;  /* 0x0021540001ed7983 */ /* 0x000ea20000300800 */
[----:B------:R-:W-:Y:S02]  /*27c20*/  LOP3.LUT R74, R252, 0xffff, RZ, 0xc0, !PT ;  /* 0x0000fffffc4a7812 */ /* 0x000fe400078ec0ff */
[----:B------:R-:W-:-:S02]  /*27c30*/  LOP3.LUT R9, R165, 0xffff, RZ, 0xc0, !PT ;  /* 0x0000ffffa5097812 */ /* 0x000fc400078ec0ff */
[----:B------:R-:W-:Y:S02]  /*27c40*/  PRMT R6, R77, 0x3340, R0 ;  /* 0x000033404d067816 */ /* 0x000fe40000000000 */
[----:B------:R-:W-:Y:S02]  /*27c50*/  PRMT R11, R75, 0x3340, R76 ;  /* 0x000033404b0b7816 */ /* 0x000fe4000000004c */
[----:B------:R-:W-:Y:S02]  /*27c60*/  PRMT R7, R73, 0x3340, R0 ;  /* 0x0000334049077816 */ /* 0x000fe40000000000 */
[----:B-1----:R-:W-:Y:S02]  /*27c70*/  PRMT R13, R13, 0x3340, R71 ;  /* 0x000033400d0d7816 */ /* 0x002fe40000000047 */
[----:B------:R-:W-:Y:S01]  /*27c80*/  PRMT R15, R2, 0x3340, R4 ;  /* 0x00003340020f7816 */ /* 0x000fe20000000004 */
[----:B------:R1:W-:Y:S01]  /*27c90*/  STL [R1+0x1b8], R9 ;  /* 0x0001b80901007387 */ /* 0x0003e20000100800 */
[----:B------:R-:W-:-:S02]  /*27ca0*/  PRMT R8, R74, 0x3340, R0 ;  /* 0x000033404a087816 */ /* 0x000fc40000000000 */
[----:B0-----:R-:W-:Y:S02]  /*27cb0*/  PRMT R14, R14, 0x3340, R72 ;  /* 0x000033400e0e7816 */ /* 0x001fe40000000048 */
[----:B------:R-:W-:Y:S02]  /*27cc0*/  PRMT R2, R11, 0x5410, R6 ;  /* 0x000054100b027816 */ /* 0x000fe40000000006 */
[----:B------:R-:W-:Y:S02]  /*27cd0*/  PRMT R6, R13, 0x5410, R7 ;  /* 0x000054100d067816 */ /* 0x000fe40000000007 */
[----:B-1----:R-:W-:Y:S01]  /*27ce0*/  PRMT R9, R9, 0x3340, R0 ;  /* 0x0000334009097816 */ /* 0x002fe20000000000 */
[----:B------:R0:W-:Y:S01]  /*27cf0*/  STL [R1+0x838], R2 ;  /* 0x0008380201007387 */ /* 0x0001e20000100800 */
[----:B------:R-:W-:-:S03]  /*27d00*/  PRMT R4, R14, 0x5410, R8 ;  /* 0x000054100e047816 */ /* 0x000fc60000000008 */
[----:B------:R-:W-:Y:S01]  /*27d10*/  STL [R1+0x834], R6 ;  /* 0x0008340601007387 */ /* 0x000fe20000100800 */
[----:B------:R-:W-:Y:S02]  /*27d20*/  LOP3.LUT R11, R34, 0xffff, RZ, 0xc0, !PT ;  /* 0x0000ffff220b7812 */ /* 0x000fe400078ec0ff */
[----:B0-----:R-:W-:Y:S01]  /*27d30*/  PRMT R2, R15, 0x5410, R9 ;  /* 0x000054100f027816 */ /* 0x001fe20000000009 */
[----:B------:R0:W-:Y:S04]  /*27d40*/  STL [R1+0x830], R4 ;  /* 0x0008300401007387 */ /* 0x0001e80000100800 */
[----:B------:R-:W2:Y:S04]  /*27d50*/  LDL.LU R36, [R1+0xc98] ;  /* 0x000c980001247983 */ /* 0x000ea80000300800 */
[----:B------:R1:W-:Y:S04]  /*27d60*/  STL [R1+0x82c], R2 ;  /* 0x00082c0201007387 */ /* 0x0003e80000100800 */
[----:B------:R-:W2:Y:S04]  /*27d70*/  LDL.LU R34, [R1+0xc94] ;  /* 0x000c940001227983 */ /* 0x000ea80000300800 */
[----:B------:R1:W-:Y:S01]  /*27d80*/  STL [R1+0x1b4], R11 ;  /* 0x0001b40b01007387 */ /* 0x0003e20000100800 */
[----:B---3--:R-:W-:-:S03]  /*27d90*/  LOP3.LUT R13, R33, 0xffff, RZ, 0xc0, !PT ;  /* 0x0000ffff210d7812 */ /* 0x008fc600078ec0ff */
[----:B------:R-:W3:Y:S04]  /*27da0*/  LDL.LU R35, [R1+0xa84] ;  /* 0x000a840001237983 */ /* 0x000ee80000300800 */
[----:B------:R-:W3:Y:S04]  /*27db0*/  LDL.LU R33, [R1+0xa80] ;  /* 0x000a800001217983 */ /* 0x000ee80000300800 */
[----:B------:R1:W-:Y:S01]  /*27dc0*/  STL [R1+0x1b0], R13 ;  /* 0x0001b00d01007387 */ /* 0x0003e20000100800 */
[----:B------:R-:W-:-:S03]  /*27dd0*/  LOP3.LUT R66, R32, 0xffff, RZ, 0xc0, !PT ;  /* 0x0000ffff20427812 */ /* 0x000fc600078ec0ff */
[----:B------:R-:W3:Y:S01]  /*27de0*/  LDL.LU R32, [R1+0x890] ;  /* 0x0008900001207983 */ /* 0x000ee20000300800 */
[----:B----4-:R-:W-:-:S03]  /*27df0*/  LOP3.LUT R68, R31, 0xffff, RZ, 0xc0, !PT ;  /* 0x0000ffff1f447812 */ /* 0x010fc600078ec0ff */
[----:B------:R-:W4:Y:S01]  /*27e00*/  LDL.LU R31, [R1+0x88c] ;  /* 0x00088c00011f7983 */ /* 0x000f220000300800 */
[----:B0-----:R-:W-:-:S05]  /*27e10*/  LOP3.LUT R4, R38, 0xffff, RZ, 0xc0, !PT ;  /* 0x0000ffff26047812 */ /* 0x001fca00078ec0ff */
[----:B------:R-:W-:Y:S01]  /*27e20*/  STL [R1+0x1d0], R4 ;  /* 0x0001d00401007387 */ /* 0x000fe20000100800 */
[----:B--2---:R-:W-:-:S03]  /*27e30*/  LOP3.LUT R69, R30, 0xffff, RZ, 0xc0, !PT ;  /* 0x0000ffff1e457812 */ /* 0x004fc600078ec0ff */
[----:B------:R-:W2:Y:S01]  /*27e40*/  LDL.LU R30, [R1+0x670] ;  /* 0x00067000011e7983 */ /* 0x000ea20000300800 */
[----:B------:R-:W-:Y:S02]  /*27e50*/  LOP3.LUT R67, R37, 0xffff, RZ, 0xc0, !PT ;  /* 0x0000ffff25437812 */ /* 0x000fe400078ec0ff */
[----:B------:R-:W-:Y:S02]  /*27e60*/  LOP3.LUT R70, R240, 0xffff, RZ, 0xc0, !PT ;  /* 0x0000fffff0467812 */ /* 0x000fe400078ec0ff */
[----:B------:R-:W-:Y:S01]  /*27e70*/  LOP3.LUT R7, R238, 0xffff, RZ, 0xc0, !PT ;  /* 0x0000ffffee077812 */ /* 0x000fe200078ec0ff */
[----:B------:R-:W2:Y:S01]  /*27e80*/  LDL.LU R240, [R1+0x2150] ;  /* 0x0021500001f07983 */ /* 0x000ea20000300800 */
[----:B------:R-:W-:Y:S02]  /*27e90*/  LOP3.LUT R8, R167, 0xffff, RZ, 0xc0, !PT ;  /* 0x0000ffffa7087812 */ /* 0x000fe400078ec0ff */
[----:B-1----:R-:W-:Y:S01]  /*27ea0*/  LOP3.LUT R2, R166, 0xffff, RZ, 0xc0, !PT ;  /* 0x0000ffffa6027812 */ /* 0x002fe200078ec0ff */
[----:B------:R-:W2:Y:S01]  /*27eb0*/  LDL.LU R238, [R1+0x214c] ;  /* 0x00214c0001ee7983 */ /* 0x000ea20000300800 */
[----:B------:R-:W-:-:S02]  /*27ec0*/  PRMT R6, R70, 0x3340, R0 ;  /* 0x0000334046067816 */ /* 0x000fc40000000000 */
[----:B------:R-:W-:Y:S01]  /*27ed0*/  PRMT R11, R11, 0x3340, R67 ;  /* 0x000033400b0b7816 */ /* 0x000fe20000000043 */
[----:B------:R0:W-:Y:S01]  /*27ee0*/  STL [R1+0x1c8], R7 ;  /* 0x0001c80701007387 */ /* 0x0001e20000100800 */
[----:B------:R-:W-:Y:S02]  /*27ef0*/  LOP3.LUT R237, R237, 0xffff, RZ, 0xc0, !PT ;  /* 0x0000ffffeded7812 */ /* 0x000fe400078ec0ff */
[----:B------:R-:W-:Y:S01]  /*27f00*/  PRMT R9, R2, 0x3340, R0 ;  /* 0x0000334002097816 */ /* 0x000fe20000000000 */
[----:B------:R1:W-:Y:S01]  /*27f10*/  STL [R1+0x1c4], R8 ;  /* 0x0001c40801007387 */ /* 0x0003e20000100800 */
[----:B------:R-:W-:-:S03]  /*27f20*/  PRMT R13, R13, 0x3340, R68 ;  /* 0x000033400d0d7816 */ /* 0x000fc60000000044 */
[----:B------:R1:W-:Y:S01]  /*27f30*/  STL [R1+0x2120], R2 ;  /* 0x0021200201007387 */ /* 0x0003e20000100800 */
[----:B------:R-:W-:Y:S02]  /*27f40*/  PRMT R14, R66, 0x3340, R69 ;  /* 0x00003340420e7816 */ /* 0x000fe40000000045 */
[--C-:B0-----:R-:W-:Y:S02]  /*27f50*/  PRMT R7, R7, 0x3340, R0.reuse ;  /* 0x0000334007077816 */ /* 0x101fe40000000000 */
[----:B------:R-:W-:Y:S02]  /*27f60*/  PRMT R15, R4, 0x3340, R237 ;  /* 0x00003340040f7816 */ /* 0x000fe400000000ed */
[----:B-1----:R-:W-:Y:S02]  /*27f70*/  PRMT R8, R8, 0x3340, R0 ;  /* 0x0000334008087816 */ /* 0x002fe40000000000 */
[----:B------:R-:W-:Y:S02]  /*27f80*/  PRMT R2, R11, 0x5410, R6 ;  /* 0x000054100b027816 */ /* 0x000fe40000000006 */
[----:B------:R-:W-:-:S02]  /*27f90*/  PRMT R6, R13, 0x5410, R7 ;  /* 0x000054100d067816 */ /* 0x000fc40000000007 */
[----:B------:R-:W-:Y:S01]  /*27fa0*/  PRMT R4, R14, 0x5410, R8 ;  /* 0x000054100e047816 */ /* 0x000fe20000000008 */
[----:B------:R0:W-:Y:S04]  /*27fb0*/  STL [R1+0x828], R2 ;  /* 0x0008280201007387 */ /* 0x0001e80000100800 */
[----:B------:R-:W-:Y:S01]  /*27fc0*/  STL [R1+0x824], R6 ;  /* 0x0008240601007387 */ /* 0x000fe20000100800 */
[----:B0-----:R-:W-:-:S03]  /*27fd0*/  PRMT R2, R15, 0x5410, R9 ;  /* 0x000054100f027816 */ /* 0x001fc60000000009 */
[----:B------:R-:W-:Y:S01]  /*27fe0*/  STL [R1+0x820], R4 ;  /* 0x0008200401007387 */ /* 0x000fe20000100800 */
[----:B------:R-:W-:-:S03]  /*27ff0*/  LOP3.LUT R64, R36, 0xffff, RZ, 0xc0, !PT ;  /* 0x0000ffff24407812 */ /* 0x000fc600078ec0ff */
[----:B------:R3:W-:Y:S01]  /*28000*/  STL [R1+0x81c], R2 ;  /* 0x00081c0201007387 */ /* 0x0007e20000100800 */
[----:B------:R-:W-:-:S03]  /*28010*/  LOP3.LUT R57, R34, 0xffff, RZ, 0xc0, !PT ;  /* 0x0000ffff22397812 */ /* 0x000fc600078ec0ff */
[----:B------:R-:W2:Y:S04]  /*28020*/  LDL.LU R34, [R1+0xcac] ;  /* 0x000cac0001227983 */ /* 0x000ea80000300800 */
[----:B------:R-:W2:Y:S01]  /*28030*/  LDL.LU R36, [R1+0xca8] ;  /* 0x000ca80001247983 */ /* 0x000ea20000300800 */
[----:B---3--:R-:W-:-:S03]  /*28040*/  LOP3.LUT R2, R33, 0xffff, RZ, 0xc0, !PT ;  /* 0x0000ffff21027812 */ /* 0x008fc600078ec0ff */
[----:B------:R-:W3:Y:S04]  /*28050*/  LDL.LU R33, [R1+0xca4] ;  /* 0x000ca40001217983 */ /* 0x000ee80000300800 */
[----:B------:R-:W-:Y:S01]  /*28060*/  STL [R1+0x1e0], R2 ;  /* 0x0001e00201007387 */ /* 0x000fe20000100800 */
[----:B------:R-:W-:-:S03]  /*28070*/  LOP3.LUT R65, R32, 0xffff, RZ, 0xc0, !PT ;  /* 0x0000ffff20417812 */ /* 0x000fc600078ec0ff */
[----:B------:R-:W3:Y:S01]  /*28080*/  LDL.LU R32, [R1+0xa90] ;  /* 0x000a900001207983 */ /* 0x000ee20000300800 */
[----:B----4-:R-:W-:-:S03]  /*28090*/  LOP3.LUT R59, R31, 0xffff, RZ, 0xc0, !PT ;  /* 0x0000ffff1f3b7812 */ /* 0x010fc600078ec0ff */
[----:B------:R-:W4:Y:S01]  /*280a0*/  LDL.LU R31, [R1+0x8a4] ;  /* 0x0008a400011f7983 */ /* 0x000f220000300800 */
[----:B------:R-:W-:Y:S02]  /*280b0*/  LOP3.LUT R61, R241, 0xffff, RZ, 0xc0, !PT ;  /* 0x0000fffff13d7812 */ /* 0x000fe400078ec0ff */
[----:B------:R-:W-:Y:S01]  /*280c0*/  LOP3.LUT R7, R239, 0xffff, RZ, 0xc0, !PT ;  /* 0x0000ffffef077812 */ /* 0x000fe200078ec0ff */
        /* <DEDUP_REMOVED lines=8> */
[----:B------:R-:W-:Y:S01]  /*28150*/  PRMT R6, R61, 0x3340, R0 ;  /* 0x000033403d067816 */ /* 0x000fe20000000000 */
[----:B------:R-:W2:Y:S01]  /*28160*/  LDL.LU R38, [R1+0x67c] ;  /* 0x00067c0001267983 */ /* 0x000ea20000300800 */
[----:B------:R-:W-:Y:S02]  /*28170*/  PRMT R11, R64, 0x3340, R65 ;  /* 0x00003340400b7816 */ /* 0x000fe40000000041 */
[----:B------:R-:W-:Y:S01]  /*28180*/  LOP3.LUT R238, R238, 0xffff, RZ, 0xc0, !PT ;  /* 0x0000ffffeeee7812 */ /* 0x000fe200078ec0ff */
[----:B------:R0:W-:Y:S01]  /*28190*/  STL [R1+0x1d8], R7 ;  /* 0x0001d80701007387 */ /* 0x0001e20000100800 */
[----:B------:R-:W-:-:S02]  /*281a0*/  PRMT R13, R57, 0x3340, R59 ;  /* 0x00003340390d7816 */ /* 0x000fc4000000003b */
[--C-:B------:R-:W-:Y:S01]  /*281b0*/  PRMT R9, R4, 0x3340, R0.reuse ;  /* 0x0000334004097816 */ /* 0x100fe20000000000 */
[----:B------:R1:W-:Y:S01]  /*281c0*/  STL [R1+0x2124], R4 ;  /* 0x0021240401007387 */ /* 0x0003e20000100800 */
[----:B------:R-:W-:Y:S02]  /*281d0*/  PRMT R8, R62, 0x3340, R0 ;  /* 0x000033403e087816 */ /* 0x000fe40000000000 */
[----:B------:R-:W-:Y:S02]  /*281e0*/  PRMT R14, R58, 0x3340, R60 ;  /* 0x000033403a0e7816 */ /* 0x000fe4000000003c */
[----:B0-----:R-:W-:Y:S02]  /*281f0*/  PRMT R7, R7, 0x3340, R0 ;  /* 0x0000334007077816 */ /* 0x001fe40000000000 */
[----:B------:R-:W-:Y:S02]  /*28200*/  PRMT R15, R2, 0x3340, R238 ;  /* 0x00003340020f7816 */ /* 0x000fe400000000ee */
[----:B-1----:R-:W-:-:S02]  /*28210*/  PRMT R4, R11, 0x5410, R6 ;  /* 0x000054100b047816 */ /* 0x002fc40000000006 */
[----:B------:R-:W-:Y:S02]  /*28220*/  PRMT R2, R13, 0x5410, R7 ;  /* 0x000054100d027816 */ /* 0x000fe40000000007 */
[----:B------:R-:W-:Y:S01]  /*28230*/  PRMT R6, R14, 0x5410, R8 ;  /* 0x000054100e067816 */ /* 0x000fe20000000008 */
[----:B------:R0:W-:Y:S04]  /*28240*/  STL [R1+0x818], R4 ;  /* 0x0008180401007387 */ /* 0x0001e80000100800 */
[----:B------:R1:W-:Y:S01]  /*28250*/  STL [R1+0x814], R2 ;  /* 0x0008140201007387 */ /* 0x0003e20000100800 */
[----:B0-----:R-:W-:-:S03]  /*28260*/  PRMT R4, R15, 0x5410, R9 ;  /* 0x000054100f047816 */ /* 0x001fc60000000009 */
[----:B------:R-:W-:Y:S04]  /*28270*/  STL [R1+0x810], R6 ;  /* 0x0008100601007387 */ /* 0x000fe80000100800 */
[----:B------:R-:W2:Y:S04]  /*28280*/  LDL.LU R35, [R1+0xe00] ;  /* 0x000e000001237983 */ /* 0x000ea80000300800 */
[----:B------:R4:W-:Y:S01]  /*28290*/  STL [R1+0x80c], R4 ;  /* 0x00080c0401007387 */ /* 0x0009e20000100800 */
[----:B-1----:R-:W-:-:S03]  /*282a0*/  LOP3.LUT R2, R34, 0xffff, RZ, 0xc0, !PT ;  /* 0x0000ffff22027812 */ /* 0x002fc600078ec0ff */
[----:B------:R-:W2:Y:S01]  /*282b0*/  LDL.LU R34, [R1+0xcb8] ;  /* 0x000cb80001227983 */ /* 0x000ea20000300800 */
[----:B------:R-:W-:-:S03]  /*282c0*/  LOP3.LUT R54, R36, 0xffff, RZ, 0xc0, !PT ;  /* 0x0000ffff24367812 */ /* 0x000fc600078ec0ff */
[----:B------:R-:W-:Y:S04]  /*282d0*/  STL [R1+0x1f4], R2 ;  /* 0x0001f40201007387 */ /* 0x000fe80000100800 */
[----:B------:R-:W2:Y:S01]  /*282e0*/  LDL.LU R37, [R1+0xcb4] ;  /* 0x000cb40001257983 */ /* 0x000ea20000300800 */
[----:B---3--:R-:W-:-:S05]  /*282f0*/  LOP3.LUT R13, R33, 0xffff, RZ, 0xc0, !PT ;  /* 0x0000ffff210d7812 */ /* 0x008fca00078ec0ff */
[----:B------:R0:W-:Y:S04]  /*28300*/  STL [R1+0x1d4], R13 ;  /* 0x0001d40d01007387 */ /* 0x0001e80000100800 */
[----:B------:R-:W3:Y:S04]  /*28310*/  LDL.LU R36, [R1+0xaa0] ;  /* 0x000aa00001247983 */ /* 0x000ee80000300800 */
[----:B------:R-:W3:Y:S01]  /*28320*/  LDL.LU R33, [R1+0x8b4] ;  /* 0x0008b40001217983 */ /* 0x000ee20000300800 */
[----:B------:R-:W-:-:S03]  /*28330*/  LOP3.LUT R48, R32, 0xffff, RZ, 0xc0, !PT ;  /* 0x0000ffff20307812 */ /* 0x000fc600078ec0ff */
[----:B------:R-:W3:Y:S01]  /*28340*/  LDL.LU R32, [R1+0x8b0] ;  /* 0x0008b00001207983 */ /* 0x000ee20000300800 */
[----:B----4-:R-:W-:-:S05]  /*28350*/  LOP3.LUT R4, R31, 0xffff, RZ, 0xc0, !PT ;  /* 0x0000ffff1f047812 */ /* 0x010fca00078ec0ff */
[----:B------:R1:W-:Y:S04]  /*28360*/  STL [R1+0x1f0], R4 ;  /* 0x0001f00401007387 */ /* 0x0003e80000100800 */
[----:B------:R-:W4:Y:S01]  /*28370*/  LDL.LU R31, [R1+0x8ac] ;  /* 0x0008ac00011f7983 */ /* 0x000f220000300800 */
[----:B------:R-:W-:Y:S02]  /*28380*/  LOP3.LUT R56, R240, 0xffff, RZ, 0xc0, !PT ;  /* 0x0000fffff0387812 */ /* 0x000fe400078ec0ff */
[----:B------:R-:W-:Y:S02]  /*28390*/  LOP3.LUT R51, R242, 0xffff, RZ, 0xc0, !PT ;  /* 0x0000fffff2337812 */ /* 0x000fe400078ec0ff */
[----:B--2---:R-:W-:Y:S02]  /*283a0*/  LOP3.LUT R55, R30, 0xffff, RZ, 0xc0, !PT ;  /* 0x0000ffff1e377812 */ /* 0x004fe400078ec0ff */
[----:B------:R-:W2:Y:S04]  /*283b0*/  LDL.LU R30, [R1+0x68c] ;  /* 0x00068c00011e7983 */ /* 0x000ea80000300800 */
[----:B------:R-:W2:Y:S04]  /*283c0*/  LDL.LU R240, [R1+0x2140] ;  /* 0x0021400001f07983 */ /* 0x000ea80000300800 */
[----:B------:R-:W2:Y:S01]  /*283d0*/  LDL.LU R242, [R1+0x213c] ;  /* 0x00213c0001f27983 */ /* 0x000ea20000300800 */
[----:B------:R-:W-:-:S02]  /*283e0*/  LOP3.LUT R49, R39, 0xffff, RZ, 0xc0, !PT ;  /* 0x0000ffff27317812 */ /* 0x000fc400078ec0ff */
[----:B------:R-:W-:Y:S02]  /*283f0*/  LOP3.LUT R50, R38, 0xffff, RZ, 0xc0, !PT ;  /* 0x0000ffff26327812 */ /* 0x000fe400078ec0ff */
[----:B------:R-:W-:Y:S02]  /*28400*/  LOP3.LUT R53, R170, 0xffff, RZ, 0xc0, !PT ;  /* 0x0000ffffaa357812 */ /* 0x000fe400078ec0ff */
[--C-:B------:R-:W-:Y:S02]  /*28410*/  PRMT R6, R56, 0x3340, R0.reuse ;  /* 0x0000334038067816 */ /* 0x100fe40000000000 */
[----:B------:R-:W-:Y:S02]  /*28420*/  PRMT R11, R54, 0x3340, R55 ;  /* 0x00003340360b7816 */ /* 0x000fe40000000037 */
[----:B------:R-:W-:Y:S02]  /*28430*/  LOP3.LUT R239, R239, 0xffff, RZ, 0xc0, !PT ;  /* 0x0000ffffefef7812 */ /* 0x000fe400078ec0ff */
[----:B------:R-:W-:-:S02]  /*28440*/  PRMT R7, R51, 0x3340, R0 ;  /* 0x0000334033077816 */ /* 0x000fc40000000000 */
[----:B0-----:R-:W-:Y:S02]  /*28450*/  PRMT R13, R13, 0x3340, R49 ;  /* 0x000033400d0d7816 */ /* 0x001fe40000000031 */
[----:B------:R-:W-:Y:S02]  /*28460*/  PRMT R15, R2, 0x3340, R4 ;  /* 0x00003340020f7816 */ /* 0x000fe40000000004 */
[----:B------:R-:W-:Y:S02]  /*28470*/  PRMT R8, R53, 0x3340, R0 ;  /* 0x0000334035087816 */ /* 0x000fe40000000000 */
[----:B------:R-:W-:Y:S02]  /*28480*/  PRMT R14, R48, 0x3340, R50 ;  /* 0x00003340300e7816 */ /* 0x000fe40000000032 */
[----:B-1----:R-:W-:Y:S02]  /*28490*/  PRMT R4, R11, 0x5410, R6 ;  /* 0x000054100b047816 */ /* 0x002fe40000000006 */
[----:B------:R-:W-:-:S02]  /*284a0*/  PRMT R9, R239, 0x3340, R0 ;  /* 0x00003340ef097816 */ /* 0x000fc40000000000 */
[----:B------:R-:W-:Y:S01]  /*284b0*/  PRMT R6, R13, 0x5410, R7 ;  /* 0x000054100d067816 */ /* 0x000fe20000000007 */
[----:B------:R0:W-:Y:S01]  /*284c0*/  STL [R1+0x808], R4 ;  /* 0x0008080401007387 */ /* 0x0001e20000100800 */
[----:B------:R-:W-:-:S03]  /*284d0*/  PRMT R2, R14, 0x5410, R8 ;  /* 0x000054100e027816 */ /* 0x000fc60000000008 */
[----:B------:R-:W-:Y:S01]  /*284e0*/  STL [R1+0x804], R6 ;  /* 0x0008040601007387 */ /* 0x000fe20000100800 */
[----:B0-----:R-:W-:-:S03]  /*284f0*/  PRMT R4, R15, 0x5410, R9 ;  /* 0x000054100f047816 */ /* 0x001fc60000000009 */
[----:B------:R0:W-:Y:S01]  /*28500*/  STL [R1+0x800], R2 ;  /* 0x0008000201007387 */ /* 0x0001e20000100800 */
[----:B------:R-:W-:-:S03]  /*28510*/  LOP3.LUT R14, R35, 0xffff, RZ, 0xc0, !PT ;  /* 0x0000ffff230e7812 */ /* 0x000fc600078ec0ff */
[----:B------:R1:W-:Y:S04]  /*28520*/  STL [R1+0x7b4], R4 ;  /* 0x0007b40401007387 */ /* 0x0003e80000100800 */
[----:B------:R-:W2:Y:S01]  /*28530*/  LDL.LU R35, [R1+0xe08] ;  /* 0x000e080001237983 */ /* 0x000ea20000300800 */
[----:B0-----:R-:W-:-:S03]  /*28540*/  LOP3.LUT R2, R34, 0xffff, RZ, 0xc0, !PT ;  /* 0x0000ffff22027812 */ /* 0x001fc600078ec0ff */
[----:B------:R-:W2:Y:S04]  /*28550*/  LDL.LU R34, [R1+0xe04] ;  /* 0x000e040001227983 */ /* 0x000ea80000300800 */
[----:B------:R0:W-:Y:S04]  /*28560*/  STL [R1+0x20c], R14 ;  /* 0x00020c0e01007387 */ /* 0x0001e80000100800 */
[----:B------:R-:W-:Y:S01]  /*28570*/  STL [R1+0x1fc], R2 ;  /* 0x0001fc0201007387 */ /* 0x000fe20000100800 */
[----:B---3--:R-:W-:Y:S02]  /*28580*/  LOP3.LUT R13, R36, 0xffff, RZ, 0xc0, !PT ;  /* 0x0000ffff240d7812 */ /* 0x008fe400078ec0ff */
[----:B------:R-:W-:-:S03]  /*28590*/  LOP3.LUT R15, R33, 0xffff, RZ, 0xc0, !PT ;  /* 0x0000ffff210f7812 */ /* 0x000fc600078ec0ff */
[----:B------:R-:W-:Y:S01]  /*285a0*/  STL [R1+0x1e4], R13 ;  /* 0x0001e40d01007387 */ /* 0x000fe20000100800 */
[----:B-1----:R-:W-:-:S03]  /*285b0*/  LOP3.LUT R4, R32, 0xffff, RZ, 0xc0, !PT ;  /* 0x0000ffff20047812 */ /* 0x002fc600078ec0ff */
[----:B------:R1:W-:Y:S04]  /*285c0*/  STL [R1+0x1f8], R15 ;  /* 0x0001f80f01007387 */ /* 0x0003e80000100800 */
[----:B------:R-:W3:Y:S04]  /*285d0*/  LDL.LU R33, [R1+0xab4] ;  /* 0x000ab40001217983 */ /* 0x000ee80000300800 */
[----:B------:R1:W-:Y:S04]  /*285e0*/  STL [R1+0x1e8], R4 ;  /* 0x0001e80401007387 */ /* 0x0003e80000100800 */
[----:B------:R-:W3:Y:S01]  /*285f0*/  LDL.LU R32, [R1+0xab0] ;  /* 0x000ab00001207983 */ /* 0x000ee20000300800 */
[----:B----4-:R-:W-:-:S03]  /*28600*/  LOP3.LUT R45, R31, 0xffff, RZ, 0xc0, !PT ;  /* 0x0000ffff1f2d7812 */ /* 0x010fc600078ec0ff */
[----:B------:R-:W4:Y:S01]  /*28610*/  LDL.LU R31, [R1+0xa4c] ;  /* 0x000a4c00011f7983 */ /* 0x000f220000300800 */
[----:B------:R-:W-:Y:S02]  /*28620*/  LOP3.LUT R43, R241, 0xffff, RZ, 0xc0, !PT ;  /* 0x0000fffff12b7812 */ /* 0x000fe400078ec0ff */
[----:B------:R-:W-:Y:S02]  /*28630*/  LOP3.LUT R44, R37, 0xffff, RZ, 0xc0, !PT ;  /* 0x0000ffff252c7812 */ /* 0x000fe400078ec0ff */
[----:B--2---:R-:W-:Y:S02]  /*28640*/  LOP3.LUT R42, R30, 0xffff, RZ, 0xc0, !PT ;  /* 0x0000ffff1e2a7812 */ /* 0x004fe400078ec0ff */
[----:B------:R-:W2:Y:S04]  /*28650*/  LDL.LU R30, [R1+0xa48] ;  /* 0x000a4800011e7983 */ /* 0x000ea80000300800 */
[----:B------:R-:W2:Y:S01]  /*28660*/  LDL.LU R241, [R1+0x2138] ;  /* 0x0021380001f17983 */ /* 0x000ea20000300800 */
[----:B------:R-:W-:-:S03]  /*28670*/  LOP3.LUT R41, R242, 0xffff, RZ, 0xc0, !PT ;  /* 0x0000fffff2297812 */ /* 0x000fc600078ec0ff */
[----:B------:R-:W2:Y:S04]  /*28680*/  LDL.LU R242, [R1+0x2134] ;  /* 0x0021340001f27983 */ /* 0x000ea80000300800 */
[----:B------:R-:W2:Y:S04]  /*28690*/  LDL.LU R37, [R1+0x698] ;  /* 0x0006980001257983 */ /* 0x000ea80000300800 */
[----:B------:R-:W2:Y:S04]  /*286a0*/  LDL.LU R38, [R1+0x694] ;  /* 0x0006940001267983 */ /* 0x000ea80000300800 */
[----:B------:R-:W2:Y:S01]  /*286b0*/  LDL.LU R63, [R1+0x434] ;  /* 0x00043400013f7983 */ /* 0x000ea20000300800 */
[----:B------:R-:W-:-:S02]  /*286c0*/  LOP3.LUT R40, R172, 0xffff, RZ, 0xc0, !PT ;  /* 0x0000ffffac287812 */ /* 0x000fc400078ec0ff */
[----:B------:R-:W-:Y:S02]  /*286d0*/  PRMT R6, R43, 0x3340, R0 ;  /* 0x000033402b067816 */ /* 0x000fe40000000000 */
[----:B------:R-:W-:Y:S02]  /*286e0*/  PRMT R11, R44, 0x3340, R45 ;  /* 0x000033402c0b7816 */ /* 0x000fe4000000002d */
[----:B------:R-:W-:Y:S02]  /*286f0*/  LOP3.LUT R240, R240, 0xffff, RZ, 0xc0, !PT ;  /* 0x0000fffff0f07812 */ /* 0x000fe400078ec0ff */
[----:B0-----:R-:W-:Y:S02]  /*28700*/  PRMT R14, R14, 0x3340, R15 ;  /* 0x000033400e0e7816 */ /* 0x001fe4000000000f */
[----:B-1----:R-:W-:Y:S02]  /*28710*/  PRMT R15, R2, 0x3340, R4 ;  /* 0x00003340020f7816 */ /* 0x002fe40000000004 */
[----:B------:R-:W-:-:S02]  /*28720*/  PRMT R7, R40, 0x3340, R0 ;  /* 0x0000334028077816 */ /* 0x000fc40000000000 */
[----:B------:R-:W-:Y:S02]  /*28730*/  PRMT R13, R13, 0x3340, R42 ;  /* 0x000033400d0d7816 */ /* 0x000fe4000000002a */
[----:B------:R-:W-:Y:S02]  /*28740*/  PRMT R4, R11, 0x5410, R6 ;  /* 0x000054100b047816 */ /* 0x000fe40000000006 */
[--C-:B------:R-:W-:Y:S02]  /*28750*/  PRMT R8, R41, 0x3340, R0.reuse ;  /* 0x0000334029087816 */ /* 0x100fe40000000000 */
[----:B------:R-:W-:Y:S01]  /*28760*/  PRMT R9, R240, 0x3340, R0 ;  /* 0x00003340f0097816 */ /* 0x000fe20000000000 */
[----:B------:R0:W-:Y:S01]  /*28770*/  STL [R1+0x7b0], R4 ;  /* 0x0007b00401007387 */ /* 0x0001e20000100800 */
[----:B------:R-:W-:Y:S02]  /*28780*/  PRMT R6, R13, 0x5410, R7 ;  /* 0x000054100d067816 */ /* 0x000fe40000000007 */
        /* <DEDUP_REMOVED lines=9> */
[----:B------:R-:W-:Y:S04]  /*28820*/  STL [R1+0x224], R14 ;  /* 0x0002240e01007387 */ /* 0x000fe80000100800 */
[----:B------:R-:W2:Y:S04]  /*28830*/  LDL.LU R34, [R1+0xc70] ;  /* 0x000c700001227983 */ /* 0x000ea80000300800 */
[----:B------:R-:W-:Y:S04]  /*28840*/  STL [R1+0x220], R2 ;  /* 0x0002200201007387 */ /* 0x000fe80000100800 */
[----:B------:R-:W2:Y:S01]  /*28850*/  LDL.LU R46, [R1+0xc6c] ;  /* 0x000c6c00012e7983 */ /* 0x000ea20000300800 */
[----:B---3--:R-:W-:-:S02]  /*28860*/  LOP3.LUT R35, R33, 0xffff, RZ, 0xc0, !PT ;  /* 0x0000ffff21237812 */ /* 0x008fc400078ec0ff */
[----:B----4-:R-:W-:Y:S02]  /*28870*/  LOP3.LUT R15, R31, 0xffff, RZ, 0xc0, !PT ;  /* 0x0000ffff1f0f7812 */ /* 0x010fe400078ec0ff */
[----:B------:R-:W3:Y:S04]  /*28880*/  LDL.LU R31, [R1+0xa5c] ;  /* 0x000a5c00011f7983 */ /* 0x000ee80000300800 */
[----:B------:R-:W4:Y:S01]  /*28890*/  LDL.LU R33, [R1+0xa58] ;  /* 0x000a580001217983 */ /* 0x000f220000300800 */
[----:B------:R-:W-:Y:S02]  /*288a0*/  LOP3.LUT R7, R173, 0xffff, RZ, 0xc0, !PT ;  /* 0x0000ffffad077812 */ /* 0x000fe400078ec0ff */
[----:B------:R-:W-:Y:S01]  /*288b0*/  LOP3.LUT R36, R32, 0xffff, RZ, 0xc0, !PT ;  /* 0x0000ffff20247812 */ /* 0x000fe200078ec0ff */
[----:B------:R-:W-:Y:S04]  /*288c0*/  STL [R1+0x218], R15 ;  /* 0x0002180f01007387 */ /* 0x000fe80000100800 */
[----:B------:R-:W3:Y:S01]  /*288d0*/  LDL.LU R32, [R1+0x6a0] ;  /* 0x0006a00001207983 */ /* 0x000ee20000300800 */
[----:B--2---:R-:W-:-:S05]  /*288e0*/  LOP3.LUT R4, R30, 0xffff, RZ, 0xc0, !PT ;  /* 0x0000ffff1e047812 */ /* 0x004fca00078ec0ff */
[----:B------:R-:W-:Y:S04]  /*288f0*/  STL [R1+0x214], R4 ;  /* 0x0002140401007387 */ /* 0x000fe80000100800 */
[----:B------:R-:W2:Y:S04]  /*28900*/  LDL.LU R30, [R1+0x69c] ;  /* 0x00069c00011e7983 */ /* 0x000ea80000300800 */
[----:B------:R0:W-:Y:S01]  /*28910*/  STL [R1+0x2f4], R7 ;  /* 0x0002f40701007387 */ /* 0x0001e20000100800 */
[----:B------:R-:W-:-:S05]  /*28920*/  LOP3.LUT R8, R63, 0xffff, RZ, 0xc0, !PT ;  /* 0x0000ffff3f087812 */ /* 0x000fca00078ec0ff */
[----:B------:R1:W-:Y:S04]  /*28930*/  STL [R1+0x210], R8 ;  /* 0x0002100801007387 */ /* 0x0003e80000100800 */
[----:B------:R-:W3:Y:S01]  /*28940*/  LDL.LU R63, [R1+0x43c] ;  /* 0x00043c00013f7983 */ /* 0x000ee20000300800 */
[----:B------:R-:W-:Y:S02]  /*28950*/  LOP3.LUT R37, R37, 0xffff, RZ, 0xc0, !PT ;  /* 0x0000ffff25257812 */ /* 0x000fe400078ec0ff */
[----:B------:R-:W-:Y:S02]  /*28960*/  LOP3.LUT R39, R174, 0xffff, RZ, 0xc0, !PT ;  /* 0x0000ffffae277812 */ /* 0x000fe400078ec0ff */
[----:B------:R-:W-:Y:S02]  /*28970*/  LOP3.LUT R38, R38, 0xffff, RZ, 0xc0, !PT ;  /* 0x0000ffff26267812 */ /* 0x000fe400078ec0ff */
[----:B------:R-:W-:-:S02]  /*28980*/  PRMT R6, R39, 0x3340, R0 ;  /* 0x0000334027067816 */ /* 0x000fc40000000000 */
[----:B------:R-:W-:Y:S02]  /*28990*/  PRMT R11, R35, 0x3340, R37 ;  /* 0x00003340230b7816 */ /* 0x000fe40000000025 */
[----:B0-----:R-:W-:Y:S02]  /*289a0*/  PRMT R7, R7, 0x3340, R0 ;  /* 0x0000334007077816 */ /* 0x001fe40000000000 */
[----:B------:R-:W-:Y:S02]  /*289b0*/  PRMT R13, R36, 0x3340, R38 ;  /* 0x00003340240d7816 */ /* 0x000fe40000000026 */
[----:B------:R-:W-:Y:S02]  /*289c0*/  LOP3.LUT R241, R241, 0xffff, RZ, 0xc0, !PT ;  /* 0x0000fffff1f17812 */ /* 0x000fe400078ec0ff */
[----:B-1----:R-:W-:Y:S02]  /*289d0*/  PRMT R8, R8, 0x3340, R0 ;  /* 0x0000334008087816 */ /* 0x002fe40000000000 */
[----:B------:R-:W-:-:S02]  /*289e0*/  PRMT R14, R14, 0x3340, R15 ;  /* 0x000033400e0e7816 */ /* 0x000fc4000000000f */
[----:B------:R-:W-:Y:S02]  /*289f0*/  PRMT R15, R2, 0x3340, R4 ;  /* 0x00003340020f7816 */ /* 0x000fe40000000004 */
[----:B------:R-:W-:Y:S02]  /*28a00*/  PRMT R2, R11, 0x5410, R6 ;  /* 0x000054100b027816 */ /* 0x000fe40000000006 */
[----:B------:R-:W-:Y:S02]  /*28a10*/  PRMT R6, R13, 0x5410, R7 ;  /* 0x000054100d067816 */ /* 0x000fe40000000007 */
[----:B------:R-:W-:Y:S02]  /*28a20*/  PRMT R9, R241, 0x3340, R0 ;  /* 0x00003340f1097816 */ /* 0x000fe40000000000 */
[----:B------:R-:W-:Y:S01]  /*28a30*/  PRMT R4, R14, 0x5410, R8 ;  /* 0x000054100e047816 */ /* 0x000fe20000000008 */
[----:B------:R0:W-:Y:S04]  /*28a40*/  STL [R1+0x694], R2 ;  /* 0x0006940201007387 */ /* 0x0001e80000100800 */
[----:B------:R-:W-:Y:S04]  /*28a50*/  STL [R1+0x68c], R6 ;  /* 0x00068c0601007387 */ /* 0x000fe80000100800 */
[----:B------:R1:W-:Y:S01]  /*28a60*/  STL [R1+0x67c], R4 ;  /* 0x00067c0401007387 */ /* 0x0003e20000100800 */
[----:B0-----:R-:W-:-:S05]  /*28a70*/  PRMT R2, R15, 0x5410, R9 ;  /* 0x000054100f027816 */ /* 0x001fca0000000009 */
[----:B------:R0:W-:Y:S01]  /*28a80*/  STL [R1+0x670], R2 ;  /* 0x0006700201007387 */ /* 0x0001e20000100800 */
[----:B-1----:R-:W-:-:S03]  /*28a90*/  LOP3.LUT R4, R47, 0xffff, RZ, 0xc0, !PT ;  /* 0x0000ffff2f047812 */ /* 0x002fc600078ec0ff */
[----:B------:R-:W2:Y:S01]  /*28aa0*/  LDL.LU R127, [R1+0xe18] ;  /* 0x000e1800017f7983 */ /* 0x000ea20000300800 */
[----:B------:R-:W-:-:S03]  /*28ab0*/  LOP3.LUT R28, R46, 0xffff, RZ, 0xc0, !PT ;  /* 0x0000ffff2e1c7812 */ /* 0x000fc600078ec0ff */
[----:B------:R-:W-:Y:S04]  /*28ac0*/  STL [R1+0x22c], R4 ;  /* 0x00022c0401007387 */ /* 0x000fe80000100800 */
[----:B------:R-:W2:Y:S04]  /*28ad0*/  LDL.LU R47, [R1+0xe14] ;  /* 0x000e1400012f7983 */ /* 0x000ea80000300800 */
[----:B------:R-:W2:Y:S04]  /*28ae0*/  LDL.LU R46, [R1+0xc80] ;  /* 0x000c8000012e7983 */ /* 0x000ea80000300800 */
[----:B------:R-:W2:Y:S01]  /*28af0*/  LDL.LU R98, [R1+0xc7c] ;  /* 0x000c7c0001627983 */ /* 0x000ea20000300800 */
[----:B------:R-:W-:-:S02]  /*28b00*/  LOP3.LUT R29, R52, 0xffff, RZ, 0xc0, !PT ;  /* 0x0000ffff341d7812 */ /* 0x000fc400078ec0ff */
[----:B----4-:R-:W-:-:S05]  /*28b10*/  LOP3.LUT R15, R33, 0xffff, RZ, 0xc0, !PT ;  /* 0x0000ffff210f7812 */ /* 0x010fca00078ec0ff */
[----:B------:R-:W-:Y:S04]  /*28b20*/  STL [R1+0x228], R15 ;  /* 0x0002280f01007387 */ /* 0x000fe80000100800 */
[----:B------:R-:W4:Y:S04]  /*28b30*/  LDL.LU R97, [R1+0xa6c] ;  /* 0x000a6c0001617983 */ /* 0x000f280000300800 */
[----:B------:R-:W4:Y:S04]  /*28b40*/  LDL.LU R86, [R1+0xa68] ;  /* 0x000a680001567983 */ /* 0x000f280000300800 */
[----:B------:R-:W4:Y:S04]  /*28b50*/  LDL.LU R83, [R1+0x878] ;  /* 0x0008780001537983 */ /* 0x000f280000300800 */
[----:B------:R-:W4:Y:S04]  /*28b60*/  LDL.LU R52, [R1+0x874] ;  /* 0x0008740001347983 */ /* 0x000f280000300800 */
[----:B------:R-:W4:Y:S01]  /*28b70*/  LDL.LU R82, [R1+0x444] ;  /* 0x0004440001527983 */ /* 0x000f220000300800 */
[----:B---3--:R-:W-:-:S03]  /*28b80*/  LOP3.LUT R24, R63, 0xffff, RZ, 0xc0, !PT ;  /* 0x0000ffff3f187812 */ /* 0x008fc600078ec0ff */
[----:B------:R-:W3:Y:S01]  /*28b90*/  LDL.LU R63, [R1+0x440] ;  /* 0x00044000013f7983 */ /* 0x000ee20000300800 */
[----:B------:R-:W-:Y:S02]  /*28ba0*/  LOP3.LUT R33, R32, 0xffff, RZ, 0xc0, !PT ;  /* 0x0000ffff20217812 */ /* 0x000fe400078ec0ff */
[----:B------:R-:W-:Y:S02]  /*28bb0*/  LOP3.LUT R34, R34, 0xffff, RZ, 0xc0, !PT ;  /* 0x0000ffff22227812 */ /* 0x000fe400078ec0ff */
[----:B------:R-:W-:Y:S02]  /*28bc0*/  LOP3.LUT R32, R176, 0xffff, RZ, 0xc0, !PT ;  /* 0x0000ffffb0207812 */ /* 0x000fe400078ec0ff */
[----:B0-----:R-:W-:Y:S02]  /*28bd0*/  LOP3.LUT R2, R175, 0xffff, RZ, 0xc0, !PT ;  /* 0x0000ffffaf027812 */ /* 0x001fe400078ec0ff */
[----:B--2---:R-:W-:Y:S02]  /*28be0*/  LOP3.LUT R30, R30, 0xffff, RZ, 0xc0, !PT ;  /* 0x0000ffff1e1e7812 */ /* 0x004fe400078ec0ff */
[----:B------:R-:W-:-:S02]  /*28bf0*/  PRMT R6, R32, 0x3340, R0 ;  /* 0x0000334020067816 */ /* 0x000fc40000000000 */
[----:B------:R-:W-:Y:S02]  /*28c00*/  PRMT R11, R34, 0x3340, R33 ;  /* 0x00003340220b7816 */ /* 0x000fe40000000021 */
[----:B------:R-:W-:Y:S01]  /*28c10*/  LOP3.LUT R31, R31, 0xffff, RZ, 0xc0, !PT ;  /* 0x0000ffff1f1f7812 */ /* 0x000fe200078ec0ff */
[----:B------:R0:W-:Y:S01]  /*28c20*/  STL [R1+0x2128], R2 ;  /* 0x0021280201007387 */ /* 0x0001e20000100800 */
[----:B------:R-:W-:Y:S02]  /*28c30*/  LOP3.LUT R242, R242, 0xffff, RZ, 0xc0, !PT ;  /* 0x0000fffff2f27812 */ /* 0x000fe400078ec0ff */
[----:B------:R-:W-:Y:S02]  /*28c40*/  PRMT R7, R2, 0x3340, R0 ;  /* 0x0000334002077816 */ /* 0x000fe40000000000 */
[----:B------:R-:W-:Y:S02]  /*28c50*/  PRMT R13, R28, 0x3340, R30 ;  /* 0x000033401c0d7816 */ /* 0x000fe4000000001e */
[----:B------:R-:W-:-:S02]  /*28c60*/  PRMT R8, R24, 0x3340, R0 ;  /* 0x0000334018087816 */ /* 0x000fc40000000000 */
[----:B------:R-:W-:Y:S02]  /*28c70*/  PRMT R14, R29, 0x3340, R31 ;  /* 0x000033401d0e7816 */ /* 0x000fe4000000001f */
[----:B0-----:R-:W-:Y:S02]  /*28c80*/  PRMT R2, R11, 0x5410, R6 ;  /* 0x000054100b027816 */ /* 0x001fe40000000006 */
[----:B------:R-:W-:Y:S02]  /*28c90*/  PRMT R9, R242, 0x3340, R0 ;  /* 0x00003340f2097816 */ /* 0x000fe40000000000 */
[----:B------:R-:W-:Y:S01]  /*28ca0*/  PRMT R15, R4, 0x3340, R15 ;  /* 0x00003340040f7816 */ /* 0x000fe2000000000f */
[----:B------:R0:W-:Y:S01]  /*28cb0*/  STL [R1+0x66c], R2 ;  /* 0x00066c0201007387 */ /* 0x0001e20000100800 */
[----:B------:R-:W-:Y:S02]  /*28cc0*/  PRMT R6, R13, 0x5410, R7 ;  /* 0x000054100d067816 */ /* 0x000fe40000000007 */
[----:B------:R-:W-:-:S03]  /*28cd0*/  PRMT R4, R14, 0x5410, R8 ;  /* 0x000054100e047816 */ /* 0x000fc60000000008 */
[----:B------:R-:W-:Y:S01]  /*28ce0*/  STL [R1+0x668], R6 ;  /* 0x0006680601007387 */ /* 0x000fe20000100800 */
[----:B0-----:R-:W-:-:S03]  /*28cf0*/  PRMT R2, R15, 0x5410, R9 ;  /* 0x000054100f027816 */ /* 0x001fc60000000009 */
[----:B------:R-:W-:Y:S04]  /*28d00*/  STL [R1+0x664], R4 ;  /* 0x0006640401007387 */ /* 0x000fe80000100800 */
[----:B------:R0:W-:Y:S01]  /*28d10*/  STL [R1+0x654], R2 ;  /* 0x0006540201007387 */ /* 0x0001e20000100800 */
[----:B------:R-:W-:-:S03]  /*28d20*/  LOP3.LUT R16, R127, 0xffff, RZ, 0xc0, !PT ;  /* 0x0000ffff7f107812 */ /* 0x000fc600078ec0ff */
[----:B------:R-:W2:Y:S01]  /*28d30*/  LDL.LU R127, [R1+0xe20] ;  /* 0x000e2000017f7983 */ /* 0x000ea20000300800 */
[----:B------:R-:W-:Y:S02]  /*28d40*/  LOP3.LUT R17, R47, 0xffff, RZ, 0xc0, !PT ;  /* 0x0000ffff2f117812 */ /* 0x000fe400078ec0ff */
[----:B0-----:R-:W-:Y:S02]  /*28d50*/  LOP3.LUT R2, R46, 0xffff, RZ, 0xc0, !PT ;  /* 0x0000ffff2e027812 */ /* 0x001fe400078ec0ff */
[----:B------:R-:W2:Y:S01]  /*28d60*/  LDL.LU R46, [R1+0xe1c] ;  /* 0x000e1c00012e7983 */ /* 0x000ea20000300800 */
[----:B------:R-:W-:-:S03]  /*28d70*/  LOP3.LUT R25, R98, 0xffff, RZ, 0xc0, !PT ;  /* 0x0000ffff62197812 */ /* 0x000fc600078ec0ff */
[----:B------:R-:W2:Y:S04]  /*28d80*/  LDL.LU R47, [R1+0xc90] ;  /* 0x000c9000012f7983 */ /* 0x000ea80000300800 */
[----:B------:R-:W-:Y:S04]  /*28d90*/  STL [R1+0x258], R2 ;  /* 0x0002580201007387 */ /* 0x000fe80000100800 */
[----:B------:R-:W2:Y:S01]  /*28da0*/  LDL.LU R98, [R1+0xc8c] ;  /* 0x000c8c0001627983 */ /* 0x000ea20000300800 */
[----:B----4-:R-:W-:-:S03]  /*28db0*/  LOP3.LUT R19, R97, 0xffff, RZ, 0xc0, !PT ;  /* 0x0000ffff61137812 */ /* 0x010fc600078ec0ff */
[----:B------:R-:W4:Y:S01]  /*28dc0*/  LDL.LU R97, [R1+0xa7c] ;  /* 0x000a7c0001617983 */ /* 0x000f220000300800 */
[----:B------:R-:W-:Y:S02]  /*28dd0*/  LOP3.LUT R4, R83, 0xffff, RZ, 0xc0, !PT ;  /* 0x0000ffff53047812 */ /* 0x000fe400078ec0ff */
[----:B------:R-:W-:Y:S02]  /*28de0*/  LOP3.LUT R21, R86, 0xffff, RZ, 0xc0, !PT ;  /* 0x0000ffff56157812 */ /* 0x000fe400078ec0ff */
[----:B------:R-:W-:Y:S01]  /*28df0*/  LOP3.LUT R26, R52, 0xffff, RZ, 0xc0, !PT ;  /* 0x0000ffff341a7812 */ /* 0x000fe200078ec0ff */
[----:B------:R-:W-:Y:S04]  /*28e00*/  STL [R1+0x248], R4 ;  /* 0x0002480401007387 */ /* 0x000fe80000100800 */
[----:B------:R-:W4:Y:S04]  /*28e10*/  LDL.LU R52, [R1+0xa78] ;  /* 0x000a780001347983 */ /* 0x000f280000300800 */
[----:B------:R-:W4:Y:S04]  /*28e20*/  LDL.LU R86, [R1+0x888] ;  /* 0x0008880001567983 */ /* 0x000f280000300800 */
[----:B------:R-:W4:Y:S01]  /*28e30*/  LDL.LU R83, [R1+0x884] ;  /* 0x0008840001537983 */ /* 0x000f220000300800 */
[----:B------:R-:W-:-:S03]  /*28e40*/  LOP3.LUT R7, R82, 0xffff, RZ, 0xc0, !PT ;  /* 0x0000ffff52077812 */ /* 0x000fc600078ec0ff */
[----:B------:R-:W4:Y:S04]  /*28e50*/  LDL.LU R82, [R1+0x44c] ;  /* 0x00044c0001527983 */ /* 0x000f280000300800 */
[----:B------:R0:W-:Y:S01]  /*28e60*/  STL [R1+0x238], R7 ;  /* 0x0002380701007387 */ /* 0x0001e20000100800 */
[----:B---3--:R-:W-:-:S03]  /*28e70*/  LOP3.LUT R8, R63, 0xffff, RZ, 0xc0, !PT ;  /* 0x0000ffff3f087812 */ /* 0x008fc600078ec0ff */
[----:B------:R-:W3:Y:S01]  /*28e80*/  LDL.LU R63, [R1+0x448] ;  /* 0x00044800013f7983 */ /* 0x000ee20000300800 */
[----:B------:R-:W-:Y:S02]  /*28e90*/  LOP3.LUT R27, R177, 0xffff, RZ, 0xc0, !PT ;  /* 0x0000ffffb11b7812 */ /* 0x000fe400078ec0ff */
[----:B------:R-:W-:Y:S02]  /*28ea0*/  LOP3.LUT R9, R214, 0xffff, RZ, 0xc0, !PT ;  /* 0x0000ffffd6097812 */ /* 0x000fe400078ec0ff */
[----:B------:R-:W-:Y:S02]  /*28eb0*/  PRMT R6, R27, 0x3340, R0 ;  /* 0x000033401b067816 */ /* 0x000fe40000000000 */
[----:B------:R-:W-:Y:S01]  /*28ec0*/  PRMT R11, R25, 0x3340, R26 ;  /* 0x00003340190b7816 */ /* 0x000fe2000000001a */
[----:B------:R1:W-:Y:S01]  /*28ed0*/  STL [R1+0x234], R8 ;  /* 0x0002340801007387 */ /* 0x0003e20000100800 */
[----:B------:R-:W-:Y:S02]  /*28ee0*/  PRMT R15, R2, 0x3340, R4 ;  /* 0x00003340020f7816 */ /* 0x000fe40000000004 */
[----:B0-----:R-:W-:Y:S01]  /*28ef0*/  PRMT R7, R7, 0x3340, R0 ;  /* 0x0000334007077816 */ /* 0x001fe20000000000 */
[----:B------:R0:W-:Y:S01]  /*28f00*/  STL [R1+0x244], R9 ;  /* 0x0002440901007387 */ /* 0x0001e20000100800 */
[----:B------:R-:W-:-:S02]  /*28f10*/  PRMT R13, R16, 0x3340, R19 ;  /* 0x00003340100d7816 */ /* 0x000fc40000000013 */
[----:B------:R-:W-:Y:S02]  /*28f20*/  PRMT R2, R11, 0x5410, R6 ;  /* 0x000054100b027816 */ /* 0x000fe40000000006 */
[----:B------:R-:W-:Y:S02]  /*28f30*/  PRMT R14, R17, 0x3340, R21 ;  /* 0x00003340110e7816 */ /* 0x000fe40000000015 */
[--C-:B-1----:R-:W-:Y:S02]  /*28f40*/  PRMT R8, R8, 0x3340, R0.reuse ;  /* 0x0000334008087816 */ /* 0x102fe40000000000 */
[----:B0-----:R-:W-:Y:S01]  /*28f50*/  PRMT R9, R9, 0x3340, R0 ;  /* 0x0000334009097816 */ /* 0x001fe20000000000 */
        /* <DEDUP_REMOVED lines=9> */
[----:B--2---:R-:W-:-:S02]  /*28ff0*/  LOP3.LUT R8, R127, 0xffff, RZ, 0xc0, !PT ;  /* 0x0000ffff7f087812 */ /* 0x004fc400078ec0ff */
[----:B------:R-:W-:Y:S02]  /*29000*/  LOP3.LUT R46, R46, 0xffff, RZ, 0xc0, !PT ;  /* 0x0000ffff2e2e7812 */ /* 0x000fe400078ec0ff */
[----:B------:R-:W-:-:S03]  /*29010*/  LOP3.LUT R47, R47, 0xffff, RZ, 0xc0, !PT ;  /* 0x0000ffff2f2f7812 */ /* 0x000fc600078ec0ff */
[----:B------:R1:W-:Y:S04]  /*29020*/  STL [R1+0x23c], R46 ;  /* 0x00023c2e01007387 */ /* 0x0003e80000100800 */
[----:B------:R-:W2:Y:S01]  /*29030*/  LDL.LU R128, [R1+0xca0] ;  /* 0x000ca00001807983 */ /* 0x000ea20000300800 */
[----:B0-----:R-:W-:-:S03]  /*29040*/  LOP3.LUT R2, R98, 0xffff, RZ, 0xc0, !PT ;  /* 0x0000ffff62027812 */ /* 0x001fc600078ec0ff */
[----:B------:R-:W-:Y:S04]  /*29050*/  STL [R1+0x6c], R47 ;  /* 0x00006c2f01007387 */ /* 0x000fe80000100800 */
[----:B------:R-:W2:Y:S04]  /*29060*/  LDL.LU R127, [R1+0xc9c] ;  /* 0x000c9c00017f7983 */ /* 0x000ea80000300800 */
[----:B------:R-:W-:Y:S01]  /*29070*/  STL [R1+0x26c], R2 ;  /* 0x00026c0201007387 */ /* 0x000fe20000100800 */
[----:B----4-:R-:W-:Y:S02]  /*29080*/  LOP3.LUT R9, R97, 0xffff, RZ, 0xc0, !PT ;  /* 0x0000ffff61097812 */ /* 0x010fe400078ec0ff */
[----:B------:R-:W-:-:S05]  /*29090*/  LOP3.LUT R52, R52, 0xffff, RZ, 0xc0, !PT ;  /* 0x0000ffff34347812 */ /* 0x000fca00078ec0ff */
[----:B------:R0:W-:Y:S01]  /*290a0*/  STL [R1+0x24], R52 ;  /* 0x0000243401007387 */ /* 0x0001e20000100800 */
[----:B------:R-:W-:-:S03]  /*290b0*/  LOP3.LUT R4, R83, 0xffff, RZ, 0xc0, !PT ;  /* 0x0000ffff53047812 */ /* 0x000fc600078ec0ff */
[----:B------:R-:W4:Y:S01]  /*290c0*/  LDL.LU R98, [R1+0xa8c] ;  /* 0x000a8c0001627983 */ /* 0x000f220000300800 */
[----:B------:R-:W-:Y:S02]  /*290d0*/  LOP3.LUT R252, R86, 0xffff, RZ, 0xc0, !PT ;  /* 0x0000ffff56fc7812 */ /* 0x000fe400078ec0ff */
[----:B------:R-:W-:Y:S01]  /*290e0*/  LOP3.LUT R11, R82, 0xffff, RZ, 0xc0, !PT ;  /* 0x0000ffff520b7812 */ /* 0x000fe200078ec0ff */
[----:B------:R-:W-:Y:S04]  /*290f0*/  STL [R1+0x264], R4 ;  /* 0x0002640401007387 */ /* 0x000fe80000100800 */
[----:B------:R-:W4:Y:S04]  /*29100*/  LDL.LU R82, [R1+0xa88] ;  /* 0x000a880001527983 */ /* 0x000f280000300800 */
[----:B------:R-:W4:Y:S04]  /*29110*/  LDL.LU R97, [R1+0x898] ;  /* 0x0008980001617983 */ /* 0x000f280000300800 */
[----:B------:R-:W4:Y:S04]  /*29120*/  LDL.LU R86, [R1+0x894] ;  /* 0x0008940001567983 */ /* 0x000f280000300800 */
[----:B------:R-:W4:Y:S01]  /*29130*/  LDL.LU R83, [R1+0x454] ;  /* 0x0004540001537983 */ /* 0x000f220000300800 */
[----:B---3--:R-:W-:-:S03]  /*29140*/  LOP3.LUT R6, R63, 0xffff, RZ, 0xc0, !PT ;  /* 0x0000ffff3f067812 */ /* 0x008fc600078ec0ff */
[----:B------:R-:W3:Y:S01]  /*29150*/  LDL.LU R63, [R1+0x450] ;  /* 0x00045000013f7983 */ /* 0x000ee20000300800 */
[----:B------:R-:W-:Y:S02]  /*29160*/  LOP3.LUT R22, R218, 0xffff, RZ, 0xc0, !PT ;  /* 0x0000ffffda167812 */ /* 0x000fe400078ec0ff */
[----:B------:R-:W-:Y:S02]  /*29170*/  PRMT R13, R11, 0x3340, R0 ;  /* 0x000033400b0d7816 */ /* 0x000fe40000000000 */
[----:B------:R-:W-:Y:S02]  /*29180*/  PRMT R23, R8, 0x3340, R9 ;  /* 0x0000334008177816 */ /* 0x000fe40000000009 */
[----:B------:R-:W-:Y:S02]  /*29190*/  LOP3.LUT R7, R219, 0xffff, RZ, 0xc0, !PT ;  /* 0x0000ffffdb077812 */ /* 0x000fe400078ec0ff */
[----:B-1----:R-:W-:Y:S02]  /*291a0*/  PRMT R46, R46, 0x3340, R52 ;  /* 0x000033402e2e7816 */ /* 0x002fe40000000034 */
[----:B0-----:R-:W-:Y:S01]  /*291b0*/  PRMT R52, R2, 0x3340, R4 ;  /* 0x0000334002347816 */ /* 0x001fe20000000004 */
[----:B------:R0:W-:Y:S01]  /*291c0*/  STL [R1+0x2ec], R22 ;  /* 0x0002ec1601007387 */ /* 0x0001e20000100800 */
[----:B------:R-:W-:-:S02]  /*291d0*/  PRMT R14, R6, 0x3340, R0 ;  /* 0x00003340060e7816 */ /* 0x000fc40000000000 */
[----:B------:R-:W-:Y:S02]  /*291e0*/  PRMT R2, R23, 0x5410, R13 ;  /* 0x0000541017027816 */ /* 0x000fe4000000000d */
[----:B------:R-:W-:Y:S02]  /*291f0*/  PRMT R15, R7, 0x3340, R0 ;  /* 0x00003340070f7816 */ /* 0x000fe40000000000 */
[----:B------:R-:W-:Y:S02]  /*29200*/  PRMT R47, R47, 0x3340, R252 ;  /* 0x000033402f2f7816 */ /* 0x000fe400000000fc */
[----:B0-----:R-:W-:Y:S01]  /*29210*/  PRMT R22, R22, 0x3340, R0 ;  /* 0x0000334016167816 */ /* 0x001fe20000000000 */
[----:B------:R0:W-:Y:S01]  /*29220*/  STL [R1+0x634], R2 ;  /* 0x0006340201007387 */ /* 0x0001e20000100800 */
[----:B------:R-:W-:Y:S02]  /*29230*/  PRMT R13, R46, 0x5410, R14 ;  /* 0x000054102e0d7816 */ /* 0x000fe4000000000e */
[----:B------:R-:W-:-:S03]  /*29240*/  PRMT R4, R47, 0x5410, R15 ;  /* 0x000054102f047816 */ /* 0x000fc6000000000f */
[----:B------:R-:W-:Y:S01]  /*29250*/  STL [R1+0x630], R13 ;  /* 0x0006300d01007387 */ /* 0x000fe20000100800 */
[----:B0-----:R-:W-:-:S03]  /*29260*/  PRMT R2, R52, 0x5410, R22 ;  /* 0x0000541034027816 */ /* 0x001fc60000000016 */
[----:B------:R-:W-:Y:S01]  /*29270*/  STL [R1+0x62c], R4 ;  /* 0x00062c0401007387 */ /* 0x000fe20000100800 */
[----:B------:R-:W-:-:S03]  /*29280*/  LOP3.LUT R23, R143, 0xffff, RZ, 0xc0, !PT ;  /* 0x0000ffff8f177812 */ /* 0x000fc600078ec0ff */
[----:B------:R0:W-:Y:S01]  /*29290*/  STL [R1+0x628], R2 ;  /* 0x0006280201007387 */ /* 0x0001e20000100800 */
[----:B------:R-:W-:-:S03]  /*292a0*/  LOP3.LUT R46, R142, 0xffff, RZ, 0xc0, !PT ;  /* 0x0000ffff8e2e7812 */ /* 0x000fc600078ec0ff */
[----:B------:R1:W-:Y:S04]  /*292b0*/  STL [R1+0x58], R23 ;  /* 0x0000581701007387 */ /* 0x0003e80000100800 */
[----:B------:R-:W3:Y:S04]  /*292c0*/  LDL.LU R243, [R1+0xe34] ;  /* 0x000e340001f37983 */ /* 0x000ee80000300800 */
[----:B------:R-:W-:Y:S04]  /*292d0*/  STL [R1+0x34], R46 ;  /* 0x0000342e01007387 */ /* 0x000fe80000100800 */
[----:B------:R-:W3:Y:S01]  /*292e0*/  LDL.LU R142, [R1+0xe30] ;  /* 0x000e3000018e7983 */ /* 0x000ee20000300800 */
[----:B--2---:R-:W-:-:S05]  /*292f0*/  LOP3.LUT R47, R128, 0xffff, RZ, 0xc0, !PT ;  /* 0x0000ffff802f7812 */ /* 0x004fca00078ec0ff */
[----:B------:R-:W-:Y:S01]  /*29300*/  STL [R1+0x260], R47 ;  /* 0x0002602f01007387 */ /* 0x000fe20000100800 */
[----:B0-----:R-:W-:-:S03]  /*29310*/  LOP3.LUT R2, R127, 0xffff, RZ, 0xc0, !PT ;  /* 0x0000ffff7f027812 */ /* 0x001fc600078ec0ff */
[----:B------:R-:W2:Y:S04]  /*29320*/  LDL.LU R128, [R1+0xe2c] ;  /* 0x000e2c0001807983 */ /* 0x000ea80000300800 */
[----:B------:R-:W-:Y:S04]  /*29330*/  STL [R1+0x25c], R2 ;  /* 0x00025c0201007387 */ /* 0x000fe80000100800 */
[----:B------:R-:W2:Y:S01]  /*29340*/  LDL.LU R127, [R1+0xcb0] ;  /* 0x000cb000017f7983 */ /* 0x000ea20000300800 */
[----:B------:R-:W-:Y:S02]  /*29350*/  LOP3.LUT R15, R227, 0xffff, RZ, 0xc0, !PT ;  /* 0x0000ffffe30f7812 */ /* 0x000fe400078ec0ff */
[----:B------:R-:W-:-:S02]  /*29360*/  LOP3.LUT R22, R226, 0xffff, RZ, 0xc0, !PT ;  /* 0x0000ffffe2167812 */ /* 0x000fc400078ec0ff */
[----:B----4-:R-:W-:Y:S02]  /*29370*/  LOP3.LUT R152, R98, 0xffff, RZ, 0xc0, !PT ;  /* 0x0000ffff62987812 */ /* 0x010fe400078ec0ff */
[----:B------:R-:W-:-:S03]  /*29380*/  LOP3.LUT R82, R82, 0xffff, RZ, 0xc0, !PT ;  /* 0x0000ffff52527812 */ /* 0x000fc600078ec0ff */
[----:B------:R-:W-:Y:S01]  /*29390*/  STL [R1+0x30], R152 ;  /* 0x0000309801007387 */ /* 0x000fe20000100800 */
[----:B------:R-:W-:-:S03]  /*293a0*/  LOP3.LUT R52, R97, 0xffff, RZ, 0xc0, !PT ;  /* 0x0000ffff61347812 */ /* 0x000fc600078ec0ff */
[----:B------:R-:W-:Y:S01]  /*293b0*/  STL [R1+0x2c], R82 ;  /* 0x00002c5201007387 */ /* 0x000fe20000100800 */
[----:B------:R-:W-:Y:S02]  /*293c0*/  LOP3.LUT R4, R86, 0xffff, RZ, 0xc0, !PT ;  /* 0x0000ffff56047812 */ /* 0x000fe400078ec0ff */
[----:B------:R-:W-:Y:S01]  /*293d0*/  LOP3.LUT R13, R83, 0xffff, RZ, 0xc0, !PT ;  /* 0x0000ffff530d7812 */ /* 0x000fe200078ec0ff */
[----:B------:R-:W-:Y:S04]  /*293e0*/  STL [R1+0x254], R52 ;  /* 0x0002543401007387 */ /* 0x000fe80000100800 */
[----:B------:R0:W-:Y:S04]  /*293f0*/  STL [R1+0x28], R13 ;  /* 0x0000280d01007387 */ /* 0x0001e80000100800 */
[----:B------:R-:W4:Y:S04]  /*29400*/  LDL.LU R143, [R1+0xa9c] ;  /* 0x000a9c00018f7983 */ /* 0x000f280000300800 */
[----:B------:R-:W-:Y:S01]  /*29410*/  STL [R1+0x250], R4 ;  /* 0x0002500401007387 */ /* 0x000fe20000100800 */
[----:B-1----:R-:W-:-:S02]  /*29420*/  PRMT R23, R23, 0x3340, R152 ;  /* 0x0000334017177816 */ /* 0x002fc40000000098 */
[----:B0-----:R-:W-:-:S04]  /*29430*/  PRMT R13, R13, 0x3340, R0 ;  /* 0x000033400d0d7816 */ /* 0x001fc80000000000 */
[----:B------:R-:W-:Y:S02]  /*29440*/  PRMT R13, R23, 0x5410, R13 ;  /* 0x00005410170d7816 */ /* 0x000fe4000000000d */
[----:B------:R-:W-:Y:S02]  /*29450*/  PRMT R46, R46, 0x3340, R82 ;  /* 0x000033402e2e7816 */ /* 0x000fe40000000052 */
[----:B---3--:R-:W-:-:S05]  /*29460*/  LOP3.LUT R14, R63, 0xffff, RZ, 0xc0, !PT ;  /* 0x0000ffff3f0e7812 */ /* 0x008fca00078ec0ff */
[----:B------:R0:W-:Y:S04]  /*29470*/  STL [R1+0x24c], R14 ;  /* 0x00024c0e01007387 */ /* 0x0001e80000100800 */
[----:B------:R-:W3:Y:S04]  /*29480*/  LDL.LU R97, [R1+0xa98] ;  /* 0x000a980001617983 */ /* 0x000ee80000300800 */
[----:B------:R-:W3:Y:S04]  /*29490*/  LDL.LU R86, [R1+0xa94] ;  /* 0x000a940001567983 */ /* 0x000ee80000300800 */
[----:B------:R-:W3:Y:S04]  /*294a0*/  LDL.LU R98, [R1+0x8a8] ;  /* 0x0008a80001627983 */ /* 0x000ee80000300800 */
[----:B------:R-:W3:Y:S04]  /*294b0*/  LDL.LU R83, [R1+0x644] ;  /* 0x0006440001537983 */ /* 0x000ee80000300800 */
[----:B------:R1:W-:Y:S04]  /*294c0*/  STL [R1+0x78], R15 ;  /* 0x0000780f01007387 */ /* 0x0003e80000100800 */
[----:B------:R1:W-:Y:S04]  /*294d0*/  STL [R1+0x2e8], R22 ;  /* 0x0002e81601007387 */ /* 0x0003e80000100800 */
[----:B------:R-:W3:Y:S04]  /*294e0*/  LDL.LU R63, [R1+0x458] ;  /* 0x00045800013f7983 */ /* 0x000ee80000300800 */
[----:B------:R-:W-:Y:S04]  /*294f0*/  STL [R1+0x624], R13 ;  /* 0x0006240d01007387 */ /* 0x000fe80000100800 */
[----:B------:R-:W3:Y:S01]  /*29500*/  LDL.LU R82, [R1+0x64c] ;  /* 0x00064c0001527983 */ /* 0x000ee20000300800 */
[----:B0-----:R-:W-:-:S02]  /*29510*/  PRMT R14, R14, 0x3340, R0 ;  /* 0x000033400e0e7816 */ /* 0x001fc40000000000 */
[----:B-1----:R-:W-:Y:S02]  /*29520*/  PRMT R15, R15, 0x3340, R0 ;  /* 0x000033400f0f7816 */ /* 0x002fe40000000000 */
[----:B------:R-:W-:Y:S02]  /*29530*/  PRMT R47, R47, 0x3340, R52 ;  /* 0x000033402f2f7816 */ /* 0x000fe40000000034 */
[----:B------:R-:W-:Y:S02]  /*29540*/  PRMT R52, R2, 0x3340, R4 ;  /* 0x0000334002347816 */ /* 0x000fe40000000004 */
[----:B------:R-:W-:Y:S02]  /*29550*/  PRMT R4, R46, 0x5410, R14 ;  /* 0x000054102e047816 */ /* 0x000fe4000000000e */
[----:B------:R-:W-:Y:S02]  /*29560*/  PRMT R2, R47, 0x5410, R15 ;  /* 0x000054102f027816 */ /* 0x000fe4000000000f */
[----:B------:R-:W-:Y:S01]  /*29570*/  PRMT R22, R22, 0x3340, R0 ;  /* 0x0000334016167816 */ /* 0x000fe20000000000 */
[----:B------:R0:W-:Y:S01]  /*29580*/  STL [R1+0x620], R4 ;  /* 0x0006200401007387 */ /* 0x0001e20000100800 */
[----:B------:R-:W-:-:S03]  /*29590*/  LOP3.LUT R23, R142, 0xffff, RZ, 0xc0, !PT ;  /* 0x0000ffff8e177812 */ /* 0x000fc600078ec0ff */
[----:B------:R1:W-:Y:S01]  /*295a0*/  STL [R1+0x61c], R2 ;  /* 0x00061c0201007387 */ /* 0x0003e20000100800 */
[----:B0-----:R-:W-:Y:S02]  /*295b0*/  PRMT R4, R52, 0x5410, R22 ;  /* 0x0000541034047816 */ /* 0x001fe40000000016 */
[----:B-1----:R-:W-:-:S03]  /*295c0*/  LOP3.LUT R2, R243, 0xffff, RZ, 0xc0, !PT ;  /* 0x0000fffff3027812 */ /* 0x002fc600078ec0ff */
[----:B------:R4:W-:Y:S01]  /*295d0*/  STL [R1+0x618], R4 ;  /* 0x0006180401007387 */ /* 0x0009e20000100800 */
[----:B--2---:R-:W-:-:S03]  /*295e0*/  LOP3.LUT R46, R128, 0xffff, RZ, 0xc0, !PT ;  /* 0x0000ffff802e7812 */ /* 0x004fc600078ec0ff */
[----:B------:R-:W-:Y:S04]  /*295f0*/  STL [R1+0x278], R2 ;  /* 0x0002780201007387 */ /* 0x000fe80000100800 */
[----:B------:R0:W-:Y:S01]  /*29600*/  STL [R1+0x74], R23 ;  /* 0x0000741701007387 */ /* 0x0001e20000100800 */
[----:B------:R-:W-:-:S03]  /*29610*/  LOP3.LUT R47, R127, 0xffff, RZ, 0xc0, !PT ;  /* 0x0000ffff7f2f7812 */ /* 0x000fc600078ec0ff */
[----:B------:R-:W2:Y:S04]  /*29620*/  LDL.LU R142, [R1+0xe40] ;  /* 0x000e4000018e7983 */ /* 0x000ea80000300800 */
[----:B------:R-:W-:Y:S04]  /*29630*/  STL [R1+0x70], R46 ;  /* 0x0000702e01007387 */ /* 0x000fe80000100800 */
[----:B------:R-:W2:Y:S04]  /*29640*/  LDL.LU R128, [R1+0xe3c] ;  /* 0x000e3c0001807983 */ /* 0x000ea80000300800 */
[----:B------:R-:W-:Y:S04]  /*29650*/  STL [R1+0x270], R47 ;  /* 0x0002702f01007387 */ /* 0x000fe80000100800 */
[----:B------:R-:W2:Y:S01]  /*29660*/  LDL.LU R127, [R1+0xe38] ;  /* 0x000e3800017f7983 */ /* 0x000ea20000300800 */
[----:B------:R-:W-:-:S02]  /*29670*/  LOP3.LUT R15, R229, 0xffff, RZ, 0xc0, !PT ;  /* 0x0000ffffe50f7812 */ /* 0x000fc400078ec0ff */
[----:B----4-:R-:W-:-:S05]  /*29680*/  LOP3.LUT R4, R143, 0xffff, RZ, 0xc0, !PT ;  /* 0x0000ffff8f047812 */ /* 0x010fca00078ec0ff */
[----:B------:R-:W-:Y:S01]  /*29690*/  STL [R1+0x274], R4 ;  /* 0x0002740401007387 */ /* 0x000fe20000100800 */
[----:B---3--:R-:W-:Y:S02]  /*296a0*/  LOP3.LUT R97, R97, 0xffff, RZ, 0xc0, !PT ;  /* 0x0000ffff61617812 */ /* 0x008fe400078ec0ff */
[----:B------:R-:W-:-:S03]  /*296b0*/  LOP3.LUT R86, R86, 0xffff, RZ, 0xc0, !PT ;  /* 0x0000ffff56567812 */ /* 0x000fc600078ec0ff */
[----:B------:R1:W-:Y:S01]  /*296c0*/  STL [R1+0x68], R97 ;  /* 0x0000686101007387 */ /* 0x0003e20000100800 */
[----:B------:R-:W-:-:S03]  /*296d0*/  LOP3.LUT R52, R98, 0xffff, RZ, 0xc0, !PT ;  /* 0x0000ffff62347812 */ /* 0x000fc600078ec0ff */
[----:B------:R3:W-:Y:S01]  /*296e0*/  STL [R1+0x64], R86 ;  /* 0x0000645601007387 */ /* 0x0007e20000100800 */
[----:B------:R-:W-:-:S03]  /*296f0*/  LOP3.LUT R13, R83, 0xffff, RZ, 0xc0, !PT ;  /* 0x0000ffff530d7812 */ /* 0x000fc600078ec0ff */
[----:B------:R-:W-:Y:S04]  /*29700*/  STL [R1+0x268], R52 ;  /* 0x0002683401007387 */ /* 0x000fe80000100800 */
[----:B------:R4:W-:Y:S04]  /*29710*/  STL [R1+0x60], R13 ;  /* 0x0000600d01007387 */ /* 0x0009e80000100800 */
[----:B------:R-:W2:Y:S01]  /*29720*/  LDL.LU R243, [R1+0xcbc] ;  /* 0x000cbc0001f37983 */ /* 0x000ea20000300800 */
[----:B------:R-:W-:-:S03]  /*29730*/  LOP3.LUT R14, R63, 0xffff, RZ, 0xc0, !PT ;  /* 0x0000ffff3f0e7812 */ /* 0x000fc600078ec0ff */
[----:B------:R-:W2:Y:S04]  /*29740*/  LDL.LU R143, [R1+0xaac] ;  /* 0x000aac00018f7983 */ /* 0x000ea80000300800 */
[----:B------:R4:W-:Y:S04]  /*29750*/  STL [R1+0x5c], R14 ;  /* 0x00005c0e01007387 */ /* 0x0009e80000100800 */
[----:B------:R-:W2:Y:S01]  /*29760*/  LDL.LU R98, [R1+0xaa8] ;  /* 0x000aa80001627983 */ /* 0x000ea20000300800 */
[----:B------:R-:W-:-:S03]  /*29770*/  LOP3.LUT R22, R82, 0xffff, RZ, 0xc0, !PT ;  /* 0x0000ffff52167812 */ /* 0x000fc600078ec0ff */
[----:B------:R-:W2:Y:S04]  /*29780*/  LDL.LU R83, [R1+0xaa4] ;  /* 0x000aa40001537983 */ /* 0x000ea80000300800 */
[----:B------:R-:W2:Y:S01]  /*29790*/  LDL.LU R63, [R1+0x8b8] ;  /* 0x0008b800013f7983 */ /* 0x000ea20000300800 */
[----:B0-----:R-:W-:-:S03]  /*297a0*/  PRMT R23, R23, 0x3340, R97 ;  /* 0x0000334017177816 */ /* 0x001fc60000000061 */
[----:B------:R-:W2:Y:S04]  /*297b0*/  LDL.LU R82, [R1+0x658] ;  /* 0x0006580001527983 */ /* 0x000ea80000300800 */
[----:B------:R0:W-:Y:S04]  /*297c0*/  STL [R1+0x7c], R15 ;  /* 0x00007c0f01007387 */ /* 0x0001e80000100800 */
[----:B------:R0:W-:Y:S04]  /*297d0*/  STL [R1+0x280], R22 ;  /* 0x0002801601007387 */ /* 0x0001e80000100800 */
[----:B-1----:R-:W2:Y:S01]  /*297e0*/  LDL.LU R97, [R1+0x660] ;  /* 0x0006600001617983 */ /* 0x002ea20000300800 */
[----:B------:R-:W-:-:S03]  /*297f0*/  PRMT R46, R46, 0x3340, R86 ;  /* 0x000033402e2e7816 */ /* 0x000fc60000000056 */
[----:B---3--:R-:W3:Y:S01]  /*29800*/  LDL.LU R86, [R1+0x65c] ;  /* 0x00065c0001567983 */ /* 0x008ee20000300800 */
[----:B----4-:R-:W-:Y:S02]  /*29810*/  PRMT R13, R13, 0x3340, R0 ;  /* 0x000033400d0d7816 */ /* 0x010fe40000000000 */
[----:B------:R-:W-:Y:S02]  /*29820*/  PRMT R47, R47, 0x3340, R52 ;  /* 0x000033402f2f7816 */ /* 0x000fe40000000034 */
[----:B------:R-:W-:Y:S02]  /*29830*/  PRMT R52, R2, 0x3340, R4 ;  /* 0x0000334002347816 */ /* 0x000fe40000000004 */
[----:B------:R-:W-:Y:S02]  /*29840*/  PRMT R2, R23, 0x5410, R13 ;  /* 0x0000541017027816 */ /* 0x000fe4000000000d */
[--C-:B------:R-:W-:Y:S02]  /*29850*/  PRMT R14, R14, 0x3340, R0.reuse ;  /* 0x000033400e0e7816 */ /* 0x100fe40000000000 */
[----:B0-----:R-:W-:-:S02]  /*29860*/  PRMT R15, R15, 0x3340, R0 ;  /* 0x000033400f0f7816 */ /* 0x001fc40000000000 */
[----:B------:R-:W-:Y:S01]  /*29870*/  PRMT R22, R22, 0x3340, R0 ;  /* 0x0000334016167816 */ /* 0x000fe20000000000 */
[----:B------:R0:W-:Y:S01]  /*29880*/  STL [R1+0x614], R2 ;  /* 0x0006140201007387 */ /* 0x0001e20000100800 */
[----:B------:R-:W-:Y:S02]  /*29890*/  PRMT R13, R46, 0x5410, R14 ;  /* 0x000054102e0d7816 */ /* 0x000fe4000000000e */
[----:B------:R-:W-:-:S03]  /*298a0*/  PRMT R4, R52, 0x5410, R22 ;  /* 0x0000541034047816 */ /* 0x000fc60000000016 */
[----:B------:R-:W-:Y:S01]  /*298b0*/  STL [R1+0x610], R13 ;  /* 0x0006100d01007387 */ /* 0x000fe20000100800 */
[----:B0-----:R-:W-:Y:S02]  /*298c0*/  PRMT R2, R47, 0x5410, R15 ;  /* 0x000054102f027816 */ /* 0x001fe4000000000f */
[----:B--2---:R-:W-:-:S03]  /*298d0*/  LOP3.LUT R47, R142, 0xffff, RZ, 0xc0, !PT ;  /* 0x0000ffff8e2f7812 */ /* 0x004fc600078ec0ff */
[----:B------:R0:W-:Y:S01]  /*298e0*/  STL [R1+0x60c], R2 ;  /* 0x00060c0201007387 */ /* 0x0001e20000100800 */
[----:B------:R-:W-:-:S03]  /*298f0*/  LOP3.LUT R23, R127, 0xffff, RZ, 0xc0, !PT ;  /* 0x0000ffff7f177812 */ /* 0x000fc600078ec0ff */
[----:B------:R1:W-:Y:S04]  /*29900*/  STL [R1+0x604], R4 ;  /* 0x0006040401007387 */ /* 0x0003e80000100800 */
[----:B------:R-:W2:Y:S01]  /*29910*/  LDL.LU R142, [R1+0xe48] ;  /* 0x000e4800018e7983 */ /* 0x000ea20000300800 */
[----:B0-----:R-:W-:-:S03]  /*29920*/  LOP3.LUT R2, R128, 0xffff, RZ, 0xc0, !PT ;  /* 0x0000ffff80027812 */ /* 0x001fc600078ec0ff */
[----:B------:R-:W-:Y:S04]  /*29930*/  STL [R1+0x284], R47 ;  /* 0x0002842f01007387 */ /* 0x000fe80000100800 */
[----:B------:R-:W4:Y:S04]  /*29940*/  LDL.LU R128, [R1+0xe44] ;  /* 0x000e440001807983 */ /* 0x000f280000300800 */
[----:B------:R0:W-:Y:S04]  /*29950*/  STL [R1+0x90], R23 ;  /* 0x0000901701007387 */ /* 0x0001e80000100800 */
[----:B------:R-:W-:Y:S04]  /*29960*/  STL [R1+0x294], R2 ;  /* 0x0002940201007387 */ /* 0x000fe80000100800 */
[----:B------:R-:W4:Y:S01]  /*29970*/  LDL.LU R127, [R1+0xcc4] ;  /* 0x000cc400017f7983 */ /* 0x000f220000300800 */
[----:B------:R-:W-:-:S02]  /*29980*/  LOP3.LUT R14, R245, 0xffff, RZ, 0xc0, !PT ;  /* 0x0000fffff50e7812 */ /* 0x000fc400078ec0ff */
[----:B------:R-:W-:Y:S02]  /*29990*/  LOP3.LUT R46, R243, 0xffff, RZ, 0xc0, !PT ;  /* 0x0000fffff32e7812 */ /* 0x000fe400078ec0ff */
[----:B------:R-:W-:-:S03]  /*299a0*/  LOP3.LUT R52, R143, 0xffff, RZ, 0xc0, !PT ;  /* 0x0000ffff8f347812 */ /* 0x000fc600078ec0ff */
[----:B------:R0:W-:Y:S04]  /*299b0*/  STL [R1+0x8c], R46 ;  /* 0x00008c2e01007387 */ /* 0x0001e80000100800 */
[----:B------:R-:W-:Y:S01]  /*299c0*/  STL [R1+0x27c], R52 ;  /* 0x00027c3401007387 */ /* 0x000fe20000100800 */
[----:B-1----:R-:W-:Y:S02]  /*299d0*/  LOP3.LUT R4, R98, 0xffff, RZ, 0xc0, !PT ;  /* 0x0000ffff62047812 */ /* 0x002fe400078ec0ff */
[----:B------:R-:W-:Y:S02]  /*299e0*/  LOP3.LUT R83, R83, 0xffff, RZ, 0xc0, !PT ;  /* 0x0000ffff53537812 */ /* 0x000fe400078ec0ff */
[----:B------:R-:W-:-:S03]  /*299f0*/  LOP3.LUT R63, R63, 0xffff, RZ, 0xc0, !PT ;  /* 0x0000ffff3f3f7812 */ /* 0x000fc600078ec0ff */
[----:B------:R1:W-:Y:S01]  /*29a00*/  STL [R1+0x88], R83 ;  /* 0x0000885301007387 */ /* 0x0003e20000100800 */
[----:B------:R-:W-:-:S03]  /*29a10*/  LOP3.LUT R13, R82, 0xffff, RZ, 0xc0, !PT ;  /* 0x0000ffff520d7812 */ /* 0x000fc600078ec0ff */
[----:B------:R-:W-:Y:S04]  /*29a20*/  STL [R1+0x28c], R4 ;  /* 0x00028c0401007387 */ /* 0x000fe80000100800 */
[----:B------:R1:W-:Y:S04]  /*29a30*/  STL [R1+0x84], R63 ;  /* 0x0000843f01007387 */ /* 0x0003e80000100800 */
[----:B------:R-:W4:Y:S01]  /*29a40*/  LDL.LU R82, [R1+0xcc0] ;  /* 0x000cc00001527983 */ /* 0x000f220000300800 */
[----:B------:R-:W-:-:S03]  /*29a50*/  LOP3.LUT R15, R97, 0xffff, RZ, 0xc0, !PT ;  /* 0x0000ffff610f7812 */ /* 0x000fc600078ec0ff */
[----:B------:R1:W-:Y:S04]  /*29a60*/  STL [R1+0x80], R13 ;  /* 0x0000800d01007387 */ /* 0x0003e80000100800 */
[----:B------:R-:W4:Y:S01]  /*29a70*/  LDL.LU R243, [R1+0xabc] ;  /* 0x000abc0001f37983 */ /* 0x000f220000300800 */
[----:B---3--:R-:W-:-:S03]  /*29a80*/  LOP3.LUT R22, R86, 0xffff, RZ, 0xc0, !PT ;  /* 0x0000ffff56167812 */ /* 0x008fc600078ec0ff */
[----:B------:R-:W3:Y:S04]  /*29a90*/  LDL.LU R98, [R1+0xab8] ;  /* 0x000ab80001627983 */ /* 0x000ee80000300800 */
[----:B------:R1:W-:Y:S04]  /*29aa0*/  STL [R1+0xa0], R14 ;  /* 0x0000a00e01007387 */ /* 0x0003e80000100800 */
[----:B------:R1:W-:Y:S04]  /*29ab0*/  STL [R1+0x288], R15 ;  /* 0x0002880f01007387 */ /* 0x0003e80000100800 */
[----:B------:R-:W3:Y:S01]  /*29ac0*/  LDL.LU R97, [R1+0x8c0] ;  /* 0x0008c00001617983 */ /* 0x000ee20000300800 */
[----:B0-----:R-:W-:-:S03]  /*29ad0*/  PRMT R23, R23, 0x3340, R83 ;  /* 0x0000334017177816 */ /* 0x001fc60000000053 */
[----:B------:R-:W3:Y:S01]  /*29ae0*/  LDL.LU R86, [R1+0x8bc] ;  /* 0x0008bc0001567983 */ /* 0x000ee20000300800 */
[----:B------:R-:W-:-:S03]  /*29af0*/  PRMT R46, R46, 0x3340, R63 ;  /* 0x000033402e2e7816 */ /* 0x000fc6000000003f */
[----:B------:R0:W-:Y:S04]  /*29b00*/  STL [R1+0x2b8], R22 ;  /* 0x0002b81601007387 */ /* 0x0001e80000100800 */
[----:B-1----:R-:W3:Y:S04]  /*29b10*/  LDL.LU R83, [R1+0x678] ;  /* 0x0006780001537983 */ /* 0x002ee80000300800 */
[----:B------:R-:W3:Y:S01]  /*29b20*/  LDL.LU R63, [R1+0x674] ;  /* 0x00067400013f7983 */ /* 0x000ee20000300800 */
[----:B------:R-:W-:Y:S02]  /*29b30*/  PRMT R13, R13, 0x3340, R0 ;  /* 0x000033400d0d7816 */ /* 0x000fe40000000000 */
[----:B------:R-:W-:-:S02]  /*29b40*/  PRMT R47, R47, 0x3340, R52 ;  /* 0x000033402f2f7816 */ /* 0x000fc40000000034 */
[----:B------:R-:W-:Y:S02]  /*29b50*/  PRMT R52, R2, 0x3340, R4 ;  /* 0x0000334002347816 */ /* 0x000fe40000000004 */
[----:B------:R-:W-:Y:S02]  /*29b60*/  PRMT R2, R23, 0x5410, R13 ;  /* 0x0000541017027816 */ /* 0x000fe4000000000d */
[--C-:B------:R-:W-:Y:S02]  /*29b70*/  PRMT R14, R14, 0x3340, R0.reuse ;  /* 0x000033400e0e7816 */ /* 0x100fe40000000000 */
[--C-:B------:R-:W-:Y:S02]  /*29b80*/  PRMT R15, R15, 0x3340, R0.reuse ;  /* 0x000033400f0f7816 */ /* 0x100fe40000000000 */
[----:B0-----:R-:W-:Y:S01]  /*29b90*/  PRMT R22, R22, 0x3340, R0 ;  /* 0x0000334016167816 */ /* 0x001fe20000000000 */
[----:B------:R0:W-:Y:S01]  /*29ba0*/  STL [R1+0x600], R2 ;  /* 0x0006000201007387 */ /* 0x0001e20000100800 */
[----:B------:R-:W-:-:S02]  /*29bb0*/  PRMT R13, R46, 0x5410, R14 ;  /* 0x000054102e0d7816 */ /* 0x000fc4000000000e */
[----:B------:R-:W-:-:S03]  /*29bc0*/  PRMT R4, R52, 0x5410, R22 ;  /* 0x0000541034047816 */ /* 0x000fc60000000016 */
[----:B------:R-:W-:Y:S01]  /*29bd0*/  STL [R1+0x5fc], R13 ;  /* 0x0005fc0d01007387 */ /* 0x000fe20000100800 */
[----:B0-----:R-:W-:Y:S02]  /*29be0*/  PRMT R2, R47, 0x5410, R15 ;  /* 0x000054102f027816 */ /* 0x001fe4000000000f */
[----:B--2---:R-:W-:Y:S02]  /*29bf0*/  LOP3.LUT R47, R142, 0xffff, RZ, 0xc0, !PT ;  /* 0x0000ffff8e2f7812 */ /* 0x004fe400078ec0ff */
[----:B----4-:R-:W-:Y:S01]  /*29c00*/  LOP3.LUT R23, R127, 0xffff, RZ, 0xc0, !PT ;  /* 0x0000ffff7f177812 */ /* 0x010fe200078ec0ff */
[----:B------:R0:W-:Y:S04]  /*29c10*/  STL [R1+0x5f4], R2 ;  /* 0x0005f40201007387 */ /* 0x0001e80000100800 */
[----:B------:R3:W-:Y:S04]  /*29c20*/  STL [R1+0x5f0], R4 ;  /* 0x0005f00401007387 */ /* 0x0007e80000100800 */
[----:B------:R-:W2:Y:S01]  /*29c30*/  LDL.LU R143, [R1+0xe50] ;  /* 0x000e5000018f7983 */ /* 0x000ea20000300800 */
[----:B0-----:R-:W-:-:S03]  /*29c40*/  LOP3.LUT R2, R128, 0xffff, RZ, 0xc0, !PT ;  /* 0x0000ffff80027812 */ /* 0x001fc600078ec0ff */
[----:B------:R-:W-:Y:S04]  /*29c50*/  STL [R1+0xd8], R47 ;  /* 0x0000d82f01007387 */ /* 0x000fe80000100800 */
[----:B------:R-:W4:Y:S04]  /*29c60*/  LDL.LU R142, [R1+0xe4c] ;  /* 0x000e4c00018e7983 */ /* 0x000f280000300800 */
[----:B------:R0:W-:Y:S04]  /*29c70*/  STL [R1+0xa8], R23 ;  /* 0x0000a81701007387 */ /* 0x0001e80000100800 */
[----:B------:R-:W-:Y:S04]  /*29c80*/  STL [R1+0x2bc], R2 ;  /* 0x0002bc0201007387 */ /* 0x000fe80000100800 */
[----:B------:R-:W4:Y:S04]  /*29c90*/  LDL.LU R128, [R1+0xccc] ;  /* 0x000ccc0001807983 */ /* 0x000f280000300800 */
[----:B------:R-:W4:Y:S01]  /*29ca0*/  LDL.LU R127, [R1+0xcc8] ;  /* 0x000cc800017f7983 */ /* 0x000f220000300800 */
[----:B------:R-:W-:-:S02]  /*29cb0*/  LOP3.LUT R13, R247, 0xffff, RZ, 0xc0, !PT ;  /* 0x0000fffff70d7812 */ /* 0x000fc400078ec0ff */
[----:B------:R-:W-:Y:S02]  /*29cc0*/  LOP3.LUT R14, R246, 0xffff, RZ, 0xc0, !PT ;  /* 0x0000fffff60e7812 */ /* 0x000fe400078ec0ff */
[----:B------:R-:W-:Y:S02]  /*29cd0*/  LOP3.LUT R46, R82, 0xffff, RZ, 0xc0, !PT ;  /* 0x0000ffff522e7812 */ /* 0x000fe400078ec0ff */
[----:B------:R-:W4:Y:S01]  /*29ce0*/  LDL.LU R82, [R1+0xac4] ;  /* 0x000ac40001527983 */ /* 0x000f220000300800 */
[----:B------:R-:W-:-:S03]  /*29cf0*/  LOP3.LUT R52, R243, 0xffff, RZ, 0xc0, !PT ;  /* 0x0000fffff3347812 */ /* 0x000fc600078ec0ff */
[----:B------:R-:W-:Y:S01]  /*29d00*/  STL [R1+0xd0], R46 ;  /* 0x0000d02e01007387 */ /* 0x000fe20000100800 */
[----:B---3--:R-:W-:-:S03]  /*29d10*/  LOP3.LUT R4, R98, 0xffff, RZ, 0xc0, !PT ;  /* 0x0000ffff62047812 */ /* 0x008fc600078ec0ff */
[----:B------:R-:W-:Y:S01]  /*29d20*/  STL [R1+0xcc], R52 ;  /* 0x0000cc3401007387 */ /* 0x000fe20000100800 */
[----:B------:R-:W-:-:S03]  /*29d30*/  LOP3.LUT R98, R97, 0xffff, RZ, 0xc0, !PT ;  /* 0x0000ffff61627812 */ /* 0x000fc600078ec0ff */
[----:B------:R-:W3:Y:S01]  /*29d40*/  LDL.LU R97, [R1+0xac0] ;  /* 0x000ac00001617983 */ /* 0x000ee20000300800 */
[----:B------:R-:W-:-:S03]  /*29d50*/  LOP3.LUT R86, R86, 0xffff, RZ, 0xc0, !PT ;  /* 0x0000ffff56567812 */ /* 0x000fc600078ec0ff */
[----:B------:R-:W-:Y:S04]  /*29d60*/  STL [R1+0xa4], R98 ;  /* 0x0000a46201007387 */ /* 0x000fe80000100800 */
[----:B------:R-:W-:Y:S01]  /*29d70*/  STL [R1+0x2b0], R4 ;  /* 0x0002b00401007387 */ /* 0x000fe20000100800 */
[----:B------:R-:W-:-:S03]  /*29d80*/  LOP3.LUT R15, R83, 0xffff, RZ, 0xc0, !PT ;  /* 0x0000ffff530f7812 */ /* 0x000fc600078ec0ff */
[----:B------:R-:W-:Y:S01]  /*29d90*/  STL [R1+0xc4], R86 ;  /* 0x0000c45601007387 */ /* 0x000fe20000100800 */
[----:B------:R-:W-:-:S03]  /*29da0*/  LOP3.LUT R22, R63, 0xffff, RZ, 0xc0, !PT ;  /* 0x0000ffff3f167812 */ /* 0x000fc600078ec0ff */
[----:B------:R-:W3:Y:S04]  /*29db0*/  LDL.LU R83, [R1+0x8c8] ;  /* 0x0008c80001537983 */ /* 0x000ee80000300800 */
[----:B------:R1:W-:Y:S04]  /*29dc0*/  STL [R1+0x9c], R13 ;  /* 0x00009c0d01007387 */ /* 0x0003e80000100800 */
[----:B------:R2:W-:Y:S01]  /*29dd0*/  STL [R1+0x2e4], R14 ;  /* 0x0002e40e01007387 */ /* 0x0005e20000100800 */
[----:B0-----:R-:W-:-:S03]  /*29de0*/  PRMT R23, R23, 0x3340, R98 ;  /* 0x0000334017177816 */ /* 0x001fc60000000062 */
[----:B------:R0:W-:Y:S01]  /*29df0*/  STL [R1+0xb0], R15 ;  /* 0x0000b00f01007387 */ /* 0x0001e20000100800 */
[----:B-1----:R-:W-:-:S03]  /*29e00*/  PRMT R13, R13, 0x3340, R0 ;  /* 0x000033400d0d7816 */ /* 0x002fc60000000000 */
[----:B------:R1:W-:Y:S04]  /*29e10*/  STL [R1+0x2a4], R22 ;  /* 0x0002a41601007387 */ /* 0x0003e80000100800 */
[----:B------:R-:W3:Y:S01]  /*29e20*/  LDL.LU R63, [R1+0x8c4] ;  /* 0x0008c400013f7983 */ /* 0x000ee20000300800 */
[----:B------:R-:W-:Y:S02]  /*29e30*/  PRMT R46, R46, 0x3340, R86 ;  /* 0x000033402e2e7816 */ /* 0x000fe40000000056 */
[----:B------:R-:W-:Y:S01]  /*29e40*/  PRMT R13, R23, 0x5410, R13 ;  /* 0x00005410170d7816 */ /* 0x000fe2000000000d */
[----:B------:R-:W3:Y:S04]  /*29e50*/  LDL.LU R86, [R1+0x684] ;  /* 0x0006840001567983 */ /* 0x000ee80000300800 */
[----:B------:R-:W-:Y:S04]  /*29e60*/  STL [R1+0x5e8], R13 ;  /* 0x0005e80d01007387 */ /* 0x000fe80000100800 */
[----:B------:R-:W3:Y:S01]  /*29e70*/  LDL.LU R98, [R1+0x680] ;  /* 0x0006800001627983 */ /* 0x000ee20000300800 */
[----:B--2---:R-:W-:-:S02]  /*29e80*/  PRMT R14, R14, 0x3340, R0 ;  /* 0x000033400e0e7816 */ /* 0x004fc40000000000 */
[----:B------:R-:W-:Y:S02]  /*29e90*/  PRMT R47, R47, 0x3340, R52 ;  /* 0x000033402f2f7816 */ /* 0x000fe40000000034 */
[----:B0-----:R-:W-:Y:S02]  /*29ea0*/  PRMT R15, R15, 0x3340, R0 ;  /* 0x000033400f0f7816 */ /* 0x001fe40000000000 */
[----:B------:R-:W-:Y:S02]  /*29eb0*/  PRMT R52, R2, 0x3340, R4 ;  /* 0x0000334002347816 */ /* 0x000fe40000000004 */
[----:B------:R-:W-:Y:S02]  /*29ec0*/  PRMT R4, R46, 0x5410, R14 ;  /* 0x000054102e047816 */ /* 0x000fe4000000000e */
[----:B-1----:R-:W-:Y:S02]  /*29ed0*/  PRMT R22, R22, 0x3340, R0 ;  /* 0x0000334016167816 */ /* 0x002fe40000000000 */
[----:B------:R-:W-:Y:S01]  /*29ee0*/  PRMT R2, R47, 0x5410, R15 ;  /* 0x000054102f027816 */ /* 0x000fe2000000000f */
[----:B------:R0:W-:Y:S01]  /*29ef0*/  STL [R1+0x5e4], R4 ;  /* 0x0005e40401007387 */ /* 0x0001e20000100800 */
[----:B------:R-:W-:-:S03]  /*29f00*/  LOP3.LUT R47, R143, 0xffff, RZ, 0xc0, !PT ;  /* 0x0000ffff8f2f7812 */ /* 0x000fc600078ec0ff */
[----:B------:R1:W-:Y:S01]  /*29f10*/  STL [R1+0x5e0], R2 ;  /* 0x0005e00201007387 */ /* 0x0003e20000100800 */
[----:B0-----:R-:W-:Y:S02]  /*29f20*/  PRMT R4, R52, 0x5410, R22 ;  /* 0x0000541034047816 */ /* 0x001fe40000000016 */
[----:B----4-:R-:W-:Y:S02]  /*29f30*/  LOP3.LUT R23, R128, 0xffff, RZ, 0xc0, !PT ;  /* 0x0000ffff80177812 */ /* 0x010fe400078ec0ff */
[----:B-1----:R-:W-:Y:S01]  /*29f40*/  LOP3.LUT R2, R142, 0xffff, RZ, 0xc0, !PT ;  /* 0x0000ffff8e027812 */ /* 0x002fe200078ec0ff */
[----:B------:R3:W-:Y:S01]  /*29f50*/  STL [R1+0x5dc], R4 ;  /* 0x0005dc0401007387 */ /* 0x0007e20000100800 */
[----:B------:R-:W-:-:S03]  /*29f60*/  LOP3.LUT R46, R127, 0xffff, RZ, 0xc0, !PT ;  /* 0x0000ffff7f2e7812 */ /* 0x000fc600078ec0ff */
[----:B------:R-:W-:Y:S04]  /*29f70*/  STL [R1+0x2a0], R47 ;  /* 0x0002a02f01007387 */ /* 0x000fe80000100800 */
[----:B------:R0:W-:Y:S04]  /*29f80*/  STL [R1+0xb8], R23 ;  /* 0x0000b81701007387 */ /* 0x0001e80000100800 */
[----:B------:R-:W-:Y:S04]  /*29f90*/  STL [R1+0x29c], R2 ;  /* 0x00029c0201007387 */ /* 0x000fe80000100800 */
[----:B------:R1:W-:Y:S01]  /*29fa0*/  STL [R1+0x290], R46 ;  /* 0x0002902e01007387 */ /* 0x0003e20000100800 */
[----:B------:R-:W-:-:S02]  /*29fb0*/  LOP3.LUT R13, R249, 0xffff, RZ, 0xc0, !PT ;  /* 0x0000fffff90d7812 */ /* 0x000fc400078ec0ff */
[----:B------:R-:W-:Y:S02]  /*29fc0*/  LOP3.LUT R14, R248, 0xffff, RZ, 0xc0, !PT ;  /* 0x0000fffff80e7812 */ /* 0x000fe400078ec0ff */
[----:B------:R-:W-:Y:S02]  /*29fd0*/  LOP3.LUT R52, R82, 0xffff, RZ, 0xc0, !PT ;  /* 0x0000ffff52347812 */ /* 0x000fe400078ec0ff */
[----:B------:R-:W2:Y:S04]  /*29fe0*/  LDL.LU R82, [R1+0xe58] ;  /* 0x000e580001527983 */ /* 0x000ea80000300800 */
[----:B------:R-:W-:Y:S04]  /*29ff0*/  STL [R1+0xec], R52 ;  /* 0x0000ec3401007387 */ /* 0x000fe80000100800 */
[----:B------:R-:W4:Y:S04]  /*2a000*/  LDL.LU R191, [R1+0xe54] ;  /* 0x000e540001bf7983 */ /* 0x000f280000300800 */
[----:B------:R-:W4:Y:S01]  /*2a010*/  LDL.LU R243, [R1+0xce8] ;  /* 0x000ce80001f37983 */ /* 0x000f220000300800 */
[----:B---3--:R-:W-:-:S05]  /*2a020*/  LOP3.LUT R4, R97, 0xffff, RZ, 0xc0, !PT ;  /* 0x0000ffff61047812 */ /* 0x008fca00078ec0ff */
[----:B------:R-:W-:Y:S04]  /*2a030*/  STL [R1+0x298], R4 ;  /* 0x0002980401007387 */ /* 0x000fe80000100800 */
[----:B------:R-:W3:Y:S01]  /*2a040*/  LDL.LU R143, [R1+0xce4] ;  /* 0x000ce400018f7983 */ /* 0x000ee20000300800 */
[----:B------:R-:W-:-:S03]  /*2a050*/  LOP3.LUT R97, R83, 0xffff, RZ, 0xc0, !PT ;  /* 0x0000ffff53617812 */ /* 0x000fc600078ec0ff */
[----:B------:R-:W3:Y:S04]  /*2a060*/  LDL.LU R83, [R1+0xacc] ;  /* 0x000acc0001537983 */ /* 0x000ee80000300800 */
[----:B------:R1:W-:Y:S04]  /*2a070*/  STL [R1+0xb4], R97 ;  /* 0x0000b46101007387 */ /* 0x0003e80000100800 */
[----:B------:R-:W3:Y:S01]  /*2a080*/  LDL.LU R142, [R1+0xac8] ;  /* 0x000ac800018e7983 */ /* 0x000ee20000300800 */
[----:B------:R-:W-:Y:S02]  /*2a090*/  LOP3.LUT R63, R63, 0xffff, RZ, 0xc0, !PT ;  /* 0x0000ffff3f3f7812 */ /* 0x000fe400078ec0ff */
[----:B------:R-:W-:-:S03]  /*2a0a0*/  LOP3.LUT R15, R86, 0xffff, RZ, 0xc0, !PT ;  /* 0x0000ffff560f7812 */ /* 0x000fc600078ec0ff */
[----:B------:R1:W-:Y:S04]  /*2a0b0*/  STL [R1+0xe8], R63 ;  /* 0x0000e83f01007387 */ /* 0x0003e80000100800 */
[----:B------:R1:W-:Y:S04]  /*2a0c0*/  STL [R1+0xac], R13 ;  /* 0x0000ac0d01007387 */ /* 0x0003e80000100800 */
[----:B------:R-:W3:Y:S01]  /*2a0d0*/  LDL.LU R128, [R1+0x8e0] ;  /* 0x0008e00001807983 */ /* 0x000ee20000300800 */
[----:B------:R-:W-:-:S03]  /*2a0e0*/  LOP3.LUT R22, R98, 0xffff, RZ, 0xc0, !PT ;  /* 0x0000ffff62167812 */ /* 0x000fc600078ec0ff */
[----:B------:R1:W-:Y:S04]  /*2a0f0*/  STL [R1+0x2e0], R14 ;  /* 0x0002e00e01007387 */ /* 0x0003e80000100800 */
[----:B------:R-:W3:Y:S04]  /*2a100*/  LDL.LU R86, [R1+0x8dc] ;  /* 0x0008dc0001567983 */ /* 0x000ee80000300800 */
[----:B------:R1:W-:Y:S04]  /*2a110*/  STL [R1+0xc0], R15 ;  /* 0x0000c00f01007387 */ /* 0x0003e80000100800 */
[----:B------:R-:W3:Y:S04]  /*2a120*/  LDL.LU R127, [R1+0x204] ;  /* 0x00020400017f7983 */ /* 0x000ee80000300800 */
[----:B------:R1:W-:Y:S01]  /*2a130*/  STL [R1+0x2c8], R22 ;  /* 0x0002c81601007387 */ /* 0x0003e20000100800 */
[----:B0-----:R-:W-:-:S03]  /*2a140*/  PRMT R23, R23, 0x3340, R97 ;  /* 0x0000334017177816 */ /* 0x001fc60000000061 */
[----:B------:R-:W3:Y:S01]  /*2a150*/  LDL.LU R98, [R1+0x690] ;  /* 0x0006900001627983 */ /* 0x000ee20000300800 */
[----:B-1----:R-:W-:-:S03]  /*2a160*/  PRMT R46, R46, 0x3340, R63 ;  /* 0x000033402e2e7816 */ /* 0x002fc6000000003f */
[----:B------:R-:W3:Y:S04]  /*2a170*/  LDL.LU R97, [R1+0x688] ;  /* 0x0006880001617983 */ /* 0x000ee80000300800 */
[----:B------:R-:W3:Y:S01]  /*2a180*/  LDL.LU R63, [R1+0x400] ;  /* 0x00040000013f7983 */ /* 0x000ee20000300800 */
[----:B------:R-:W-:Y:S02]  /*2a190*/  PRMT R13, R13, 0x3340, R0 ;  /* 0x000033400d0d7816 */ /* 0x000fe40000000000 */
[----:B------:R-:W-:Y:S02]  /*2a1a0*/  PRMT R47, R47, 0x3340, R52 ;  /* 0x000033402f2f7816 */ /* 0x000fe40000000034 */
[----:B------:R-:W-:Y:S02]  /*2a1b0*/  PRMT R14, R14, 0x3340, R0 ;  /* 0x000033400e0e7816 */ /* 0x000fe40000000000 */
[----:B------:R-:W-:-:S02]  /*2a1c0*/  PRMT R52, R2, 0x3340, R4 ;  /* 0x0000334002347816 */ /* 0x000fc40000000004 */
[--C-:B------:R-:W-:Y:S02]  /*2a1d0*/  PRMT R15, R15, 0x3340, R0.reuse ;  /* 0x000033400f0f7816 */ /* 0x100fe40000000000 */
[----:B------:R-:W-:Y:S02]  /*2a1e0*/  PRMT R2, R23, 0x5410, R13 ;  /* 0x0000541017027816 */ /* 0x000fe4000000000d */
[----:B------:R-:W-:Y:S02]  /*2a1f0*/  PRMT R22, R22, 0x3340, R0 ;  /* 0x0000334016167816 */ /* 0x000fe40000000000 */
[----:B------:R-:W-:Y:S01]  /*2a200*/  PRMT R13, R46, 0x5410, R14 ;  /* 0x000054102e0d7816 */ /* 0x000fe2000000000e */
[----:B------:R0:W-:Y:S01]  /*2a210*/  STL [R1+0x5d4], R2 ;  /* 0x0005d40201007387 */ /* 0x0001e20000100800 */
[----:B------:R-:W-:-:S03]  /*2a220*/  PRMT R4, R47, 0x5410, R15 ;  /* 0x000054102f047816 */ /* 0x000fc6000000000f */
[----:B------:R-:W-:Y:S01]  /*2a230*/  STL [R1+0x5d0], R13 ;  /* 0x0005d00d01007387 */ /* 0x000fe20000100800 */
[----:B0-----:R-:W-:-:S03]  /*2a240*/  PRMT R2, R52, 0x5410, R22 ;  /* 0x0000541034027816 */ /* 0x001fc60000000016 */
[----:B------:R-:W-:Y:S01]  /*2a250*/  STL [R1+0x5c8], R4 ;  /* 0x0005c80401007387 */ /* 0x000fe20000100800 */
[----:B--2---:R-:W-:-:S03]  /*2a260*/  LOP3.LUT R46, R82, 0xffff, RZ, 0xc0, !PT ;  /* 0x0000ffff522e7812 */ /* 0x004fc600078ec0ff */
[----:B------:R-:W2:Y:S04]  /*2a270*/  LDL.LU R82, [R1+0xcf0] ;  /* 0x000cf00001527983 */ /* 0x000ea80000300800 */
[----:B------:R0:W-:Y:S01]  /*2a280*/  STL [R1+0x5c4], R2 ;  /* 0x0005c40201007387 */ /* 0x0001e20000100800 */
[----:B----4-:R-:W-:-:S03]  /*2a290*/  LOP3.LUT R47, R191, 0xffff, RZ, 0xc0, !PT ;  /* 0x0000ffffbf2f7812 */ /* 0x010fc600078ec0ff */
[----:B------:R-:W-:Y:S01]  /*2a2a0*/  STL [R1+0x2d0], R46 ;  /* 0x0002d02e01007387 */ /* 0x000fe20000100800 */
[----:B0-----:R-:W-:-:S03]  /*2a2b0*/  LOP3.LUT R2, R243, 0xffff, RZ, 0xc0, !PT ;  /* 0x0000fffff3027812 */ /* 0x001fc600078ec0ff */
[----:B------:R-:W-:Y:S01]  /*2a2c0*/  STL [R1+0x2cc], R47 ;  /* 0x0002cc2f01007387 */ /* 0x000fe20000100800 */
[----:B---3--:R-:W-:-:S05]  /*2a2d0*/  LOP3.LUT R23, R143, 0xffff, RZ, 0xc0, !PT ;  /* 0x0000ffff8f177812 */ /* 0x008fca00078ec0ff */
[----:B------:R-:W-:Y:S01]  /*2a2e0*/  STL [R1+0xd4], R23 ;  /* 0x0000d41701007387 */ /* 0x000fe20000100800 */
[----:B------:R-:W-:-:S03]  /*2a2f0*/  LOP3.LUT R83, R83, 0xffff, RZ, 0xc0, !PT ;  /* 0x0000ffff53537812 */ /* 0x000fc600078ec0ff */
[----:B------:R-:W-:Y:S01]  /*2a300*/  STL [R1+0x2dc], R2 ;  /* 0x0002dc0201007387 */ /* 0x000fe20000100800 */
[----:B------:R-:W-:-:S03]  /*2a310*/  LOP3.LUT R52, R142, 0xffff, RZ, 0xc0, !PT ;  /* 0x0000ffff8e347812 */ /* 0x000fc600078ec0ff */
[----:B------:R-:W-:Y:S04]  /*2a320*/  STL [R1+0x2c4], R83 ;  /* 0x0002c45301007387 */ /* 0x000fe80000100800 */
[----:B------:R-:W-:Y:S04]  /*2a330*/  STL [R1+0x2c0], R52 ;  /* 0x0002c03401007387 */ /* 0x000fe80000100800 */
[----:B------:R-:W3:Y:S01]  /*2a340*/  LDL.LU R193, [R1+0xcec] ;  /* 0x000cec0001c17983 */ /* 0x000ee20000300800 */
[----:B------:R-:W-:Y:S02]  /*2a350*/  LOP3.LUT R4, R128, 0xffff, RZ, 0xc0, !PT ;  /* 0x0000ffff80047812 */ /* 0x000fe400078ec0ff */
[----:B------:R-:W-:-:S05]  /*2a360*/  LOP3.LUT R86, R86, 0xffff, RZ, 0xc0, !PT ;  /* 0x0000ffff56567812 */ /* 0x000fca00078ec0ff */
[----:B------:R-:W-:Y:S01]  /*2a370*/  STL [R1+0xc8], R86 ;  /* 0x0000c85601007387 */ /* 0x000fe20000100800 */
[----:B------:R-:W-:-:S03]  /*2a380*/  LOP3.LUT R13, R127, 0xffff, RZ, 0xc0, !PT ;  /* 0x0000ffff7f0d7812 */ /* 0x000fc600078ec0ff */
[----:B------:R-:W-:Y:S04]  /*2a390*/  STL [R1+0x2d8], R4 ;  /* 0x0002d80401007387 */ /* 0x000fe80000100800 */
[----:B------:R0:W-:Y:S01]  /*2a3a0*/  STL [R1+0xbc], R13 ;  /* 0x0000bc0d01007387 */ /* 0x0001e20000100800 */
[----:B------:R-:W-:-:S03]  /*2a3b0*/  LOP3.LUT R14, R98, 0xffff, RZ, 0xc0, !PT ;  /* 0x0000ffff620e7812 */ /* 0x000fc600078ec0ff */
[----:B------:R-:W4:Y:S04]  /*2a3c0*/  LDL.LU R190, [R1+0xce0] ;  /* 0x000ce00001be7983 */ /* 0x000f280000300800 */
[----:B------:R-:W4:Y:S01]  /*2a3d0*/  LDL.LU R191, [R1+0xcd8] ;  /* 0x000cd80001bf7983 */ /* 0x000f220000300800 */
[----:B------:R-:W-:-:S03]  /*2a3e0*/  LOP3.LUT R15, R97, 0xffff, RZ, 0xc0, !PT ;  /* 0x0000ffff610f7812 */ /* 0x000fc600078ec0ff */
[----:B------:R-:W4:Y:S01]  /*2a3f0*/  LDL.LU R243, [R1+0x8e8] ;  /* 0x0008e80001f37983 */ /* 0x000f220000300800 */
[----:B------:R-:W-:-:S03]  /*2a400*/  LOP3.LUT R22, R63, 0xffff, RZ, 0xc0, !PT ;  /* 0x0000ffff3f167812 */ /* 0x000fc600078ec0ff */
[----:B------:R-:W4:Y:S04]  /*2a410*/  LDL.LU R143, [R1+0x8e4] ;  /* 0x0008e400018f7983 */ /* 0x000f280000300800 */
[----:B------:R1:W-:Y:S04]  /*2a420*/  STL [R1+0x2b4], R14 ;  /* 0x0002b40e01007387 */ /* 0x0003e80000100800 */
[----:B------:R-:W4:Y:S04]  /*2a430*/  LDL.LU R142, [R1+0x8d8] ;  /* 0x0008d800018e7983 */ /* 0x000f280000300800 */
[----:B------:R1:W-:Y:S04]  /*2a440*/  STL [R1+0x2ac], R15 ;  /* 0x0002ac0f01007387 */ /* 0x0003e80000100800 */
[----:B------:R1:W-:Y:S04]  /*2a450*/  STL [R1+0x2d4], R22 ;  /* 0x0002d41601007387 */ /* 0x0003e80000100800 */
[----:B------:R-:W4:Y:S01]  /*2a460*/  LDL.LU R63, [R1+0x8d0] ;  /* 0x0008d000013f7983 */ /* 0x000f220000300800 */
[----:B0-----:R-:W-:-:S02]  /*2a470*/  PRMT R13, R13, 0x3340, R0 ;  /* 0x000033400d0d7816 */ /* 0x001fc40000000000 */
[----:B------:R-:W-:Y:S02]  /*2a480*/  PRMT R23, R23, 0x3340, R86 ;  /* 0x0000334017177816 */ /* 0x000fe40000000056 */
[----:B------:R-:W-:Y:S02]  /*2a490*/  PRMT R47, R47, 0x3340, R52 ;  /* 0x000033402f2f7816 */ /* 0x000fe40000000034 */
[----:B-1----:R-:W-:Y:S02]  /*2a4a0*/  PRMT R14, R14, 0x3340, R0 ;  /* 0x000033400e0e7816 */ /* 0x002fe40000000000 */
[----:B------:R-:W-:Y:S02]  /*2a4b0*/  PRMT R46, R46, 0x3340, R83 ;  /* 0x000033402e2e7816 */ /* 0x000fe40000000053 */
[----:B------:R-:W-:Y:S02]  /*2a4c0*/  PRMT R52, R2, 0x3340, R4 ;  /* 0x0000334002347816 */ /* 0x000fe40000000004 */
[----:B------:R-:W-:-:S02]  /*2a4d0*/  PRMT R15, R15, 0x3340, R0 ;  /* 0x000033400f0f7816 */ /* 0x000fc40000000000 */
[----:B------:R-:W-:Y:S02]  /*2a4e0*/  PRMT R2, R23, 0x5410, R13 ;  /* 0x0000541017027816 */ /* 0x000fe4000000000d */
[----:B------:R-:W-:Y:S02]  /*2a4f0*/  PRMT R22, R22, 0x3340, R0 ;  /* 0x0000334016167816 */ /* 0x000fe40000000000 */
[----:B------:R-:W-:Y:S01]  /*2a500*/  PRMT R13, R46, 0x5410, R14 ;  /* 0x000054102e0d7816 */ /* 0x000fe2000000000e */
[----:B------:R0:W-:Y:S01]  /*2a510*/  STL [R1+0x5c0], R2 ;  /* 0x0005c00201007387 */ /* 0x0001e20000100800 */
[----:B------:R-:W-:-:S03]  /*2a520*/  PRMT R4, R47, 0x5410, R15 ;  /* 0x000054102f047816 */ /* 0x000fc6000000000f */
[----:B------:R1:W-:Y:S01]  /*2a530*/  STL [R1+0x5bc], R13 ;  /* 0x0005bc0d01007387 */ /* 0x0003e20000100800 */
[----:B0-----:R-:W-:-:S03]  /*2a540*/  PRMT R2, R52, 0x5410, R22 ;  /* 0x0000541034027816 */ /* 0x001fc60000000016 */
[----:B------:R0:W-:Y:S04]  /*2a550*/  STL [R1+0x5b8], R4 ;  /* 0x0005b80401007387 */ /* 0x0001e80000100800 */
[----:B------:R-:W4:Y:S04]  /*2a560*/  LDL.LU R128, [R1+0xcdc] ;  /* 0x000cdc0001807983 */ /* 0x000f280000300800 */
[----:B------:R-:W-:Y:S04]  /*2a570*/  STL [R1+0x5b4], R2 ;  /* 0x0005b40201007387 */ /* 0x000fe80000100800 */
[----:B------:R-:W4:Y:S04]  /*2a580*/  LDL.LU R127, [R1+0xcd4] ;  /* 0x000cd400017f7983 */ /* 0x000f280000300800 */
[----:B------:R-:W4:Y:S01]  /*2a590*/  LDL.LU R98, [R1+0xcd0] ;  /* 0x000cd00001627983 */ /* 0x000f220000300800 */
[----:B-1----:R-:W-:-:S02]  /*2a5a0*/  LOP3.LUT R13, R3, 0xffff, RZ, 0xc0, !PT ;  /* 0x0000ffff030d7812 */ /* 0x002fc400078ec0ff */
[----:B--2---:R-:W-:-:S05]  /*2a5b0*/  LOP3.LUT R23, R82, 0xffff, RZ, 0xc0, !PT ;  /* 0x0000ffff52177812 */ /* 0x004fca00078ec0ff */
[----:B------:R1:W-:Y:S04]  /*2a5c0*/  STL [R1+0x2a8], R23 ;  /* 0x0002a81701007387 */ /* 0x0003e80000100800 */
[----:B------:R-:W2:Y:S04]  /*2a5d0*/  LDL.LU R82, [R1+0xae0] ;  /* 0x000ae00001527983 */ /* 0x000ea80000300800 */
[----:B------:R-:W2:Y:S04]  /*2a5e0*/  LDL.LU R97, [R1+0x8d4] ;  /* 0x0008d40001617983 */ /* 0x000ea80000300800 */
[----:B------:R-:W2:Y:S04]  /*2a5f0*/  LDL.LU R86, [R1+0x8cc] ;  /* 0x0008cc0001567983 */ /* 0x000ea80000300800 */
[----:B------:R-:W2:Y:S01]  /*2a600*/  LDL.LU R83, [R1+0x6c4] ;  /* 0x0006c40001537983 */ /* 0x000ea20000300800 */
[----:B---3--:R-:W-:-:S05]  /*2a610*/  LOP3.LUT R46, R193, 0xffff, RZ, 0xc0, !PT ;  /* 0x0000ffffc12e7812 */ /* 0x008fca00078ec0ff */
[----:B------:R3:W-:Y:S01]  /*2a620*/  STL [R1+0x98], R46 ;  /* 0x0000982e01007387 */ /* 0x0007e20000100800 */
[----:B----4-:R-:W-:Y:S02]  /*2a630*/  LOP3.LUT R47, R190, 0xffff, RZ, 0xc0, !PT ;  /* 0x0000ffffbe2f7812 */ /* 0x010fe400078ec0ff */
[----:B0-----:R-:W-:Y:S02]  /*2a640*/  LOP3.LUT R4, R191, 0xffff, RZ, 0xc0, !PT ;  /* 0x0000ffffbf047812 */ /* 0x001fe400078ec0ff */
[----:B------:R-:W-:Y:S01]  /*2a650*/  LOP3.LUT R152, R243, 0xffff, RZ, 0xc0, !PT ;  /* 0x0000fffff3987812 */ /* 0x000fe200078ec0ff */
[----:B------:R-:W-:Y:S01]  /*2a660*/  STL [R1+0x54], R47 ;  /* 0x0000542f01007387 */ /* 0x000fe20000100800 */
[----:B------:R-:W-:-:S03]  /*2a670*/  LOP3.LUT R143, R143, 0xffff, RZ, 0xc0, !PT ;  /* 0x0000ffff8f8f7812 */ /* 0x000fc600078ec0ff */
[----:B------:R-:W-:Y:S04]  /*2a680*/  STL [R1+0x204], R152 ;  /* 0x0002049801007387 */ /* 0x000fe80000100800 */
[----:B------:R-:W-:Y:S01]  /*2a690*/  STL [R1+0x48], R4 ;  /* 0x0000480401007387 */ /* 0x000fe20000100800 */
[----:B------:R-:W-:-:S03]  /*2a6a0*/  LOP3.LUT R142, R142, 0xffff, RZ, 0xc0, !PT ;  /* 0x0000ffff8e8e7812 */ /* 0x000fc600078ec0ff */
[----:B------:R-:W-:Y:S04]  /*2a6b0*/  STL [R1+0x94], R143 ;  /* 0x0000948f01007387 */ /* 0x000fe80000100800 */
[----:B------:R-:W4:Y:S04]  /*2a6c0*/  LDL.LU R3, [R1+0x2130] ;  /* 0x0021300001037983 */ /* 0x000f280000300800 */
[----:B------:R-:W-:Y:S01]  /*2a6d0*/  STL [R1+0x50], R142 ;  /* 0x0000508e01007387 */ /* 0x000fe20000100800 */
[----:B------:R-:W-:-:S03]  /*2a6e0*/  LOP3.LUT R52, R63, 0xffff, RZ, 0xc0, !PT ;  /* 0x0000ffff3f347812 */ /* 0x000fc600078ec0ff */
[----:B------:R-:W4:Y:S01]  /*2a6f0*/  LDL.LU R63, [R1+0x6b8] ;  /* 0x0006b800013f7983 */ /* 0x000f220000300800 */
[----:B------:R-:W-:Y:S02]  /*2a700*/  LOP3.LUT R14, R5, 0xffff, RZ, 0xc0, !PT ;  /* 0x0000ffff050e7812 */ /* 0x000fe400078ec0ff */
[----:B------:R-:W-:Y:S01]  /*2a710*/  LOP3.LUT R15, R230, 0xffff, RZ, 0xc0, !PT ;  /* 0x0000ffffe60f7812 */ /* 0x000fe200078ec0ff */
[----:B------:R-:W4:Y:S01]  /*2a720*/  LDL.LU R5, [R1+0x212c] ;  /* 0x00212c0001057983 */ /* 0x000f220000300800 */
[----:B-1----:R-:W-:-:S03]  /*2a730*/  PRMT R23, R23, 0x3340, R152 ;  /* 0x0000334017177816 */ /* 0x002fc60000000098 */
[----:B------:R0:W-:Y:S01]  /*2a740*/  STL [R1+0xdc], R13 ;  /* 0x0000dc0d01007387 */ /* 0x0001e20000100800 */
[----:B------:R-:W-:-:S03]  /*2a750*/  LOP3.LUT R2, R228, 0xffff, RZ, 0xc0, !PT ;  /* 0x0000ffffe4027812 */ /* 0x000fc600078ec0ff */
[----:B------:R1:W-:Y:S01]  /*2a760*/  STL [R1+0x44], R52 ;  /* 0x0000443401007387 */ /* 0x0003e20000100800 */
[----:B---3--:R-:W-:Y:S02]  /*2a770*/  PRMT R46, R46, 0x3340, R143 ;  /* 0x000033402e2e7816 */ /* 0x008fe4000000008f */
[----:B0-----:R-:W-:Y:S01]  /*2a780*/  PRMT R13, R13, 0x3340, R0 ;  /* 0x000033400d0d7816 */ /* 0x001fe20000000000 */
[----:B------:R0:W-:Y:S01]  /*2a790*/  STL [R1+0x200], R14 ;  /* 0x0002000e01007387 */ /* 0x0001e20000100800 */
[----:B------:R-:W-:Y:S02]  /*2a7a0*/  PRMT R47, R47, 0x3340, R142 ;  /* 0x000033402f2f7816 */ /* 0x000fe4000000008e */
[----:B-1----:R-:W-:Y:S01]  /*2a7b0*/  PRMT R52, R4, 0x3340, R52 ;  /* 0x0000334004347816 */ /* 0x002fe20000000034 */
[----:B------:R1:W-:Y:S01]  /*2a7c0*/  STL [R1+0x4c], R15 ;  /* 0x00004c0f01007387 */ /* 0x0003e20000100800 */
[----:B------:R-:W-:Y:S02]  /*2a7d0*/  PRMT R4, R23, 0x5410, R13 ;  /* 0x0000541017047816 */ /* 0x000fe4000000000d */
[----:B------:R-:W-:-:S02]  /*2a7e0*/  PRMT R22, R2, 0x3340, R0 ;  /* 0x0000334002167816 */ /* 0x000fc40000000000 */
[--C-:B0-----:R-:W-:Y:S02]  /*2a7f0*/  PRMT R14, R14, 0x3340, R0.reuse ;  /* 0x000033400e0e7816 */ /* 0x101fe40000000000 */
[----:B-1----:R-:W-:Y:S01]  /*2a800*/  PRMT R15, R15, 0x3340, R0 ;  /* 0x000033400f0f7816 */ /* 0x002fe20000000000 */
[----:B------:R0:W-:Y:S01]  /*2a810*/  STL [R1+0x5ac], R4 ;  /* 0x0005ac0401007387 */ /* 0x0001e20000100800 */
[----:B------:R-:W-:Y:S02]  /*2a820*/  PRMT R13, R46, 0x5410, R14 ;  /* 0x000054102e0d7816 */ /* 0x000fe4000000000e */
[----:B------:R-:W-:-:S03]  /*2a830*/  PRMT R14, R47, 0x5410, R15 ;  /* 0x000054102f0e7816 */ /* 0x000fc6000000000f */
[----:B------:R1:W-:Y:S01]  /*2a840*/  STL [R1+0x5b0], R13 ;  /* 0x0005b00d01007387 */ /* 0x0003e20000100800 */
[----:B0-----:R-:W-:-:S03]  /*2a850*/  PRMT R4, R52, 0x5410, R22 ;  /* 0x0000541034047816 */ /* 0x001fc60000000016 */
[----:B------:R-:W-:Y:S01]  /*2a860*/  STL [R1+0x5cc], R14 ;  /* 0x0005cc0e01007387 */ /* 0x000fe20000100800 */
[----:B------:R-:W-:-:S03]  /*2a870*/  LOP3.LUT R15, R225, 0xffff, RZ, 0xc0, !PT ;  /* 0x0000ffffe10f7812 */ /* 0x000fc600078ec0ff */
[----:B------:R0:W-:Y:S01]  /*2a880*/  STL [R1+0x5d8], R4 ;  /* 0x0005d80401007387 */ /* 0x0001e20000100800 */
[----:B-1----:R-:W-:Y:S02]  /*2a890*/  LOP3.LUT R13, R128, 0xffff, RZ, 0xc0, !PT ;  /* 0x0000ffff800d7812 */ /* 0x002fe400078ec0ff */
[----:B------:R-:W-:Y:S01]  /*2a8a0*/  LOP3.LUT R22, R127, 0xffff, RZ, 0xc0, !PT ;  /* 0x0000ffff7f167812 */ /* 0x000fe200078ec0ff */
[----:B------:R-:W3:Y:S01]  /*2a8b0*/  LDL.LU R217, [R1+0xaec] ;  /* 0x000aec0001d97983 */ /* 0x000ee20000300800 */
[----:B------:R-:W-:-:S03]  /*2a8c0*/  LOP3.LUT R46, R98, 0xffff, RZ, 0xc0, !PT ;  /* 0x0000ffff622e7812 */ /* 0x000fc600078ec0ff */
[----:B------:R-:W3:Y:S01]  /*2a8d0*/  LDL.LU R216, [R1+0xae8] ;  /* 0x000ae80001d87983 */ /* 0x000ee20000300800 */
[----:B0-----:R-:W-:-:S03]  /*2a8e0*/  LOP3.LUT R4, R223, 0xffff, RZ, 0xc0, !PT ;  /* 0x0000ffffdf047812 */ /* 0x001fc600078ec0ff */
[----:B------:R-:W3:Y:S01]  /*2a8f0*/  LDL.LU R212, [R1+0xadc] ;  /* 0x000adc0001d47983 */ /* 0x000ee20000300800 */
[----:B------:R-:W-:-:S03]  /*2a900*/  LOP3.LUT R52, R171, 0xffff, RZ, 0xc0, !PT ;  /* 0x0000ffffab347812 */ /* 0x000fc600078ec0ff */
[----:B------:R-:W3:Y:S01]  /*2a910*/  LDL.LU R213, [R1+0xad4] ;  /* 0x000ad40001d57983 */ /* 0x000ee20000300800 */
[----:B------:R-:W-:-:S03]  /*2a920*/  PRMT R98, R52, 0x3340, R0 ;  /* 0x0000334034627816 */ /* 0x000fc60000000000 */
[----:B------:R-:W3:Y:S04]  /*2a930*/  LDL.LU R221, [R1+0x6c0] ;  /* 0x0006c00001dd7983 */ /* 0x000ee80000300800 */
[----:B------:R-:W3:Y:S04]  /*2a940*/  LDL.LU R196, [R1+0x6bc] ;  /* 0x0006bc0001c47983 */ /* 0x000ee80000300800 */
[----:B------:R-:W3:Y:S04]  /*2a950*/  LDL.LU R197, [R1+0x6b0] ;  /* 0x0006b00001c57983 */ /* 0x000ee80000300800 */
[----:B------:R-:W3:Y:S01]  /*2a960*/  LDL.LU R243, [R1+0x6a8] ;  /* 0x0006a80001f37983 */ /* 0x000ee20000300800 */
[----:B--2---:R-:W-:-:S02]  /*2a970*/  LOP3.LUT R14, R97, 0xffff, RZ, 0xc0, !PT ;  /* 0x0000ffff610e7812 */ /* 0x004fc400078ec0ff */
[----:B------:R-:W-:Y:S02]  /*2a980*/  LOP3.LUT R23, R86, 0xffff, RZ, 0xc0, !PT ;  /* 0x0000ffff56177812 */ /* 0x000fe400078ec0ff */
[----:B------:R-:W-:Y:S02]  /*2a990*/  PRMT R128, R13, 0x3340, R14 ;  /* 0x000033400d807816 */ /* 0x000fe4000000000e */
[----:B------:R-:W-:Y:S02]  /*2a9a0*/  LOP3.LUT R47, R83, 0xffff, RZ, 0xc0, !PT ;  /* 0x0000ffff532f7812 */ /* 0x000fe400078ec0ff */
[----:B------:R-:W-:Y:S02]  /*2a9b0*/  LOP3.LUT R82, R82, 0xffff, RZ, 0xc0, !PT ;  /* 0x0000ffff52527812 */ /* 0x000fe400078ec0ff */
[----:B------:R-:W-:Y:S02]  /*2a9c0*/  LOP3.LUT R86, R164, 0xffff, RZ, 0xc0, !PT ;  /* 0x0000ffffa4567812 */ /* 0x000fe400078ec0ff */
[----:B------:R-:W-:-:S02]  /*2a9d0*/  PRMT R97, R4, 0x3340, R0 ;  /* 0x0000334004617816 */ /* 0x000fc40000000000 */
[----:B------:R-:W-:Y:S02]  /*2a9e0*/  PRMT R142, R22, 0x3340, R23 ;  /* 0x00003340168e7816 */ /* 0x000fe40000000017 */
[----:B------:R-:W-:Y:S02]  /*2a9f0*/  PRMT R143, R46, 0x3340, R47 ;  /* 0x000033402e8f7816 */ /* 0x000fe4000000002f */
[--C-:B------:R-:W-:Y:S02]  /*2aa00*/  PRMT R127, R86, 0x3340, R0.reuse ;  /* 0x00003340567f7816 */ /* 0x100fe40000000000 */
[----:B----4-:R-:W-:Y:S02]  /*2aa10*/  LOP3.LUT R83, R63, 0xffff, RZ, 0xc0, !PT ;  /* 0x0000ffff3f537812 */ /* 0x010fe400078ec0ff */
[----:B------:R-:W-:Y:S02]  /*2aa20*/  PRMT R63, R15, 0x3340, R0 ;  /* 0x000033400f3f7816 */ /* 0x000fe40000000000 */
[----:B------:R-:W-:-:S02]  /*2aa30*/  PRMT R152, R82, 0x3340, R83 ;  /* 0x0000334052987816 */ /* 0x000fc40000000053 */
[----:B------:R-:W-:Y:S02]  /*2aa40*/  PRMT R63, R128, 0x5410, R63 ;  /* 0x00005410803f7816 */ /* 0x000fe4000000003f */
[----:B------:R-:W-:Y:S02]  /*2aa50*/  PRMT R128, R142, 0x5410, R97 ;  /* 0x000054108e807816 */ /* 0x000fe40000000061 */
[----:B------:R-:W-:Y:S01]  /*2aa60*/  PRMT R97, R143, 0x5410, R98 ;  /* 0x000054108f617816 */ /* 0x000fe20000000062 */
[----:B------:R0:W-:Y:S04]  /*2aa70*/  STL [R1+0x5ec], R63 ;  /* 0x0005ec3f01007387 */ /* 0x0001e80000100800 */
[----:B------:R-:W-:Y:S04]  /*2aa80*/  STL [R1+0x5f8], R128 ;  /* 0x0005f88001007387 */ /* 0x000fe80000100800 */
[----:B------:R-:W2:Y:S01]  /*2aa90*/  LDL.LU R194, [R1+0xcf4] ;  /* 0x000cf40001c27983 */ /* 0x000ea20000300800 */
[----:B0-----:R-:W-:-:S03]  /*2aaa0*/  PRMT R63, R152, 0x5410, R127 ;  /* 0x00005410983f7816 */ /* 0x001fc6000000007f */
[----:B------:R3:W-:Y:S04]  /*2aab0*/  STL [R1+0x608], R97 ;  /* 0x0006086101007387 */ /* 0x0007e80000100800 */
[----:B------:R-:W4:Y:S04]  /*2aac0*/  LDL.LU R195, [R1+0xae4] ;  /* 0x000ae40001c37983 */ /* 0x000f280000300800 */
[----:B------:R0:W-:Y:S04]  /*2aad0*/  STL [R1+0x644], R63 ;  /* 0x0006443f01007387 */ /* 0x0001e80000100800 */
[----:B------:R-:W2:Y:S04]  /*2aae0*/  LDL.LU R192, [R1+0xad8] ;  /* 0x000ad80001c07983 */ /* 0x000ea80000300800 */
[----:B------:R-:W2:Y:S04]  /*2aaf0*/  LDL.LU R193, [R1+0xad0] ;  /* 0x000ad00001c17983 */ /* 0x000ea80000300800 */
[----:B------:R-:W2:Y:S04]  /*2ab00*/  LDL.LU R190, [R1+0x6c8] ;  /* 0x0006c80001be7983 */ /* 0x000ea80000300800 */
[----:B------:R-:W2:Y:S01]  /*2ab10*/  LDL.LU R191, [R1+0x6b4] ;  /* 0x0006b40001bf7983 */ /* 0x000ea20000300800 */
[----:B------:R-:W-:-:S02]  /*2ab20*/  LOP3.LUT R156, R156, 0xffff, RZ, 0xc0, !PT ;  /* 0x0000ffff9c9c7812 */ /* 0x000fc400078ec0ff */
[----:B---3--:R-:W-:Y:S02]  /*2ab30*/  LOP3.LUT R97, R217, 0xffff, RZ, 0xc0, !PT ;  /* 0x0000ffffd9617812 */ /* 0x008fe400078ec0ff */
[----:B------:R-:W-:Y:S02]  /*2ab40*/  LOP3.LUT R127, R216, 0xffff, RZ, 0xc0, !PT ;  /* 0x0000ffffd87f7812 */ /* 0x000fe400078ec0ff */
[----:B------:R-:W-:Y:S02]  /*2ab50*/  LOP3.LUT R142, R212, 0xffff, RZ, 0xc0, !PT ;  /* 0x0000ffffd48e7812 */ /* 0x000fe400078ec0ff */
[----:B0-----:R-:W-:Y:S02]  /*2ab60*/  PRMT R63, R156, 0x3340, R0 ;  /* 0x000033409c3f7816 */ /* 0x001fe40000000000 */
[----:B------:R-:W-:Y:S02]  /*2ab70*/  LOP3.LUT R152, R213, 0xffff, RZ, 0xc0, !PT ;  /* 0x0000ffffd5987812 */ /* 0x000fe400078ec0ff */
[----:B------:R-:W-:-:S02]  /*2ab80*/  LOP3.LUT R98, R221, 0xffff, RZ, 0xc0, !PT ;  /* 0x0000ffffdd627812 */ /* 0x000fc400078ec0ff */
[----:B------:R-:W-:Y:S02]  /*2ab90*/  LOP3.LUT R221, R162, 0xffff, RZ, 0xc0, !PT ;  /* 0x0000ffffa2dd7812 */ /* 0x000fe400078ec0ff */
[----:B------:R-:W-:Y:S02]  /*2aba0*/  LOP3.LUT R128, R196, 0xffff, RZ, 0xc0, !PT ;  /* 0x0000ffffc4807812 */ /* 0x000fe400078ec0ff */
[----:B------:R-:W-:Y:S02]  /*2abb0*/  PRMT R161, R97, 0x3340, R98 ;  /* 0x0000334061a17816 */ /* 0x000fe40000000062 */
[----:B------:R-:W-:Y:S02]  /*2abc0*/  LOP3.LUT R143, R197, 0xffff, RZ, 0xc0, !PT ;  /* 0x0000ffffc58f7812 */ /* 0x000fe400078ec0ff */
[----:B------:R-:W-:Y:S02]  /*2abd0*/  LOP3.LUT R158, R243, 0xffff, RZ, 0xc0, !PT ;  /* 0x0000fffff39e7812 */ /* 0x000fe400078ec0ff */
[----:B------:R-:W-:-:S02]  /*2abe0*/  LOP3.LUT R243, R154, 0xffff, RZ, 0xc0, !PT ;  /* 0x0000ffff9af37812 */ /* 0x000fc400078ec0ff */
[----:B------:R-:W-:Y:S02]  /*2abf0*/  LOP3.LUT R154, R20, 0xffff, RZ, 0xc0, !PT ;  /* 0x0000ffff149a7812 */ /* 0x000fe400078ec0ff */
[----:B------:R-:W-:Y:S02]  /*2ac00*/  PRMT R20, R221, 0x3340, R0 ;  /* 0x00003340dd147816 */ /* 0x000fe40000000000 */
[----:B------:R-:W-:Y:S02]  /*2ac10*/  PRMT R162, R127, 0x3340, R128 ;  /* 0x000033407fa27816 */ /* 0x000fe40000000080 */
[--C-:B------:R-:W-:Y:S02]  /*2ac20*/  PRMT R159, R243, 0x3340, R0.reuse ;  /* 0x00003340f39f7816 */ /* 0x100fe40000000000 */
[----:B------:R-:W-:Y:S02]  /*2ac30*/  PRMT R163, R142, 0x3340, R143 ;  /* 0x000033408ea37816 */ /* 0x000fe4000000008f */
[----:B------:R-:W-:-:S02]  /*2ac40*/  PRMT R160, R154, 0x3340, R0 ;  /* 0x000033409aa07816 */ /* 0x000fc40000000000 */
[----:B------:R-:W-:Y:S02]  /*2ac50*/  PRMT R164, R152, 0x3340, R158 ;  /* 0x0000334098a47816 */ /* 0x000fe4000000009e */
[----:B------:R-:W-:Y:S02]  /*2ac60*/  PRMT R161, R161, 0x5410, R20 ;  /* 0x00005410a1a17816 */ /* 0x000fe40000000014 */
[----:B------:R-:W-:Y:S02]  /*2ac70*/  PRMT R20, R162, 0x5410, R63 ;  /* 0x00005410a2147816 */ /* 0x000fe4000000003f */
[----:B------:R-:W-:Y:S01]  /*2ac80*/  PRMT R159, R163, 0x5410, R159 ;  /* 0x00005410a39f7816 */ /* 0x000fe2000000009f */
[----:B------:R-:W-:Y:S01]  /*2ac90*/  STL [R1+0x211c], R221 ;  /* 0x00211cdd01007387 */ /* 0x000fe20000100800 */
[----:B------:R-:W-:-:S03]  /*2aca0*/  PRMT R63, R164, 0x5410, R160 ;  /* 0x00005410a43f7816 */ /* 0x000fc600000000a0 */
[----:B------:R-:W-:Y:S04]  /*2acb0*/  STL [R1+0x64c], R161 ;  /* 0x00064ca101007387 */ /* 0x000fe80000100800 */
[----:B------:R-:W-:Y:S04]  /*2acc0*/  STL [R1+0x658], R20 ;  /* 0x0006581401007387 */ /* 0x000fe80000100800 */
[----:B------:R4:W-:Y:S04]  /*2acd0*/  STL [R1+0x65c], R159 ;  /* 0x00065c9f01007387 */ /* 0x0009e80000100800 */
[----:B------:R0:W-:Y:S01]  /*2ace0*/  STL [R1+0x660], R63 ;  /* 0x0006603f01007387 */ /* 0x0001e20000100800 */
[----:B----4-:R-:W-:-:S02]  /*2acf0*/  LOP3.LUT R159, R195, 0xffff, RZ, 0xc0, !PT ;  /* 0x0000ffffc39f7812 */ /* 0x010fc400078ec0ff */
[----:B--2---:R-:W-:Y:S02]  /*2ad00*/  LOP3.LUT R160, R191, 0xffff, RZ, 0xc0, !PT ;  /* 0x0000ffffbfa07812 */ /* 0x004fe400078ec0ff */
[----:B------:R-:W2:Y:S04]  /*2ad10*/  LDL.LU R191, [R1+0x10] ;  /* 0x0000100001bf7983 */ /* 0x000ea80000300800 */
[----:B------:R-:W3:Y:S01]  /*2ad20*/  LDL.LU R195, [R1+0xc] ;  /* 0x00000c0001c37983 */ /* 0x000ee20000300800 */
[----:B------:R-:W-:Y:S02]  /*2ad30*/  LOP3.LUT R164, R3, 0xffff, RZ, 0xc0, !PT ;  /* 0x0000ffff03a47812 */ /* 0x000fe400078ec0ff */
[----:B------:R-:W-:Y:S02]  /*2ad40*/  LOP3.LUT R3, R18, 0xffff, RZ, 0xc0, !PT ;  /* 0x0000ffff12037812 */ /* 0x000fe400078ec0ff */
[----:B------:R-:W-:-:S02]  /*2ad50*/  LOP3.LUT R161, R192, 0xffff, RZ, 0xc0, !PT ;  /* 0x0000ffffc0a17812 */ /* 0x000fc400078ec0ff */
[----:B------:R-:W-:Y:S02]  /*2ad60*/  LOP3.LUT R162, R5, 0xffff, RZ, 0xc0, !PT ;  /* 0x0000ffff05a27812 */ /* 0x000fe400078ec0ff */
[----:B------:R-:W-:Y:S02]  /*2ad70*/  LOP3.LUT R12, R12, 0xffff, RZ, 0xc0, !PT ;  /* 0x0000ffff0c0c7812 */ /* 0x000fe400078ec0ff */
[----:B------:R-:W-:Y:S02]  /*2ad80*/  PRMT R18, R3, 0x3340, R0 ;  /* 0x0000334003127816 */ /* 0x000fe40000000000 */
[----:B------:R-:W-:Y:S02]  /*2ad90*/  PRMT R167, R159, 0x3340, R160 ;  /* 0x000033409fa77816 */ /* 0x000fe400000000a0 */
[----:B------:R-:W-:Y:S02]  /*2ada0*/  PRMT R165, R12, 0x3340, R0 ;  /* 0x000033400ca57816 */ /* 0x000fe40000000000 */
[----:B------:R-:W-:-:S02]  /*2adb0*/  PRMT R168, R161, 0x3340, R162 ;  /* 0x00003340a1a87816 */ /* 0x000fc400000000a2 */
[----:B------:R-:W-:Y:S02]  /*2adc0*/  LOP3.LUT R163, R193, 0xffff, RZ, 0xc0, !PT ;  /* 0x0000ffffc1a37812 */ /* 0x000fe400078ec0ff */
[----:B------:R-:W-:Y:S02]  /*2add0*/  LOP3.LUT R5, R10, 0xffff, RZ, 0xc0, !PT ;  /* 0x0000ffff0a057812 */ /* 0x000fe400078ec0ff */
[----:B------:R-:W-:Y:S02]  /*2ade0*/  PRMT R167, R167, 0x5410, R18 ;  /* 0x00005410a7a77816 */ /* 0x000fe40000000012 */
[----:B------:R-:W-:Y:S02]  /*2adf0*/  LOP3.LUT R20, R194, 0xffff, RZ, 0xc0, !PT ;  /* 0x0000ffffc2147812 */ /* 0x000fe400078ec0ff */
[----:B0-----:R-:W-:Y:S02]  /*2ae00*/  LOP3.LUT R63, R190, 0xffff, RZ, 0xc0, !PT ;  /* 0x0000ffffbe3f7812 */ /* 0x001fe400078ec0ff */
[----:B------:R-:W-:-:S02]  /*2ae10*/  LOP3.LUT R221, R215, 0xffff, RZ, 0xc0, !PT ;  /* 0x0000ffffd7dd7812 */ /* 0x000fc400078ec0ff */
[----:B------:R-:W-:Y:S01]  /*2ae20*/  PRMT R165, R168, 0x5410, R165 ;  /* 0x00005410a8a57816 */ /* 0x000fe200000000a5 */
[----:B------:R-:W-:Y:S01]  /*2ae30*/  STL [R1+0x674], R167 ;  /* 0x000674a701007387 */ /* 0x000fe20000100800 */
[----:B------:R-:W-:Y:S02]  /*2ae40*/  PRMT R166, R5, 0x3340, R0 ;  /* 0x0000334005a67816 */ /* 0x000fe40000000000 */
[----:B------:R-:W-:Y:S01]  /*2ae50*/  PRMT R169, R163, 0x3340, R164 ;  /* 0x00003340a3a97816 */ /* 0x000fe200000000a4 */
[----:B------:R-:W-:Y:S01]  /*2ae60*/  STL [R1+0x678], R165 ;  /* 0x000678a501007387 */ /* 0x000fe20000100800 */
[----:B------:R-:W-:Y:S02]  /*2ae70*/  PRMT R10, R221, 0x3340, R0 ;  /* 0x00003340dd0a7816 */ /* 0x000fe40000000000 */
[----:B------:R-:W-:Y:S01]  /*2ae80*/  PRMT R170, R20, 0x3340, R63 ;  /* 0x0000334014aa7816 */ /* 0x000fe2000000003f */
[----:B------:R-:W4:Y:S01]  /*2ae90*/  LDL.LU R193, [R1] ;  /* 0x0000000001c17983 */ /* 0x000f220000300800 */
[----:B------:R-:W-:-:S02]  /*2aea0*/  PRMT R18, R169, 0x5410, R166 ;  /* 0x00005410a9127816 */ /* 0x000fc400000000a6 */
[----:B------:R-:W-:-:S03]  /*2aeb0*/  PRMT R10, R170, 0x5410, R10 ;  /* 0x00005410aa0a7816 */ /* 0x000fc6000000000a */
[----:B------:R-:W-:Y:S04]  /*2aec0*/  STL [R1+0x680], R18 ;  /* 0x0006801201007387 */ /* 0x000fe80000100800 */
[----:B------:R3:W-:Y:S04]  /*2aed0*/  STL [R1+0x638], R10 ;  /* 0x0006380a01007387 */ /* 0x0007e80000100800 */
[----:B------:R-:W4:Y:S01]  /*2aee0*/  LDL.LU R212, [R1+0x20] ;  /* 0x0000200001d47983 */ /* 0x000f220000300800 */
[----:B---3--:R-:W-:-:S03]  /*2aef0*/  SHF.R.U32.HI R10, RZ, 0x8, R195 ;  /* 0x00000008ff0a7819 */ /* 0x008fc600000116c3 */
[----:B------:R-:W3:Y:S04]  /*2af00*/  LDL.LU R195, [R1+0x14] ;  /* 0x0000140001c37983 */ /* 0x000ee80000300800 */
[----:B------:R-:W3:Y:S01]  /*2af10*/  LDL.LU R213, [R1+0x18] ;  /* 0x0000180001d57983 */ /* 0x000ee20000300800 */
[----:B--2---:R-:W-:Y:S02]  /*2af20*/  SHF.R.U32.HI R18, RZ, 0x8, R191 ;  /* 0x00000008ff127819 */ /* 0x004fe400000116bf */
[----:B------:R-:W-:Y:S02]  /*2af30*/  LOP3.LUT R10, R10, 0xffff, RZ, 0xc0, !PT ;  /* 0x0000ffff0a0a7812 */ /* 0x000fe400078ec0ff */
[----:B------:R-:W-:-:S04]  /*2af40*/  LOP3.LUT R18, R18, 0xffff, RZ, 0xc0, !PT ;  /* 0x0000ffff12127812 */ /* 0x000fc800078ec0ff */
[----:B------:R-:W-:Y:S02]  /*2af50*/  PRMT R18, R18, 0x3340, R10 ;  /* 0x0000334012127816 */ /* 0x000fe4000000000a */
[----:B------:R-:W-:-:S03]  /*2af60*/  SHF.R.U32.HI R150, RZ, 0x8, R150 ;  /* 0x00000008ff967819 */ /* 0x000fc60000011696 */
[----:B------:R3:W-:Y:S04]  /*2af70*/  STL [R1+0x4f4], R18 ;  /* 0x0004f41201007387 */ /* 0x0007e80000100800 */
[----:B------:R-:W2:Y:S01]  /*2af80*/  LDL.LU R196, [R1+0x8] ;  /* 0x0000080001c47983 */ /* 0x000ea20000300800 */
[----:B------:R-:W-:-:S03]  /*2af90*/  LOP3.LUT R150, R150, 0xffff, RZ, 0xc0, !PT ;  /* 0x0000ffff96967812 */ /* 0x000fc600078ec0ff */
[----:B------:R-:W2:Y:S04]  /*2afa0*/  LDL.LU R197, [R1+0x4] ;  /* 0x0000040001c57983 */ /* 0x000ea80000300800 */
[----:B------:R-:W2:Y:S01]  /*2afb0*/  LDL.LU R217, [R1+0x40] ;  /* 0x0000400001d97983 */ /* 0x000ea20000300800 */
[----:B----4-:R-:W-:-:S04]  /*2afc0*/  SHF.R.U32.HI R10, RZ, 0x8, R193 ;  /* 0x00000008ff0a7819 */ /* 0x010fc800000116c1 */
[----:B------:R-:W-:-:S04]  /*2afd0*/  LOP3.LUT R10, R10, 0xffff, RZ, 0xc0, !PT ;  /* 0x0000ffff0a0a7812 */ /* 0x000fc800078ec0ff */
[----:B------:R-:W-:Y:S02]  /*2afe0*/  PRMT R246, R10, 0x3340, R150 ;  /* 0x000033400af67816 */ /* 0x000fe40000000096 */
[----:B------:R-:W-:Y:S02]  /*2aff0*/  SHF.R.U32.HI R10, RZ, 0x8, R212 ;  /* 0x00000008ff0a7819 */ /* 0x000fe400000116d4 */
[----:B------:R-:W4:Y:S01]  /*2b000*/  LDL.LU R212, [R1+0x3c] ;  /* 0x00003c0001d47983 */ /* 0x000f220000300800 */
[----:B---3--:R-:W-:-:S03]  /*2b010*/  SHF.R.U32.HI R18, RZ, 0x8, R213 ;  /* 0x00000008ff127819 */ /* 0x008fc600000116d5 */
[----:B------:R-:W3:Y:S01]  /*2b020*/  LDL.LU R213, [R1+0x38] ;  /* 0x0000380001d57983 */ /* 0x000ee20000300800 */
[----:B------:R-:W-:Y:S02]  /*2b030*/  LOP3.LUT R10, R10, 0xffff, RZ, 0xc0, !PT ;  /* 0x0000ffff0a0a7812 */ /* 0x000fe400078ec0ff */
[----:B------:R-:W-:-:S04]  /*2b040*/  LOP3.LUT R18, R18, 0xffff, RZ, 0xc0, !PT ;  /* 0x0000ffff12127812 */ /* 0x000fc800078ec0ff */
[----:B------:R-:W-:-:S05]  /*2b050*/  PRMT R10, R10, 0x3340, R18 ;  /* 0x000033400a0a7816 */ /* 0x000fca0000000012 */
[----:B------:R0:W-:Y:S04]  /*2b060*/  STL [R1+0x4f0], R10 ;  /* 0x0004f00a01007387 */ /* 0x0001e80000100800 */
[----:B------:R-:W3:Y:S01]  /*2b070*/  LDL.LU R216, [R1+0x1c] ;  /* 0x00001c0001d87983 */ /* 0x000ee20000300800 */
[----:B--2---:R-:W-:Y:S02]  /*2b080*/  SHF.R.U32.HI R18, RZ, 0x8, R197 ;  /* 0x00000008ff127819 */ /* 0x004fe400000116c5 */
[----:B0-----:R-:W-:Y:S02]  /*2b090*/  SHF.R.U32.HI R10, RZ, 0x8, R196 ;  /* 0x00000008ff0a7819 */ /* 0x001fe400000116c4 */
[----:B------:R-:W-:Y:S02]  /*2b0a0*/  LOP3.LUT R18, R18, 0xffff, RZ, 0xc0, !PT ;  /* 0x0000ffff12127812 */ /* 0x000fe400078ec0ff */
[----:B------:R-:W-:-:S02]  /*2b0b0*/  LOP3.LUT R10, R10, 0xffff, RZ, 0xc0, !PT ;  /* 0x0000ffff0a0a7812 */ /* 0x000fc400078ec0ff */
[----:B------:R-:W-:Y:S02]  /*2b0c0*/  SHF.R.U32.HI R247, RZ, 0x8, R151 ;  /* 0x00000008fff77819 */ /* 0x000fe40000011697 */
[----:B------:R-:W-:Y:S02]  /*2b0d0*/  PRMT R231, R10, 0x3340, R18 ;  /* 0x000033400ae77816 */ /* 0x000fe40000000012 */
[----:B----4-:R-:W-:Y:S02]  /*2b0e0*/  SHF.R.U32.HI R18, RZ, 0x8, R212 ;  /* 0x00000008ff127819 */ /* 0x010fe400000116d4 */
[----:B------:R-:W2:Y:S01]  /*2b0f0*/  LDL.LU R212, [R1+0x104] ;  /* 0x0001040001d47983 */ /* 0x000ea20000300800 */
[----:B---3--:R-:W-:-:S03]  /*2b100*/  SHF.R.U32.HI R151, RZ, 0x8, R213 ;  /* 0x00000008ff977819 */ /* 0x008fc600000116d5 */
[----:B------:R-:W3:Y:S01]  /*2b110*/  LDL.LU R213, [R1+0x100] ;  /* 0x0001000001d57983 */ /* 0x000ee20000300800 */
[----:B------:R-:W-:Y:S02]  /*2b120*/  SHF.R.U32.HI R149, RZ, 0x8, R149 ;  /* 0x00000008ff957819 */ /* 0x000fe40000011695 */
[----:B------:R-:W-:Y:S02]  /*2b130*/  LOP3.LUT R247, R247, 0xffff, RZ, 0xc0, !PT ;  /* 0x0000fffff7f77812 */ /* 0x000fe400078ec0ff */
[----:B------:R-:W-:Y:S02]  /*2b140*/  LOP3.LUT R149, R149, 0xffff, RZ, 0xc0, !PT ;  /* 0x0000ffff95957812 */ /* 0x000fe400078ec0ff */
[----:B------:R-:W-:Y:S02]  /*2b150*/  SHF.R.U32.HI R164, RZ, 0x8, R164 ;  /* 0x00000008ffa47819 */ /* 0x000fe400000116a4 */
[----:B------:R-:W-:Y:S02]  /*2b160*/  PRMT R247, R149, 0x3340, R247 ;  /* 0x0000334095f77816 */ /* 0x000fe400000000f7 */
[----:B------:R-:W-:-:S02]  /*2b170*/  SHF.R.U32.HI R149, RZ, 0x8, R163 ;  /* 0x00000008ff957819 */ /* 0x000fc400000116a3 */
[----:B------:R-:W-:Y:S02]  /*2b180*/  SHF.R.U32.HI R150, RZ, 0x8, R148 ;  /* 0x00000008ff967819 */ /* 0x000fe40000011694 */
[----:B------:R-:W-:Y:S02]  /*2b190*/  SHF.R.U32.HI R10, RZ, 0x8, R217 ;  /* 0x00000008ff0a7819 */ /* 0x000fe400000116d9 */
[----:B------:R-:W-:Y:S02]  /*2b1a0*/  LOP3.LUT R149, R149, 0xffff, RZ, 0xc0, !PT ;  /* 0x0000ffff95957812 */ /* 0x000fe400078ec0ff */
[----:B------:R-:W-:Y:S02]  /*2b1b0*/  LOP3.LUT R148, R164, 0xffff, RZ, 0xc0, !PT ;  /* 0x0000ffffa4947812 */ /* 0x000fe400078ec0ff */
[----:B------:R-:W-:Y:S02]  /*2b1c0*/  LOP3.LUT R10, R10, 0xffff, RZ, 0xc0, !PT ;  /* 0x0000ffff0a0a7812 */ /* 0x000fe400078ec0ff */
[----:B------:R-:W-:-:S02]  /*2b1d0*/  LOP3.LUT R18, R18, 0xffff, RZ, 0xc0, !PT ;  /* 0x0000ffff12127812 */ /* 0x000fc400078ec0ff */
[----:B------:R-:W-:Y:S02]  /*2b1e0*/  PRMT R148, R149, 0x3340, R148 ;  /* 0x0000334095947816 */ /* 0x000fe40000000094 */
[----:B------:R-:W-:Y:S02]  /*2b1f0*/  PRMT R230, R10, 0x3340, R18 ;  /* 0x000033400ae67816 */ /* 0x000fe40000000012 */
[----:B------:R-:W-:Y:S01]  /*2b200*/  SHF.R.U32.HI R202, RZ, 0x8, R202 ;  /* 0x00000008ffca7819 */ /* 0x000fe200000116ca */
[----:B------:R-:W-:Y:S01]  /*2b210*/  STL [R1+0x4e0], R148 ;  /* 0x0004e09401007387 */ /* 0x000fe20000100800 */
[----:B------:R-:W-:Y:S02]  /*2b220*/  SHF.R.U32.HI R203, RZ, 0x8, R203 ;  /* 0x00000008ffcb7819 */ /* 0x000fe400000116cb */
[----:B------:R-:W-:Y:S01]  /*2b230*/  SHF.R.U32.HI R10, RZ, 0x8, R216 ;  /* 0x00000008ff0a7819 */ /* 0x000fe200000116d8 */
[----:B------:R-:W4:Y:S01]  /*2b240*/  LDL.LU R222, [R1+0x120] ;  /* 0x0001200001de7983 */ /* 0x000f220000300800 */
[----:B------:R-:W-:-:S03]  /*2b250*/  SHF.R.U32.HI R185, RZ, 0x8, R185 ;  /* 0x00000008ffb97819 */ /* 0x000fc600000116b9 */
[----:B------:R-:W4:Y:S01]  /*2b260*/  LDL.LU R224, [R1+0x118] ;  /* 0x0001180001e07983 */ /* 0x000f220000300800 */
[----:B------:R-:W-:Y:S02]  /*2b270*/  LOP3.LUT R202, R202, 0xffff, RZ, 0xc0, !PT ;  /* 0x0000ffffcaca7812 */ /* 0x000fe400078ec0ff */
[----:B------:R-:W-:Y:S01]  /*2b280*/  LOP3.LUT R203, R203, 0xffff, RZ, 0xc0, !PT ;  /* 0x0000ffffcbcb7812 */ /* 0x000fe200078ec0ff */
[----:B------:R-:W4:Y:S01]  /*2b290*/  LDL.LU R216, [R1+0x114] ;  /* 0x0001140001d87983 */ /* 0x000f220000300800 */
[----:B------:R-:W-:Y:S02]  /*2b2a0*/  LOP3.LUT R10, R10, 0xffff, RZ, 0xc0, !PT ;  /* 0x0000ffff0a0a7812 */ /* 0x000fe400078ec0ff */
[----:B------:R-:W-:Y:S01]  /*2b2b0*/  LOP3.LUT R185, R185, 0xffff, RZ, 0xc0, !PT ;  /* 0x0000ffffb9b97812 */ /* 0x000fe200078ec0ff */
[----:B------:R-:W4:Y:S01]  /*2b2c0*/  LDL.LU R217, [R1+0x110] ;  /* 0x0001100001d97983 */ /* 0x000f220000300800 */
[----:B------:R-:W-:Y:S02]  /*2b2d0*/  PRMT R251, R202, 0x3340, R203 ;  /* 0x00003340cafb7816 */ /* 0x000fe400000000cb */
[----:B------:R-:W-:-:S02]  /*2b2e0*/  PRMT R228, R10, 0x3340, R185 ;  /* 0x000033400ae47816 */ /* 0x000fc400000000b9 */
[----:B--2---:R-:W-:Y:S02]  /*2b2f0*/  SHF.R.U32.HI R10, RZ, 0x8, R212 ;  /* 0x00000008ff0a7819 */ /* 0x004fe400000116d4 */
[----:B------:R-:W-:Y:S01]  /*2b300*/  SHF.R.U32.HI R202, RZ, 0x8, R12 ;  /* 0x00000008ffca7819 */ /* 0x000fe2000001160c */
[----:B------:R-:W2:Y:S01]  /*2b310*/  LDL.LU R212, [R1+0x10c] ;  /* 0x00010c0001d47983 */ /* 0x000ea20000300800 */
[----:B---3--:R-:W-:-:S03]  /*2b320*/  SHF.R.U32.HI R12, RZ, 0x8, R213 ;  /* 0x00000008ff0c7819 */ /* 0x008fc600000116d5 */
[----:B------:R-:W3:Y:S01]  /*2b330*/  LDL.LU R213, [R1+0x108] ;  /* 0x0001080001d57983 */ /* 0x000ee20000300800 */
[----:B------:R-:W-:Y:S02]  /*2b340*/  LOP3.LUT R10, R10, 0xffff, RZ, 0xc0, !PT ;  /* 0x0000ffff0a0a7812 */ /* 0x000fe400078ec0ff */
[----:B------:R-:W-:Y:S02]  /*2b350*/  LOP3.LUT R12, R12, 0xffff, RZ, 0xc0, !PT ;  /* 0x0000ffff0c0c7812 */ /* 0x000fe400078ec0ff */
[----:B------:R-:W-:Y:S02]  /*2b360*/  SHF.R.U32.HI R205, RZ, 0x8, R205 ;  /* 0x00000008ffcd7819 */ /* 0x000fe400000116cd */
[----:B------:R-:W-:Y:S02]  /*2b370*/  SHF.R.U32.HI R204, RZ, 0x8, R204 ;  /* 0x00000008ffcc7819 */ /* 0x000fe400000116cc */
[----:B------:R-:W-:Y:S02]  /*2b380*/  PRMT R226, R10, 0x3340, R12 ;  /* 0x000033400ae27816 */ /* 0x000fe4000000000c */
[----:B------:R-:W-:-:S02]  /*2b390*/  LOP3.LUT R205, R205, 0xffff, RZ, 0xc0, !PT ;  /* 0x0000ffffcdcd7812 */ /* 0x000fc400078ec0ff */
[----:B------:R-:W-:Y:S02]  /*2b3a0*/  LOP3.LUT R204, R204, 0xffff, RZ, 0xc0, !PT ;  /* 0x0000ffffcccc7812 */ /* 0x000fe400078ec0ff */
[----:B------:R-:W-:Y:S02]  /*2b3b0*/  SHF.R.U32.HI R10, RZ, 0x8, R137 ;  /* 0x00000008ff0a7819 */ /* 0x000fe40000011689 */
[----:B------:R-:W-:Y:S02]  /*2b3c0*/  SHF.R.U32.HI R12, RZ, 0x8, R138 ;  /* 0x00000008ff0c7819 */ /* 0x000fe4000001168a */
[----:B------:R-:W-:Y:S02]  /*2b3d0*/  SHF.R.U32.HI R207, RZ, 0x8, R207 ;  /* 0x00000008ffcf7819 */ /* 0x000fe400000116cf */
[----:B------:R-:W-:Y:S02]  /*2b3e0*/  SHF.R.U32.HI R206, RZ, 0x8, R206 ;  /* 0x00000008ffce7819 */ /* 0x000fe400000116ce */
[----:B------:R-:W-:-:S02]  /*2b3f0*/  PRMT R250, R205, 0x3340, R204 ;  /* 0x00003340cdfa7816 */ /* 0x000fc400000000cc */
[----:B------:R-:W-:Y:S02]  /*2b400*/  SHF.R.U32.HI R208, RZ, 0x8, R208 ;  /* 0x00000008ffd07819 */ /* 0x000fe400000116d0 */
[----:B------:R-:W-:Y:S02]  /*2b410*/  SHF.R.U32.HI R209, RZ, 0x8, R209 ;  /* 0x00000008ffd17819 */ /* 0x000fe400000116d1 */
[----:B------:R-:W-:Y:S02]  /*2b420*/  LOP3.LUT R10, R10, 0xffff, RZ, 0xc0, !PT ;  /* 0x0000ffff0a0a7812 */ /* 0x000fe400078ec0ff */
[----:B------:R-:W-:Y:S02]  /*2b430*/  LOP3.LUT R12, R12, 0xffff, RZ, 0xc0, !PT ;  /* 0x0000ffff0c0c7812 */ /* 0x000fe400078ec0ff */
[----:B----4-:R-:W-:Y:S02]  /*2b440*/  SHF.R.U32.HI R205, RZ, 0x8, R222 ;  /* 0x00000008ffcd7819 */ /* 0x010fe400000116de */
[----:B------:R-:W-:-:S02]  /*2b450*/  LOP3.LUT R207, R207, 0xffff, RZ, 0xc0, !PT ;  /* 0x0000ffffcfcf7812 */ /* 0x000fc400078ec0ff */
[----:B------:R-:W-:Y:S02]  /*2b460*/  SHF.R.U32.HI R18, RZ, 0x8, R224 ;  /* 0x00000008ff127819 */ /* 0x000fe400000116e0 */
[----:B------:R-:W-:Y:S02]  /*2b470*/  LOP3.LUT R206, R206, 0xffff, RZ, 0xc0, !PT ;  /* 0x0000ffffcece7812 */ /* 0x000fe400078ec0ff */
[----:B------:R-:W-:Y:S02]  /*2b480*/  LOP3.LUT R208, R208, 0xffff, RZ, 0xc0, !PT ;  /* 0x0000ffffd0d07812 */ /* 0x000fe400078ec0ff */
[----:B------:R-:W-:Y:S02]  /*2b490*/  LOP3.LUT R209, R209, 0xffff, RZ, 0xc0, !PT ;  /* 0x0000ffffd1d17812 */ /* 0x000fe400078ec0ff */
[----:B------:R-:W-:Y:S02]  /*2b4a0*/  PRMT R12, R10, 0x3340, R12 ;  /* 0x000033400a0c7816 */ /* 0x000fe4000000000c */
[----:B------:R-:W-:-:S02]  /*2b4b0*/  LOP3.LUT R205, R205, 0xffff, RZ, 0xc0, !PT ;  /* 0x0000ffffcdcd7812 */ /* 0x000fc400078ec0ff */
[----:B------:R-:W-:Y:S02]  /*2b4c0*/  LOP3.LUT R18, R18, 0xffff, RZ, 0xc0, !PT ;  /* 0x0000ffff12127812 */ /* 0x000fe400078ec0ff */
[----:B------:R-:W-:Y:S02]  /*2b4d0*/  PRMT R249, R207, 0x3340, R206 ;  /* 0x00003340cff97816 */ /* 0x000fe400000000ce */
[----:B------:R-:W-:Y:S02]  /*2b4e0*/  SHF.R.U32.HI R206, RZ, 0x8, R216 ;  /* 0x00000008ffce7819 */ /* 0x000fe400000116d8 */
[----:B------:R-:W-:Y:S01]  /*2b4f0*/  PRMT R248, R208, 0x3340, R209 ;  /* 0x00003340d0f87816 */ /* 0x000fe200000000d1 */
[----:B------:R-:W4:Y:S01]  /*2b500*/  LDL.LU R216, [R1+0x128] ;  /* 0x0001280001d87983 */ /* 0x000f220000300800 */
[----:B------:R-:W-:Y:S02]  /*2b510*/  PRMT R205, R205, 0x3340, R18 ;  /* 0x00003340cdcd7816 */ /* 0x000fe40000000012 */
[----:B--2---:R-:W-:Y:S01]  /*2b520*/  SHF.R.U32.HI R209, RZ, 0x8, R212 ;  /* 0x00000008ffd17819 */ /* 0x004fe200000116d4 */
[----:B------:R0:W-:Y:S01]  /*2b530*/  STL [R1+0x4bc], R12 ;  /* 0x0004bc0c01007387 */ /* 0x0001e20000100800 */
[----:B------:R-:W-:-:S03]  /*2b540*/  SHF.R.U32.HI R10, RZ, 0x8, R217 ;  /* 0x00000008ff0a7819 */ /* 0x000fc600000116d9 */
[----:B------:R-:W2:Y:S01]  /*2b550*/  LDL.LU R212, [R1+0x124] ;  /* 0x0001240001d47983 */ /* 0x000ea20000300800 */
[----:B------:R-:W-:Y:S02]  /*2b560*/  LOP3.LUT R209, R209, 0xffff, RZ, 0xc0, !PT ;  /* 0x0000ffffd1d17812 */ /* 0x000fe400078ec0ff */
[----:B0-----:R-:W-:Y:S02]  /*2b570*/  SHF.R.U32.HI R12, RZ, 0x8, R186 ;  /* 0x00000008ff0c7819 */ /* 0x001fe400000116ba */
[----:B------:R-:W-:Y:S02]  /*2b580*/  LOP3.LUT R10, R10, 0xffff, RZ, 0xc0, !PT ;  /* 0x0000ffff0a0a7812 */ /* 0x000fe400078ec0ff */
[----:B------:R-:W-:-:S04]  /*2b590*/  LOP3.LUT R12, R12, 0xffff, RZ, 0xc0, !PT ;  /* 0x0000ffff0c0c7812 */ /* 0x000fc800078ec0ff */
[----:B------:R-:W-:Y:S02]  /*2b5a0*/  PRMT R209, R209, 0x3340, R12 ;  /* 0x00003340d1d17816 */ /* 0x000fe4000000000c */
[----:B------:R-:W-:-:S04]  /*2b5b0*/  SHF.R.U32.HI R12, RZ, 0x8, R132 ;  /* 0x00000008ff0c7819 */ /* 0x000fc80000011684 */
[----:B------:R-:W-:Y:S02]  /*2b5c0*/  LOP3.LUT R12, R12, 0xffff, RZ, 0xc0, !PT ;  /* 0x0000ffff0c0c7812 */ /* 0x000fe400078ec0ff */
[----:B---3--:R-:W-:Y:S02]  /*2b5d0*/  SHF.R.U32.HI R18, RZ, 0x8, R213 ;  /* 0x00000008ff127819 */ /* 0x008fe400000116d5 */
[----:B------:R-:W3:Y:S02]  /*2b5e0*/  LDL.LU R213, [R1+0x11c] ;  /* 0x00011c0001d57983 */ /* 0x000ee40000300800 */
[----:B------:R-:W-:-:S04]  /*2b5f0*/  LOP3.LUT R18, R18, 0xffff, RZ, 0xc0, !PT ;  /* 0x0000ffff12127812 */ /* 0x000fc800078ec0ff */
[----:B------:R-:W-:Y:S02]  /*2b600*/  PRMT R224, R10, 0x3340, R18 ;  /* 0x000033400ae07816 */ /* 0x000fe40000000012 */
[----:B------:R-:W-:-:S04]  /*2b610*/  SHF.R.U32.HI R10, RZ, 0x8, R130 ;  /* 0x00000008ff0a7819 */ /* 0x000fc80000011682 */
[----:B------:R-:W-:-:S04]  /*2b620*/  LOP3.LUT R10, R10, 0xffff, RZ, 0xc0, !PT ;  /* 0x0000ffff0a0a7812 */ /* 0x000fc800078ec0ff */
[----:B------:R-:W-:-:S05]  /*2b630*/  PRMT R10, R10, 0x3340, R12 ;  /* 0x000033400a0a7816 */ /* 0x000fca000000000c */
[----:B------:R0:W-:Y:S04]  /*2b640*/  STL [R1+0x4b0], R10 ;  /* 0x0004b00a01007387 */ /* 0x0001e80000100800 */
[----:B------:R-:W3:Y:S01]  /*2b650*/  LDL.LU R172, [R1+0x138] ;  /* 0x0001380001ac7983 */ /* 0x000ee20000300800 */
[----:B------:R-:W-:Y:S02]  /*2b660*/  SHF.R.U32.HI R219, RZ, 0x8, R135 ;  /* 0x00000008ffdb7819 */ /* 0x000fe40000011687 */
[----:B0-----:R-:W-:Y:S02]  /*2b670*/  SHF.R.U32.HI R10, RZ, 0x8, R136 ;  /* 0x00000008ff0a7819 */ /* 0x001fe40000011688 */
[----:B------:R-:W-:Y:S02]  /*2b680*/  LOP3.LUT R219, R219, 0xffff, RZ, 0xc0, !PT ;  /* 0x0000ffffdbdb7812 */ /* 0x000fe400078ec0ff */
[----:B------:R-:W-:-:S02]  /*2b690*/  LOP3.LUT R10, R10, 0xffff, RZ, 0xc0, !PT ;  /* 0x0000ffff0a0a7812 */ /* 0x000fc400078ec0ff */
[----:B------:R-:W-:Y:S02]  /*2b6a0*/  SHF.R.U32.HI R194, RZ, 0x8, R210 ;  /* 0x00000008ffc27819 */ /* 0x000fe400000116d2 */
[----:B------:R-:W-:Y:S02]  /*2b6b0*/  PRMT R219, R219, 0x3340, R10 ;  /* 0x00003340dbdb7816 */ /* 0x000fe4000000000a */
[----:B------:R-:W-:-:S04]  /*2b6c0*/  SHF.R.U32.HI R10, RZ, 0x8, R159 ;  /* 0x00000008ff0a7819 */ /* 0x000fc8000001169f */
[----:B------:R-:W-:Y:S02]  /*2b6d0*/  LOP3.LUT R10, R10, 0xffff, RZ, 0xc0, !PT ;  /* 0x0000ffff0a0a7812 */ /* 0x000fe400078ec0ff */
[----:B--2---:R-:W-:-:S04]  /*2b6e0*/  SHF.R.U32.HI R212, RZ, 0x8, R212 ;  /* 0x00000008ffd47819 */ /* 0x004fc800000116d4 */
[----:B------:R-:W-:Y:S02]  /*2b6f0*/  LOP3.LUT R212, R212, 0xffff, RZ, 0xc0, !PT ;  /* 0x0000ffffd4d47812 */ /* 0x000fe400078ec0ff */
[----:B----4-:R-:W-:Y:S02]  /*2b700*/  SHF.R.U32.HI R210, RZ, 0x8, R216 ;  /* 0x00000008ffd27819 */ /* 0x010fe400000116d8 */
[----:B------:R-:W2:Y:S04]  /*2b710*/  LDL.LU R216, [R1+0x130] ;  /* 0x0001300001d87983 */ /* 0x000ea80000300800 */
[----:B------:R-:W4:Y:S04]  /*2b720*/  LDL.LU R217, [R1+0x12c] ;  /* 0x00012c0001d97983 */ /* 0x000f280000300800 */
[----:B------:R-:W2:Y:S01]  /*2b730*/  LDL.LU R174, [R1+0x134] ;  /* 0x0001340001ae7983 */ /* 0x000ea20000300800 */
[----:B---3--:R-:W-:-:S04]  /*2b740*/  SHF.R.U32.HI R12, RZ, 0x8, R213 ;  /* 0x00000008ff0c7819 */ /* 0x008fc800000116d5 */
[----:B------:R-:W-:-:S04]  /*2b750*/  LOP3.LUT R12, R12, 0xffff, RZ, 0xc0, !PT ;  /* 0x0000ffff0c0c7812 */ /* 0x000fc800078ec0ff */
[----:B------:R-:W-:Y:S02]  /*2b760*/  PRMT R212, R212, 0x3340, R12 ;  /* 0x00003340d4d47816 */ /* 0x000fe4000000000c */
[----:B------:R-:W-:-:S04]  /*2b770*/  SHF.R.U32.HI R12, RZ, 0x8, R160 ;  /* 0x00000008ff0c7819 */ /* 0x000fc800000116a0 */
[----:B------:R-:W-:-:S04]  /*2b780*/  LOP3.LUT R12, R12, 0xffff, RZ, 0xc0, !PT ;  /* 0x0000ffff0c0c7812 */ /* 0x000fc800078ec0ff */
[----:B------:R-:W-:-:S05]  /*2b790*/  PRMT R10, R10, 0x3340, R12 ;  /* 0x000033400a0a7816 */ /* 0x000fca000000000c */
[----:B------:R2:W-:Y:S01]  /*2b7a0*/  STL [R1+0x474], R10 ;  /* 0x0004740a01007387 */ /* 0x0005e20000100800 */
[----:B------:R-:W-:-:S03]  /*2b7b0*/  SHF.R.U32.HI R186, RZ, 0x8, R172 ;  /* 0x00000008ffba7819 */ /* 0x000fc600000116ac */
[----:B------:R-:W3:Y:S04]  /*2b7c0*/  LDL.LU R173, [R1+0x140] ;  /* 0x0001400001ad7983 */ /* 0x000ee80000300800 */
[----:B------:R-:W4:Y:S01]  /*2b7d0*/  LDL.LU R172, [R1+0x13c] ;  /* 0x00013c0001ac7983 */ /* 0x000f220000300800 */
[----:B------:R-:W-:Y:S02]  /*2b7e0*/  LOP3.LUT R186, R186, 0xffff, RZ, 0xc0, !PT ;  /* 0x0000ffffbaba7812 */ /* 0x000fe400078ec0ff */
[----:B--2---:R-:W-:Y:S02]  /*2b7f0*/  SHF.R.U32.HI R10, RZ, 0x8, R174 ;  /* 0x00000008ff0a7819 */ /* 0x004fe400000116ae */
[----:B------:R-:W2:Y:S02]  /*2b800*/  LDL.LU R174, [R1+0x160] ;  /* 0x0001600001ae7983 */ /* 0x000ea40000300800 */
[----:B------:R-:W-:-:S02]  /*2b810*/  LOP3.LUT R10, R10, 0xffff, RZ, 0xc0, !PT ;  /* 0x0000ffff0a0a7812 */ /* 0x000fc400078ec0ff */
[----:B------:R-:W2:Y:S02]  /*2b820*/  LDL.LU R176, [R1+0x154] ;  /* 0x0001540001b07983 */ /* 0x000ea40000300800 */
[----:B------:R-:W-:Y:S02]  /*2b830*/  PRMT R186, R186, 0x3340, R10 ;  /* 0x00003340baba7816 */ /* 0x000fe4000000000a */
[----:B------:R-:W2:Y:S01]  /*2b840*/  LDL.LU R175, [R1+0x150] ;  /* 0x0001500001af7983 */ /* 0x000ea20000300800 */
[----:B---3--:R-:W-:-:S03]  /*2b850*/  SHF.R.U32.HI R10, RZ, 0x8, R173 ;  /* 0x00000008ff0a7819 */ /* 0x008fc600000116ad */
[----:B------:R-:W3:Y:S01]  /*2b860*/  LDL.LU R173, [R1+0x14c] ;  /* 0x00014c0001ad7983 */ /* 0x000ee20000300800 */
[----:B----4-:R-:W-:-:S03]  /*2b870*/  SHF.R.U32.HI R12, RZ, 0x8, R172 ;  /* 0x00000008ff0c7819 */ /* 0x010fc600000116ac */
[----:B------:R-:W4:Y:S04]  /*2b880*/  LDL.LU R172, [R1+0x148] ;  /* 0x0001480001ac7983 */ /* 0x000f280000300800 */
[----:B------:R-:W3:Y:S04]  /*2b890*/  LDL.LU R168, [R1+0x16c] ;  /* 0x00016c0001a87983 */ /* 0x000ee80000300800 */
[----:B------:R-:W2:Y:S01]  /*2b8a0*/  LDL.LU R165, [R1+0x164] ;  /* 0x0001640001a57983 */ /* 0x000ea20000300800 */
[----:B------:R-:W-:Y:S02]  /*2b8b0*/  SHF.R.U32.HI R147, RZ, 0x8, R147 ;  /* 0x00000008ff937819 */ /* 0x000fe40000011693 */
[----:B------:R-:W-:Y:S01]  /*2b8c0*/  LOP3.LUT R150, R150, 0xffff, RZ, 0xc0, !PT ;  /* 0x0000ffff96967812 */ /* 0x000fe200078ec0ff */
[----:B------:R-:W3:Y:S01]  /*2b8d0*/  LDL.LU R167, [R1+0x168] ;  /* 0x0001680001a77983 */ /* 0x000ee20000300800 */
[----:B------:R-:W-:-:S03]  /*2b8e0*/  LOP3.LUT R147, R147, 0xffff, RZ, 0xc0, !PT ;  /* 0x0000ffff93937812 */ /* 0x000fc600078ec0ff */
[----:B------:R-:W3:Y:S01]  /*2b8f0*/  LDL.LU R169, [R1+0x174] ;  /* 0x0001740001a97983 */ /* 0x000ee20000300800 */
[----:B------:R-:W-:Y:S02]  /*2b900*/  PRMT R229, R147, 0x3340, R150 ;  /* 0x0000334093e57816 */ /* 0x000fe40000000096 */
[----:B------:R-:W-:Y:S02]  /*2b910*/  LOP3.LUT R151, R151, 0xffff, RZ, 0xc0, !PT ;  /* 0x0000ffff97977812 */ /* 0x000fe400078ec0ff */
[----:B------:R-:W-:Y:S02]  /*2b920*/  SHF.R.U32.HI R192, RZ, 0x8, R199 ;  /* 0x00000008ffc07819 */ /* 0x000fe400000116c7 */
[----:B------:R-:W-:Y:S02]  /*2b930*/  PRMT R199, R151, 0x3340, R0 ;  /* 0x0000334097c77816 */ /* 0x000fe40000000000 */
[----:B------:R-:W-:Y:S02]  /*2b940*/  SHF.R.U32.HI R178, RZ, 0x8, R178 ;  /* 0x00000008ffb27819 */ /* 0x000fe400000116b2 */
[----:B------:R-:W-:-:S02]  /*2b950*/  SHF.R.U32.HI R180, RZ, 0x8, R180 ;  /* 0x00000008ffb47819 */ /* 0x000fc400000116b4 */
[----:B------:R-:W-:Y:S02]  /*2b960*/  SHF.R.U32.HI R109, RZ, 0x8, R109 ;  /* 0x00000008ff6d7819 */ /* 0x000fe4000001166d */
[----:B------:R-:W-:Y:S02]  /*2b970*/  SHF.R.U32.HI R110, RZ, 0x8, R110 ;  /* 0x00000008ff6e7819 */ /* 0x000fe4000001166e */
[----:B------:R-:W-:Y:S02]  /*2b980*/  LOP3.LUT R178, R178, 0xffff, RZ, 0xc0, !PT ;  /* 0x0000ffffb2b27812 */ /* 0x000fe400078ec0ff */
[----:B------:R-:W-:Y:S02]  /*2b990*/  LOP3.LUT R180, R180, 0xffff, RZ, 0xc0, !PT ;  /* 0x0000ffffb4b47812 */ /* 0x000fe400078ec0ff */
[----:B------:R-:W-:Y:S02]  /*2b9a0*/  LOP3.LUT R10, R10, 0xffff, RZ, 0xc0, !PT ;  /* 0x0000ffff0a0a7812 */ /* 0x000fe400078ec0ff */
[----:B------:R-:W-:-:S02]  /*2b9b0*/  LOP3.LUT R109, R109, 0xffff, RZ, 0xc0, !PT ;  /* 0x0000ffff6d6d7812 */ /* 0x000fc400078ec0ff */
[----:B------:R-:W-:Y:S02]  /*2b9c0*/  LOP3.LUT R12, R12, 0xffff, RZ, 0xc0, !PT ;  /* 0x0000ffff0c0c7812 */ /* 0x000fe400078ec0ff */
[----:B------:R-:W-:Y:S02]  /*2b9d0*/  LOP3.LUT R110, R110, 0xffff, RZ, 0xc0, !PT ;  /* 0x0000ffff6e6e7812 */ /* 0x000fe400078ec0ff */
[----:B------:R-:W-:Y:S02]  /*2b9e0*/  SHF.R.U32.HI R191, RZ, 0x8, R201 ;  /* 0x00000008ffbf7819 */ /* 0x000fe400000116c9 */
[----:B--2---:R-:W-:Y:S02]  /*2b9f0*/  SHF.R.U32.HI R166, RZ, 0x8, R165 ;  /* 0x00000008ffa67819 */ /* 0x004fe400000116a5 */
[----:B------:R-:W2:Y:S04]  /*2ba00*/  LDL.LU R165, [R1+0x178] ;  /* 0x0001780001a57983 */ /* 0x000ea80000300800 */
[----:B------:R-:W3:Y:S04]  /*2ba10*/  LDL.LU R150, [R1+0x170] ;  /* 0x0001700001967983 */ /* 0x000ee80000300800 */
[----:B------:R-:W3:Y:S04]  /*2ba20*/  LDL.LU R151, [R1+0x184] ;  /* 0x0001840001977983 */ /* 0x000ee80000300800 */
[----:B------:R-:W3:Y:S04]  /*2ba30*/  LDL.LU R149, [R1+0x17c] ;  /* 0x00017c0001957983 */ /* 0x000ee80000300800 */
[----:B------:R-:W3:Y:S01]  /*2ba40*/  LDL.LU R148, [R1+0x180] ;  /* 0x0001800001947983 */ /* 0x000ee20000300800 */
[----:B------:R-:W-:-:S02]  /*2ba50*/  PRMT R245, R178, 0x3340, R180 ;  /* 0x00003340b2f57816 */ /* 0x000fc400000000b4 */
[----:B------:R-:W-:Y:S02]  /*2ba60*/  SHF.R.U32.HI R201, RZ, 0x8, R184 ;  /* 0x00000008ffc97819 */ /* 0x000fe400000116b8 */
[----:B------:R-:W-:Y:S02]  /*2ba70*/  PRMT R178, R10, 0x3340, R109 ;  /* 0x000033400ab27816 */ /* 0x000fe4000000006d */
[----:B------:R-:W-:Y:S02]  /*2ba80*/  PRMT R184, R12, 0x3340, R110 ;  /* 0x000033400cb87816 */ /* 0x000fe4000000006e */
[----:B------:R-:W-:Y:S02]  /*2ba90*/  SHF.R.U32.HI R10, RZ, 0x8, R174 ;  /* 0x00000008ff0a7819 */ /* 0x000fe400000116ae */
[----:B------:R-:W-:Y:S02]  /*2baa0*/  SHF.R.U32.HI R12, RZ, 0x8, R220 ;  /* 0x00000008ff0c7819 */ /* 0x000fe400000116dc */
[----:B------:R-:W-:-:S02]  /*2bab0*/  LOP3.LUT R10, R10, 0xffff, RZ, 0xc0, !PT ;  /* 0x0000ffff0a0a7812 */ /* 0x000fc400078ec0ff */
[----:B------:R-:W-:-:S04]  /*2bac0*/  LOP3.LUT R12, R12, 0xffff, RZ, 0xc0, !PT ;  /* 0x0000ffff0c0c7812 */ /* 0x000fc800078ec0ff */
[----:B------:R-:W-:Y:S02]  /*2bad0*/  PRMT R220, R10, 0x3340, R12 ;  /* 0x000033400adc7816 */ /* 0x000fe4000000000c */
[----:B------:R-:W-:Y:S02]  /*2bae0*/  SHF.R.U32.HI R10, RZ, 0x8, R175 ;  /* 0x00000008ff0a7819 */ /* 0x000fe400000116af */
[----:B----4-:R-:W-:Y:S02]  /*2baf0*/  SHF.R.U32.HI R12, RZ, 0x8, R172 ;  /* 0x00000008ff0c7819 */ /* 0x010fe400000116ac */
[----:B------:R-:W-:Y:S02]  /*2bb00*/  LOP3.LUT R10, R10, 0xffff, RZ, 0xc0, !PT ;  /* 0x0000ffff0a0a7812 */ /* 0x000fe400078ec0ff */
[----:B------:R-:W-:Y:S02]  /*2bb10*/  LOP3.LUT R12, R12, 0xffff, RZ, 0xc0, !PT ;  /* 0x0000ffff0c0c7812 */ /* 0x000fe400078ec0ff */
[----:B------:R-:W-:-:S02]  /*2bb20*/  SHF.R.U32.HI R177, RZ, 0x8, R232 ;  /* 0x00000008ffb17819 */ /* 0x000fc400000116e8 */
[----:B------:R-:W-:Y:S02]  /*2bb30*/  SHF.R.U32.HI R103, RZ, 0x8, R103 ;  /* 0x00000008ff677819 */ /* 0x000fe40000011667 */
[----:B------:R-:W-:Y:S02]  /*2bb40*/  SHF.R.U32.HI R105, RZ, 0x8, R105 ;  /* 0x00000008ff697819 */ /* 0x000fe40000011669 */
[----:B------:R-:W-:Y:S02]  /*2bb50*/  PRMT R232, R10, 0x3340, R12 ;  /* 0x000033400ae87816 */ /* 0x000fe4000000000c */
[----:B------:R-:W-:Y:S02]  /*2bb60*/  SHF.R.U32.HI R161, RZ, 0x8, R161 ;  /* 0x00000008ffa17819 */ /* 0x000fe400000116a1 */
[----:B------:R-:W-:Y:S02]  /*2bb70*/  SHF.R.U32.HI R162, RZ, 0x8, R162 ;  /* 0x00000008ffa27819 */ /* 0x000fe400000116a2 */
[----:B------:R-:W-:-:S02]  /*2bb80*/  SHF.R.U32.HI R10, RZ, 0x8, R142 ;  /* 0x00000008ff0a7819 */ /* 0x000fc4000001168e */
[----:B------:R-:W-:Y:S02]  /*2bb90*/  SHF.R.U32.HI R12, RZ, 0x8, R143 ;  /* 0x00000008ff0c7819 */ /* 0x000fe4000001168f */
[----:B------:R-:W-:Y:S02]  /*2bba0*/  LOP3.LUT R103, R103, 0xffff, RZ, 0xc0, !PT ;  /* 0x0000ffff67677812 */ /* 0x000fe400078ec0ff */
[----:B------:R-:W-:Y:S02]  /*2bbb0*/  LOP3.LUT R105, R105, 0xffff, RZ, 0xc0, !PT ;  /* 0x0000ffff69697812 */ /* 0x000fe400078ec0ff */
[----:B------:R-:W-:Y:S02]  /*2bbc0*/  LOP3.LUT R161, R161, 0xffff, RZ, 0xc0, !PT ;  /* 0x0000ffffa1a17812 */ /* 0x000fe400078ec0ff */
[----:B------:R-:W-:Y:S02]  /*2bbd0*/  LOP3.LUT R162, R162, 0xffff, RZ, 0xc0, !PT ;  /* 0x0000ffffa2a27812 */ /* 0x000fe400078ec0ff */
[----:B------:R-:W-:-:S02]  /*2bbe0*/  LOP3.LUT R10, R10, 0xffff, RZ, 0xc0, !PT ;  /* 0x0000ffff0a0a7812 */ /* 0x000fc400078ec0ff */
[----:B------:R-:W-:Y:S02]  /*2bbf0*/  LOP3.LUT R12, R12, 0xffff, RZ, 0xc0, !PT ;  /* 0x0000ffff0c0c7812 */ /* 0x000fe400078ec0ff */
[----:B------:R-:W-:Y:S02]  /*2bc00*/  PRMT R171, R103, 0x3340, R105 ;  /* 0x0000334067ab7816 */ /* 0x000fe40000000069 */
[----:B------:R-:W-:Y:S02]  /*2bc10*/  SHF.R.U32.HI R145, RZ, 0x8, R145 ;  /* 0x00000008ff917819 */ /* 0x000fe40000011691 */
[----:B------:R-:W-:Y:S02]  /*2bc20*/  SHF.R.U32.HI R103, RZ, 0x8, R233 ;  /* 0x00000008ff677819 */ /* 0x000fe400000116e9 */
[----:B------:R-:W-:Y:S02]  /*2bc30*/  PRMT R227, R161, 0x3340, R162 ;  /* 0x00003340a1e37816 */ /* 0x000fe400000000a2 */
[----:B------:R-:W-:-:S02]  /*2bc40*/  SHF.R.U32.HI R144, RZ, 0x8, R144 ;  /* 0x00000008ff907819 */ /* 0x000fc40000011690 */
[----:B------:R-:W-:Y:S02]  /*2bc50*/  PRMT R233, R10, 0x3340, R12 ;  /* 0x000033400ae97816 */ /* 0x000fe4000000000c */
[----:B------:R-:W-:Y:S02]  /*2bc60*/  SHF.R.U32.HI R162, RZ, 0x8, R100 ;  /* 0x00000008ffa27819 */ /* 0x000fe40000011664 */
[----:B------:R-:W-:Y:S02]  /*2bc70*/  SHF.R.U32.HI R10, RZ, 0x8, R102 ;  /* 0x00000008ff0a7819 */ /* 0x000fe40000011666 */
[----:B------:R-:W-:Y:S02]  /*2bc80*/  LOP3.LUT R145, R145, 0xffff, RZ, 0xc0, !PT ;  /* 0x0000ffff91917812 */ /* 0x000fe400078ec0ff */
[----:B------:R-:W-:Y:S02]  /*2bc90*/  LOP3.LUT R144, R144, 0xffff, RZ, 0xc0, !PT ;  /* 0x0000ffff90907812 */ /* 0x000fe400078ec0ff */
[----:B------:R-:W-:-:S02]  /*2bca0*/  LOP3.LUT R162, R162, 0xffff, RZ, 0xc0, !PT ;  /* 0x0000ffffa2a27812 */ /* 0x000fc400078ec0ff */
[----:B------:R-:W-:Y:S02]  /*2bcb0*/  LOP3.LUT R10, R10, 0xffff, RZ, 0xc0, !PT ;  /* 0x0000ffff0a0a7812 */ /* 0x000fe400078ec0ff */
[----:B------:R-:W-:Y:S02]  /*2bcc0*/  SHF.R.U32.HI R193, RZ, 0x8, R200 ;  /* 0x00000008ffc17819 */ /* 0x000fe400000116c8 */
[----:B------:R-:W-:Y:S02]  /*2bcd0*/  PRMT R225, R144, 0x3340, R145 ;  /* 0x0000334090e17816 */ /* 0x000fe40000000091 */
[----:B------:R-:W-:Y:S01]  /*2bce0*/  SHF.R.U32.HI R200, RZ, 0x8, R146 ;  /* 0x00000008ffc87819 */ /* 0x000fe20000011692 */
[----:B------:R-:W4:Y:S01]  /*2bcf0*/  LDL.LU R145, [R1+0x1a4] ;  /* 0x0001a40001917983 */ /* 0x000f220000300800 */
[----:B------:R-:W-:-:S03]  /*2bd00*/  PRMT R162, R162, 0x3340, R10 ;  /* 0x00003340a2a27816 */ /* 0x000fc6000000000a */
[----:B------:R-:W4:Y:S04]  /*2bd10*/  LDL.LU R146, [R1+0x198] ;  /* 0x0001980001927983 */ /* 0x000f280000300800 */
[----:B------:R-:W4:Y:S01]  /*2bd20*/  LDL.LU R147, [R1+0x194] ;  /* 0x0001940001937983 */ /* 0x000f220000300800 */
[----:B------:R-:W-:Y:S02]  /*2bd30*/  SHF.R.U32.HI R204, RZ, 0x8, R139 ;  /* 0x00000008ffcc7819 */ /* 0x000fe4000001168b */
[----:B------:R-:W-:Y:S02]  /*2bd40*/  SHF.R.U32.HI R208, RZ, 0x8, R134 ;  /* 0x00000008ffd07819 */ /* 0x000fe40000011686 */
[----:B------:R-:W-:Y:S02]  /*2bd50*/  SHF.R.U32.HI R222, RZ, 0x8, R131 ;  /* 0x00000008ffde7819 */ /* 0x000fe40000011683 */
[----:B------:R-:W-:-:S02]  /*2bd60*/  SHF.R.U32.HI R214, RZ, 0x8, R125 ;  /* 0x00000008ffd67819 */ /* 0x000fc4000001167d */
[----:B--2---:R-:W-:Y:S02]  /*2bd70*/  SHF.R.U32.HI R10, RZ, 0x8, R165 ;  /* 0x00000008ff0a7819 */ /* 0x004fe400000116a5 */
[----:B---3--:R-:W-:Y:S02]  /*2bd80*/  SHF.R.U32.HI R12, RZ, 0x8, R150 ;  /* 0x00000008ff0c7819 */ /* 0x008fe40000011696 */
[----:B------:R-:W-:Y:S02]  /*2bd90*/  LOP3.LUT R10, R10, 0xffff, RZ, 0xc0, !PT ;  /* 0x0000ffff0a0a7812 */ /* 0x000fe400078ec0ff */
[----:B------:R-:W-:-:S04]  /*2bda0*/  LOP3.LUT R12, R12, 0xffff, RZ, 0xc0, !PT ;  /* 0x0000ffff0c0c7812 */ /* 0x000fc800078ec0ff */
[----:B------:R-:W-:Y:S02]  /*2bdb0*/  PRMT R160, R10, 0x3340, R12 ;  /* 0x000033400aa07816 */ /* 0x000fe4000000000c */
[----:B------:R-:W-:Y:S02]  /*2bdc0*/  SHF.R.U32.HI R161, RZ, 0x8, R149 ;  /* 0x00000008ffa17819 */ /* 0x000fe40000011695 */
[----:B------:R-:W-:Y:S01]  /*2bdd0*/  SHF.R.U32.HI R12, RZ, 0x8, R148 ;  /* 0x00000008ff0c7819 */ /* 0x000fe20000011694 */
        /* <DEDUP_REMOVED lines=10> */
[----:B------:R-:W-:-:S02]  /*2be80*/  SHF.R.U32.HI R176, RZ, 0x8, R176 ;  /* 0x00000008ffb07819 */ /* 0x000fc400000116b0 */
        /* <DEDUP_REMOVED lines=13> */
[----:B------:R-:W-:Y:S02]  /*2bf60*/  SHF.R.U32.HI R207, RZ, 0x8, R189 ;  /* 0x00000008ffcf7819 */ /* 0x000fe400000116bd */
[----:B------:R-:W-:Y:S02]  /*2bf70*/  SHF.R.U32.HI R159, RZ, 0x8, R156 ;  /* 0x00000008ff9f7819 */ /* 0x000fe4000001169c */
[----:B------:R-:W-:Y:S02]  /*2bf80*/  PRMT R189, R154, 0x3340, R0 ;  /* 0x000033409abd7816 */ /* 0x000fe40000000000 */
[----:B------:R-:W-:Y:S02]  /*2bf90*/  PRMT R168, R168, 0x3340, R18 ;  /* 0x00003340a8a87816 */ /* 0x000fe40000000012 */
[----:B------:R-:W-:-:S02]  /*2bfa0*/  PRMT R156, R10, 0x3340, R12 ;  /* 0x000033400a9c7816 */ /* 0x000fc4000000000c */
[----:B------:R-:W-:Y:S02]  /*2bfb0*/  SHF.R.U32.HI R154, RZ, 0x8, R93 ;  /* 0x00000008ff9a7819 */ /* 0x000fe4000001165d */
[----:B------:R-:W-:Y:S02]  /*2bfc0*/  SHF.R.U32.HI R18, RZ, 0x8, R94 ;  /* 0x00000008ff127819 */ /* 0x000fe4000001165e */
[----:B------:R-:W-:Y:S02]  /*2bfd0*/  SHF.R.U32.HI R10, RZ, 0x8, R234 ;  /* 0x00000008ff0a7819 */ /* 0x000fe400000116ea */
[----:B------:R-:W-:Y:S02]  /*2bfe0*/  LOP3.LUT R154, R154, 0xffff, RZ, 0xc0, !PT ;  /* 0x0000ffff9a9a7812 */ /* 0x000fe400078ec0ff */
[----:B------:R-:W-:Y:S02]  /*2bff0*/  LOP3.LUT R18, R18, 0xffff, RZ, 0xc0, !PT ;  /* 0x0000ffff12127812 */ /* 0x000fe400078ec0ff */
[----:B------:R-:W-:-:S02]  /*2c000*/  LOP3.LUT R10, R10, 0xffff, RZ, 0xc0, !PT ;  /* 0x0000ffff0a0a7812 */ /* 0x000fc400078ec0ff */
[----:B------:R-:W-:Y:S02]  /*2c010*/  SHF.R.U32.HI R163, RZ, 0x8, R157 ;  /* 0x00000008ffa37819 */ /* 0x000fe4000001169d */
[----:B------:R-:W-:Y:S02]  /*2c020*/  PRMT R154, R154, 0x3340, R18 ;  /* 0x000033409a9a7816 */ /* 0x000fe40000000012 */
[----:B------:R-:W-:Y:S02]  /*2c030*/  PRMT R157, R10, 0x3340, R0 ;  /* 0x000033400a9d7816 */ /* 0x000fe40000000000 */
[----:B----4-:R-:W-:Y:S02]  /*2c040*/  SHF.R.U32.HI R10, RZ, 0x8, R145 ;  /* 0x00000008ff0a7819 */ /* 0x010fe40000011691 */
[----:B------:R-:W-:Y:S02]  /*2c050*/  SHF.R.U32.HI R12, RZ, 0x8, R146 ;  /* 0x00000008ff0c7819 */ /* 0x000fe40000011692 */
[----:B------:R-:W-:-:S02]  /*2c060*/  SHF.R.U32.HI R18, RZ, 0x8, R147 ;  /* 0x00000008ff127819 */ /* 0x000fc40000011693 */
[----:B------:R-:W-:Y:S02]  /*2c070*/  LOP3.LUT R10, R10, 0xffff, RZ, 0xc0, !PT ;  /* 0x0000ffff0a0a7812 */ /* 0x000fe400078ec0ff */
[----:B------:R-:W-:Y:S02]  /*2c080*/  LOP3.LUT R12, R12, 0xffff, RZ, 0xc0, !PT ;  /* 0x0000ffff0c0c7812 */ /* 0x000fe400078ec0ff */
[----:B------:R-:W-:Y:S02]  /*2c090*/  LOP3.LUT R18, R18, 0xffff, RZ, 0xc0, !PT ;  /* 0x0000ffff12127812 */ /* 0x000fe400078ec0ff */
[----:B------:R-:W-:Y:S02]  /*2c0a0*/  PRMT R146, R10, 0x3340, R12 ;  /* 0x000033400a927816 */ /* 0x000fe4000000000c */
[----:B------:R-:W-:Y:S02]  /*2c0b0*/  PRMT R147, R18, 0x3340, R0 ;  /* 0x0000334012937816 */ /* 0x000fe40000000000 */
[----:B------:R-:W-:-:S02]  /*2c0c0*/  SHF.R.U32.HI R79, RZ, 0x8, R79 ;  /* 0x00000008ff4f7819 */ /* 0x000fc4000001164f */
[----:B------:R-:W-:Y:S02]  /*2c0d0*/  SHF.R.U32.HI R18, RZ, 0x8, R235 ;  /* 0x00000008ff127819 */ /* 0x000fe400000116eb */
[----:B------:R-:W-:Y:S02]  /*2c0e0*/  LOP3.LUT R79, R79, 0xffff, RZ, 0xc0, !PT ;  /* 0x0000ffff4f4f7812 */ /* 0x000fe400078ec0ff */
[----:B------:R-:W-:Y:S02]  /*2c0f0*/  LOP3.LUT R18, R18, 0xffff, RZ, 0xc0, !PT ;  /* 0x0000ffff12127812 */ /* 0x000fe400078ec0ff */
[----:B------:R-:W-:Y:S02]  /*2c100*/  SHF.R.U32.HI R71, RZ, 0x8, R71 ;  /* 0x00000008ff477819 */ /* 0x000fe40000011647 */
[----:B------:R-:W-:Y:S02]  /*2c110*/  SHF.R.U32.HI R72, RZ, 0x8, R72 ;  /* 0x00000008ff487819 */ /* 0x000fe40000011648 */
[----:B------:R-:W-:-:S02]  /*2c120*/  LOP3.LUT R71, R71, 0xffff, RZ, 0xc0, !PT ;  /* 0x0000ffff47477812 */ /* 0x000fc400078ec0ff */
[----:B------:R-:W-:Y:S02]  /*2c130*/  LOP3.LUT R72, R72, 0xffff, RZ, 0xc0, !PT ;  /* 0x0000ffff48487812 */ /* 0x000fe400078ec0ff */
[----:B------:R-:W-:Y:S02]  /*2c140*/  SHF.R.U32.HI R129, RZ, 0x8, R129 ;  /* 0x00000008ff817819 */ /* 0x000fe40000011681 */
[----:B------:R-:W-:Y:S02]  /*2c150*/  SHF.R.U32.HI R182, RZ, 0x8, R182 ;  /* 0x00000008ffb67819 */ /* 0x000fe400000116b6 */
        /* <DEDUP_REMOVED lines=10> */
[----:B------:R-:W-:Y:S02]  /*2c200*/  LOP3.LUT R190, R211, 0xffff, RZ, 0xc0, !PT ;  /* 0x0000ffffd3be7812 */ /* 0x000fe400078ec0ff */
[----:B------:R-:W-:Y:S02]  /*2c210*/  SHF.R.U32.HI R203, RZ, 0x8, R187 ;  /* 0x00000008ffcb7819 */ /* 0x000fe400000116bb */
[----:B------:R-:W-:Y:S02]  /*2c220*/  SHF.R.U32.HI R211, RZ, 0x8, R133 ;  /* 0x00000008ffd37819 */ /* 0x000fe40000011685 */
[----:B------:R-:W-:Y:S01]  /*2c230*/  PRMT R197, R182, 0x3340, R0 ;  /* 0x00003340b6c57816 */ /* 0x000fe20000000000 */
[----:B------:R-:W4:Y:S01]  /*2c240*/  LDL.LU R133, [R1+0x1c4] ;  /* 0x0001c40001857983 */ /* 0x000f220000300800 */
[----:B------:R-:W-:-:S02]  /*2c250*/  PRMT R222, R129, 0x3340, R222 ;  /* 0x0000334081de7816 */ /* 0x000fc400000000de */
[----:B------:R-:W-:Y:S01]  /*2c260*/  SHF.R.U32.HI R121, RZ, 0x8, R121 ;  /* 0x00000008ff797819 */ /* 0x000fe20000011679 */
[----:B------:R-:W4:Y:S01]  /*2c270*/  LDL.LU R129, [R1+0x1c8] ;  /* 0x0001c80001817983 */ /* 0x000f220000300800 */
[----:B------:R-:W-:Y:S02]  /*2c280*/  SHF.R.U32.HI R187, RZ, 0x8, R126 ;  /* 0x00000008ffbb7819 */ /* 0x000fe4000001167e */
[----:B------:R-:W-:Y:S02]  /*2c290*/  SHF.R.U32.HI R123, RZ, 0x8, R123 ;  /* 0x00000008ff7b7819 */ /* 0x000fe4000001167b */
[----:B------:R-:W-:Y:S02]  /*2c2a0*/  PRMT R182, R118, 0x3340, R119 ;  /* 0x0000334076b67816 */ /* 0x000fe40000000077 */
[----:B------:R-:W4:Y:S01]  /*2c2b0*/  LDL.LU R119, [R1+0x1d8] ;  /* 0x0001d80001777983 */ /* 0x000f220000300800 */
[----:B------:R-:W-:Y:S02]  /*2c2c0*/  LOP3.LUT R121, R121, 0xffff, RZ, 0xc0, !PT ;  /* 0x0000ffff79797812 */ /* 0x000fe400078ec0ff */
[----:B------:R-:W-:-:S04]  /*2c2d0*/  LOP3.LUT R123, R123, 0xffff, RZ, 0xc0, !PT ;  /* 0x0000ffff7b7b7812 */ /* 0x000fc800078ec0ff */
[----:B------:R-:W-:Y:S02]  /*2c2e0*/  PRMT R215, R121, 0x3340, R123 ;  /* 0x0000334079d77816 */ /* 0x000fe4000000007b */
[----:B--2---:R-:W-:Y:S02]  /*2c2f0*/  SHF.R.U32.HI R12, RZ, 0x8, R149 ;  /* 0x00000008ff0c7819 */ /* 0x004fe40000011695 */
[----:B---3--:R-:W-:Y:S02]  /*2c300*/  SHF.R.U32.HI R10, RZ, 0x8, R148 ;  /* 0x00000008ff0a7819 */ /* 0x008fe40000011694 */
[----:B------:R-:W-:Y:S02]  /*2c310*/  LOP3.LUT R12, R12, 0xffff, RZ, 0xc0, !PT ;  /* 0x0000ffff0c0c7812 */ /* 0x000fe400078ec0ff */
[----:B------:R-:W-:Y:S02]  /*2c320*/  LOP3.LUT R10, R10, 0xffff, RZ, 0xc0, !PT ;  /* 0x0000ffff0a0a7812 */ /* 0x000fe400078ec0ff */
[----:B------:R-:W-:-:S02]  /*2c330*/  PRMT R148, R12, 0x3340, R79 ;  /* 0x000033400c947816 */ /* 0x000fc4000000004f */
[----:B------:R-:W-:Y:S02]  /*2c340*/  PRMT R142, R10, 0x3340, R18 ;  /* 0x000033400a8e7816 */ /* 0x000fe40000000012 */
[----:B------:R-:W-:Y:S02]  /*2c350*/  SHF.R.U32.HI R10, RZ, 0x8, R138 ;  /* 0x00000008ff0a7819 */ /* 0x000fe4000001168a */
[----:B------:R-:W-:Y:S02]  /*2c360*/  SHF.R.U32.HI R12, RZ, 0x8, R139 ;  /* 0x00000008ff0c7819 */ /* 0x000fe4000001168b */
[----:B------:R-:W-:Y:S02]  /*2c370*/  LOP3.LUT R10, R10, 0xffff, RZ, 0xc0, !PT ;  /* 0x0000ffff0a0a7812 */ /* 0x000fe400078ec0ff */
[----:B------:R-:W-:Y:S02]  /*2c380*/  LOP3.LUT R12, R12, 0xffff, RZ, 0xc0, !PT ;  /* 0x0000ffff0c0c7812 */ /* 0x000fe400078ec0ff */
[----:B------:R-:W-:-:S02]  /*2c390*/  PRMT R139, R10, 0x3340, R71 ;  /* 0x000033400a8b7816 */ /* 0x000fc40000000047 */
[----:B------:R-:W-:Y:S02]  /*2c3a0*/  PRMT R138, R12, 0x3340, R72 ;  /* 0x000033400c8a7816 */ /* 0x000fe40000000048 */
[----:B------:R-:W-:Y:S02]  /*2c3b0*/  SHF.R.U32.HI R10, RZ, 0x8, R132 ;  /* 0x00000008ff0a7819 */ /* 0x000fe40000011684 */
[----:B------:R-:W-:Y:S02]  /*2c3c0*/  SHF.R.U32.HI R12, RZ, 0x8, R134 ;  /* 0x00000008ff0c7819 */ /* 0x000fe40000011686 */
[----:B------:R-:W-:Y:S02]  /*2c3d0*/  LOP3.LUT R10, R10, 0xffff, RZ, 0xc0, !PT ;  /* 0x0000ffff0a0a7812 */ /* 0x000fe400078ec0ff */
[----:B------:R-:W-:-:S04]  /*2c3e0*/  LOP3.LUT R12, R12, 0xffff, RZ, 0xc0, !PT ;  /* 0x0000ffff0c0c7812 */ /* 0x000fc800078ec0ff */
[----:B------:R-:W-:Y:S02]  /*2c3f0*/  PRMT R134, R10, 0x3340, R12 ;  /* 0x000033400a867816 */ /* 0x000fe4000000000c */
[----:B------:R-:W-:-:S04]  /*2c400*/  SHF.R.U32.HI R12, RZ, 0x8, R130 ;  /* 0x00000008ff0c7819 */ /* 0x000fc80000011682 */
[----:B------:R-:W-:-:S04]  /*2c410*/  LOP3.LUT R12, R12, 0xffff, RZ, 0xc0, !PT ;  /* 0x0000ffff0c0c7812 */ /* 0x000fc800078ec0ff */
[----:B------:R-:W-:Y:S02]  /*2c420*/  PRMT R126, R12, 0x3340, R68 ;  /* 0x000033400c7e7816 */ /* 0x000fe40000000044 */
[----:B------:R-:W-:Y:S02]  /*2c430*/  SHF.R.U32.HI R12, RZ, 0x8, R125 ;  /* 0x00000008ff0c7819 */ /* 0x000fe4000001167d */
[----:B------:R-:W2:Y:S04]  /*2c440*/  LDL.LU R125, [R1+0x1e0] ;  /* 0x0001e000017d7983 */ /* 0x000ea80000300800 */
[----:B------:R-:W3:Y:S04]  /*2c450*/  LDL.LU R121, [R1+0x1d4] ;  /* 0x0001d40001797983 */ /* 0x000ee80000300800 */
[----:B------:R-:W3:Y:S04]  /*2c460*/  LDL.LU R110, [R1+0x1f4] ;  /* 0x0001f400016e7983 */ /* 0x000ee80000300800 */
[----:B------:R-:W4:Y:S01]  /*2c470*/  LDL.LU R109, [R1+0x1f0] ;  /* 0x0001f000016d7983 */ /* 0x000f220000300800 */
[----:B------:R-:W-:-:S04]  /*2c480*/  SHF.R.U32.HI R18, RZ, 0x8, R137 ;  /* 0x00000008ff127819 */ /* 0x000fc80000011689 */
[----:B------:R-:W-:-:S04]  /*2c490*/  LOP3.LUT R18, R18, 0xffff, RZ, 0xc0, !PT ;  /* 0x0000ffff12127812 */ /* 0x000fc800078ec0ff */
[----:B------:R-:W-:Y:S02]  /*2c4a0*/  PRMT R135, R18, 0x3340, R0 ;  /* 0x0000334012877816 */ /* 0x000fe40000000000 */
[----:B------:R-:W-:Y:S02]  /*2c4b0*/  SHF.R.U32.HI R18, RZ, 0x8, R237 ;  /* 0x00000008ff127819 */ /* 0x000fe400000116ed */
[----:B------:R-:W-:Y:S02]  /*2c4c0*/  LOP3.LUT R12, R12, 0xffff, RZ, 0xc0, !PT ;  /* 0x0000ffff0c0c7812 */ /* 0x000fe400078ec0ff */
[----:B------:R-:W-:Y:S02]  /*2c4d0*/  LOP3.LUT R18, R18, 0xffff, RZ, 0xc0, !PT ;  /* 0x0000ffff12127812 */ /* 0x000fe400078ec0ff */
[----:B------:R-:W-:Y:S02]  /*2c4e0*/  SHF.R.U32.HI R113, RZ, 0x8, R113 ;  /* 0x00000008ff717819 */ /* 0x000fe40000011671 */
[----:B------:R-:W-:-:S02]  /*2c4f0*/  SHF.R.U32.HI R111, RZ, 0x8, R111 ;  /* 0x00000008ff6f7819 */ /* 0x000fc4000001166f */
[----:B------:R-:W-:Y:S02]  /*2c500*/  SHF.R.U32.HI R107, RZ, 0x8, R107 ;  /* 0x00000008ff6b7819 */ /* 0x000fe4000001166b */
[----:B------:R-:W-:Y:S02]  /*2c510*/  SHF.R.U32.HI R104, RZ, 0x8, R104 ;  /* 0x00000008ff687819 */ /* 0x000fe40000011668 */
[----:B------:R-:W-:Y:S02]  /*2c520*/  PRMT R237, R12, 0x3340, R18 ;  /* 0x000033400ced7816 */ /* 0x000fe40000000012 */
[----:B------:R-:W-:Y:S02]  /*2c530*/  LOP3.LUT R113, R113, 0xffff, RZ, 0xc0, !PT ;  /* 0x0000ffff71717812 */ /* 0x000fe400078ec0ff */
[----:B------:R-:W-:Y:S02]  /*2c540*/  SHF.R.U32.HI R106, RZ, 0x8, R106 ;  /* 0x00000008ff6a7819 */ /* 0x000fe4000001166a */
[----:B------:R-:W-:-:S02]  /*2c550*/  SHF.R.U32.HI R18, RZ, 0x8, R238 ;  /* 0x00000008ff127819 */ /* 0x000fc400000116ee */
[----:B------:R-:W-:Y:S02]  /*2c560*/  LOP3.LUT R111, R111, 0xffff, RZ, 0xc0, !PT ;  /* 0x0000ffff6f6f7812 */ /* 0x000fe400078ec0ff */
[----:B------:R-:W-:Y:S02]  /*2c570*/  LOP3.LUT R107, R107, 0xffff, RZ, 0xc0, !PT ;  /* 0x0000ffff6b6b7812 */ /* 0x000fe400078ec0ff */
[----:B------:R-:W-:Y:S02]  /*2c580*/  LOP3.LUT R104, R104, 0xffff, RZ, 0xc0, !PT ;  /* 0x0000ffff68687812 */ /* 0x000fe400078ec0ff */
[----:B------:R-:W-:Y:S02]  /*2c590*/  LOP3.LUT R106, R106, 0xffff, RZ, 0xc0, !PT ;  /* 0x0000ffff6a6a7812 */ /* 0x000fe400078ec0ff */
[----:B------:R-:W-:Y:S02]  /*2c5a0*/  LOP3.LUT R18, R18, 0xffff, RZ, 0xc0, !PT ;  /* 0x0000ffff12127812 */ /* 0x000fe400078ec0ff */
[----:B------:R-:W-:-:S02]  /*2c5b0*/  PRMT R180, R111, 0x3340, R113 ;  /* 0x000033406fb47816 */ /* 0x000fc40000000071 */
[----:B------:R-:W-:Y:S01]  /*2c5c0*/  PRMT R172, R107, 0x3340, R0 ;  /* 0x000033406bac7816 */ /* 0x000fe20000000000 */
[----:B------:R-:W3:Y:S01]  /*2c5d0*/  LDL.LU R113, [R1+0x1e4] ;  /* 0x0001e40001717983 */ /* 0x000ee20000300800 */
[----:B------:R-:W-:-:S03]  /*2c5e0*/  PRMT R170, R104, 0x3340, R106 ;  /* 0x0000334068aa7816 */ /* 0x000fc6000000006a */
[----:B------:R-:W3:Y:S04]  /*2c5f0*/  LDL.LU R107, [R1+0x20c] ;  /* 0x00020c00016b7983 */ /* 0x000ee80000300800 */
[----:B------:R-:W3:Y:S04]  /*2c600*/  LDL.LU R105, [R1+0x1fc] ;  /* 0x0001fc0001697983 */ /* 0x000ee80000300800 */
[----:B------:R-:W3:Y:S01]  /*2c610*/  LDL.LU R104, [R1+0x1f8] ;  /* 0x0001f80001687983 */ /* 0x000ee20000300800 */
[----:B--2---:R-:W-:-:S04]  /*2c620*/  SHF.R.U32.HI R12, RZ, 0x8, R125 ;  /* 0x00000008ff0c7819 */ /* 0x004fc8000001167d */
[----:B------:R-:W-:-:S04]  /*2c630*/  LOP3.LUT R12, R12, 0xffff, RZ, 0xc0, !PT ;  /* 0x0000ffff0c0c7812 */ /* 0x000fc800078ec0ff */
[----:B------:R-:W-:Y:S02]  /*2c640*/  PRMT R238, R12, 0x3340, R18 ;  /* 0x000033400cee7816 */ /* 0x000fe40000000012 */
[----:B----4-:R-:W-:Y:S02]  /*2c650*/  SHF.R.U32.HI R12, RZ, 0x8, R109 ;  /* 0x00000008ff0c7819 */ /* 0x010fe4000001166d */
[----:B------:R-:W2:Y:S04]  /*2c660*/  LDL.LU R109, [R1+0x1e8] ;  /* 0x0001e800016d7983 */ /* 0x000ea80000300800 */
[----:B------:R-:W4:Y:S01]  /*2c670*/  LDL.LU R93, [R1+0x224] ;  /* 0x00022400015d7983 */ /* 0x000f220000300800 */
[----:B------:R-:W-:Y:S02]  /*2c680*/  SHF.R.U32.HI R99, RZ, 0x8, R99 ;  /* 0x00000008ff637819 */ /* 0x000fe40000011663 */
[----:B------:R-:W-:Y:S01]  /*2c690*/  SHF.R.U32.HI R101, RZ, 0x8, R101 ;  /* 0x00000008ff657819 */ /* 0x000fe20000011665 */
[----:B------:R-:W2:Y:S01]  /*2c6a0*/  LDL.LU R100, [R1+0x220] ;  /* 0x0002200001647983 */ /* 0x000ea20000300800 */
[----:B------:R-:W-:-:S02]  /*2c6b0*/  LOP3.LUT R99, R99, 0xffff, RZ, 0xc0, !PT ;  /* 0x0000ffff63637812 */ /* 0x000fc400078ec0ff */
[----:B------:R-:W-:Y:S02]  /*2c6c0*/  LOP3.LUT R101, R101, 0xffff, RZ, 0xc0, !PT ;  /* 0x0000ffff65657812 */ /* 0x000fe400078ec0ff */
[----:B------:R-:W-:Y:S02]  /*2c6d0*/  SHF.R.U32.HI R165, RZ, 0x8, R96 ;  /* 0x00000008ffa57819 */ /* 0x000fe40000011660 */
[----:B------:R-:W-:Y:S01]  /*2c6e0*/  PRMT R164, R99, 0x3340, R101 ;  /* 0x0000334063a47816 */ /* 0x000fe20000000065 */
[----:B------:R-:W2:Y:S04]  /*2c6f0*/  LDL.LU R96, [R1+0x218] ;  /* 0x0002180001607983 */ /* 0x000ea80000300800 */
[----:B------:R-:W2:Y:S01]  /*2c700*/  LDL.LU R99, [R1+0x214] ;  /* 0x0002140001637983 */ /* 0x000ea20000300800 */
[----:B------:R-:W-:-:S02]  /*2c710*/  SHF.R.U32.HI R91, RZ, 0x8, R91 ;  /* 0x00000008ff5b7819 */ /* 0x000fc4000001165b */
[----:B------:R-:W-:Y:S01]  /*2c720*/  SHF.R.U32.HI R89, RZ, 0x8, R89 ;  /* 0x00000008ff597819 */ /* 0x000fe20000011659 */
[----:B------:R-:W2:Y:S01]  /*2c730*/  LDL.LU R101, [R1+0x210] ;  /* 0x0002100001657983 */ /* 0x000ea20000300800 */
        /* <DEDUP_REMOVED lines=8> */
[----:B------:R-:W-:Y:S01]  /*2c7c0*/  PRMT R236, R97, 0x3340, R98 ;  /* 0x0000334061ec7816 */ /* 0x000fe20000000062 */
[----:B------:R-:W2:Y:S01]  /*2c7d0*/  LDL.LU R91, [R1+0x22c] ;  /* 0x00022c00015b7983 */ /* 0x000ea20000300800 */
[----:B------:R-:W-:Y:S02]  /*2c7e0*/  SHF.R.U32.HI R152, RZ, 0x8, R152 ;  /* 0x00000008ff987819 */ /* 0x000fe40000011698 */
[----:B------:R-:W-:-:S02]  /*2c7f0*/  SHF.R.U32.HI R158, RZ, 0x8, R158 ;  /* 0x00000008ff9e7819 */ /* 0x000fc4000001169e */
[----:B------:R-:W-:Y:S02]  /*2c800*/  SHF.R.U32.HI R84, RZ, 0x8, R84 ;  /* 0x00000008ff547819 */ /* 0x000fe40000011654 */
[----:B------:R-:W-:Y:S02]  /*2c810*/  SHF.R.U32.HI R85, RZ, 0x8, R85 ;  /* 0x00000008ff557819 */ /* 0x000fe40000011655 */
[----:B------:R-:W-:Y:S02]  /*2c820*/  SHF.R.U32.HI R88, RZ, 0x8, R88 ;  /* 0x00000008ff587819 */ /* 0x000fe40000011658 */
[----:B------:R-:W-:Y:S02]  /*2c830*/  LOP3.LUT R152, R152, 0xffff, RZ, 0xc0, !PT ;  /* 0x0000ffff98987812 */ /* 0x000fe400078ec0ff */
[----:B------:R-:W-:Y:S02]  /*2c840*/  LOP3.LUT R158, R158, 0xffff, RZ, 0xc0, !PT ;  /* 0x0000ffff9e9e7812 */ /* 0x000fe400078ec0ff */
[----:B------:R-:W-:-:S02]  /*2c850*/  SHF.R.U32.HI R90, RZ, 0x8, R90 ;  /* 0x00000008ff5a7819 */ /* 0x000fc4000001165a */
[----:B------:R-:W-:Y:S02]  /*2c860*/  LOP3.LUT R84, R84, 0xffff, RZ, 0xc0, !PT ;  /* 0x0000ffff54547812 */ /* 0x000fe400078ec0ff */
[----:B------:R-:W-:Y:S02]  /*2c870*/  LOP3.LUT R85, R85, 0xffff, RZ, 0xc0, !PT ;  /* 0x0000ffff55557812 */ /* 0x000fe400078ec0ff */
[----:B------:R-:W-:Y:S02]  /*2c880*/  SHF.R.U32.HI R213, RZ, 0x8, R188 ;  /* 0x00000008ffd57819 */ /* 0x000fe400000116bc */
[----:B------:R-:W-:Y:S02]  /*2c890*/  LOP3.LUT R88, R88, 0xffff, RZ, 0xc0, !PT ;  /* 0x0000ffff58587812 */ /* 0x000fe400078ec0ff */
[----:B------:R-:W-:Y:S02]  /*2c8a0*/  PRMT R188, R152, 0x3340, R158 ;  /* 0x0000334098bc7816 */ /* 0x000fe4000000009e */
[----:B------:R-:W-:-:S02]  /*2c8b0*/  LOP3.LUT R90, R90, 0xffff, RZ, 0xc0, !PT ;  /* 0x0000ffff5a5a7812 */ /* 0x000fc400078ec0ff */
[----:B------:R-:W-:Y:S02]  /*2c8c0*/  PRMT R152, R84, 0x3340, R85 ;  /* 0x0000334054987816 */ /* 0x000fe40000000055 */
[----:B------:R-:W-:Y:S02]  /*2c8d0*/  SHF.R.U32.HI R78, RZ, 0x8, R78 ;  /* 0x00000008ff4e7819 */ /* 0x000fe4000001164e */
[----:B------:R-:W-:Y:S02]  /*2c8e0*/  SHF.R.U32.HI R84, RZ, 0x8, R80 ;  /* 0x00000008ff547819 */ /* 0x000fe40000011650 */
[----:B------:R-:W-:Y:S02]  /*2c8f0*/  SHF.R.U32.HI R75, RZ, 0x8, R75 ;  /* 0x00000008ff4b7819 */ /* 0x000fe4000001164b */
[----:B------:R-:W-:Y:S02]  /*2c900*/  SHF.R.U32.HI R81, RZ, 0x8, R81 ;  /* 0x00000008ff517819 */ /* 0x000fe40000011651 */
[----:B------:R-:W-:-:S02]  /*2c910*/  SHF.R.U32.HI R76, RZ, 0x8, R76 ;  /* 0x00000008ff4c7819 */ /* 0x000fc4000001164c */
[----:B------:R-:W-:Y:S02]  /*2c920*/  PRMT R150, R88, 0x3340, R90 ;  /* 0x0000334058967816 */ /* 0x000fe4000000005a */
[----:B------:R-:W-:Y:S02]  /*2c930*/  LOP3.LUT R80, R78, 0xffff, RZ, 0xc0, !PT ;  /* 0x0000ffff4e507812 */ /* 0x000fe400078ec0ff */
[----:B------:R-:W-:Y:S02]  /*2c940*/  LOP3.LUT R75, R75, 0xffff, RZ, 0xc0, !PT ;  /* 0x0000ffff4b4b7812 */ /* 0x000fe400078ec0ff */
[----:B------:R-:W-:Y:S02]  /*2c950*/  LOP3.LUT R78, R84, 0xffff, RZ, 0xc0, !PT ;  /* 0x0000ffff544e7812 */ /* 0x000fe400078ec0ff */
[----:B------:R-:W-:Y:S02]  /*2c960*/  LOP3.LUT R81, R81, 0xffff, RZ, 0xc0, !PT ;  /* 0x0000ffff51517812 */ /* 0x000fe400078ec0ff */
[----:B------:R-:W-:-:S02]  /*2c970*/  LOP3.LUT R76, R76, 0xffff, RZ, 0xc0, !PT ;  /* 0x0000ffff4c4c7812 */ /* 0x000fc400078ec0ff */
[----:B------:R-:W-:Y:S02]  /*2c980*/  SHF.R.U32.HI R66, RZ, 0x8, R66 ;  /* 0x00000008ff427819 */ /* 0x000fe40000011642 */
[----:B------:R-:W-:Y:S02]  /*2c990*/  PRMT R144, R75, 0x3340, R76 ;  /* 0x000033404b907816 */ /* 0x000fe4000000004c */
[----:B------:R-:W-:Y:S02]  /*2c9a0*/  SHF.R.U32.HI R69, RZ, 0x8, R69 ;  /* 0x00000008ff457819 */ /* 0x000fe40000011645 */
[----:B------:R-:W-:Y:S02]  /*2c9b0*/  PRMT R149, R81, 0x3340, R0 ;  /* 0x0000334051957816 */ /* 0x000fe40000000000 */
[----:B------:R-:W-:Y:S02]  /*2c9c0*/  PRMT R235, R80, 0x3340, R78 ;  /* 0x0000334050eb7816 */ /* 0x000fe4000000004e */
[----:B------:R-:W-:-:S02]  /*2c9d0*/  SHF.R.U32.HI R67, RZ, 0x8, R67 ;  /* 0x00000008ff437819 */ /* 0x000fc40000011643 */
[----:B------:R-:W-:Y:S02]  /*2c9e0*/  SHF.R.U32.HI R10, RZ, 0x8, R131 ;  /* 0x00000008ff0a7819 */ /* 0x000fe40000011683 */
[----:B------:R-:W-:Y:S02]  /*2c9f0*/  LOP3.LUT R66, R66, 0xffff, RZ, 0xc0, !PT ;  /* 0x0000ffff42427812 */ /* 0x000fe400078ec0ff */
[----:B------:R-:W-:Y:S02]  /*2ca00*/  LOP3.LUT R69, R69, 0xffff, RZ, 0xc0, !PT ;  /* 0x0000ffff45457812 */ /* 0x000fe400078ec0ff */
[----:B------:R-:W-:Y:S02]  /*2ca10*/  LOP3.LUT R67, R67, 0xffff, RZ, 0xc0, !PT ;  /* 0x0000ffff43437812 */ /* 0x000fe400078ec0ff */
[----:B------:R-:W-:Y:S02]  /*2ca20*/  LOP3.LUT R10, R10, 0xffff, RZ, 0xc0, !PT ;  /* 0x0000ffff0a0a7812 */ /* 0x000fe400078ec0ff */
[----:B------:R-:W-:-:S02]  /*2ca30*/  PRMT R132, R66, 0x3340, R69 ;  /* 0x0000334042847816 */ /* 0x000fc40000000045 */
[----:B------:R-:W-:Y:S02]  /*2ca40*/  SHF.R.U32.HI R127, RZ, 0x8, R127 ;  /* 0x00000008ff7f7819 */ /* 0x000fe4000001167f */
[----:B------:R-:W-:Y:S02]  /*2ca50*/  SHF.R.U32.HI R158, RZ, 0x8, R128 ;  /* 0x00000008ff9e7819 */ /* 0x000fe40000011680 */
[----:B------:R-:W-:Y:S02]  /*2ca60*/  PRMT R130, R10, 0x3340, R67 ;  /* 0x000033400a827816 */ /* 0x000fe40000000043 */
[----:B------:R-:W-:Y:S02]  /*2ca70*/  LOP3.LUT R127, R127, 0xffff, RZ, 0xc0, !PT ;  /* 0x0000ffff7f7f7812 */ /* 0x000fe400078ec0ff */
[----:B------:R-:W-:Y:S02]  /*2ca80*/  LOP3.LUT R158, R158, 0xffff, RZ, 0xc0, !PT ;  /* 0x0000ffff9e9e7812 */ /* 0x000fe400078ec0ff */
[----:B------:R-:W-:-:S02]  /*2ca90*/  SHF.R.U32.HI R131, RZ, 0x8, R70 ;  /* 0x00000008ff837819 */ /* 0x000fc40000011646 */
[----:B------:R-:W-:Y:S02]  /*2caa0*/  SHF.R.U32.HI R145, RZ, 0x8, R77 ;  /* 0x00000008ff917819 */ /* 0x000fe4000001164d */
[----:B------:R-:W-:Y:S02]  /*2cab0*/  PRMT R158, R127, 0x3340, R158 ;  /* 0x000033407f9e7816 */ /* 0x000fe4000000009e */
[----:B------:R-:W-:Y:S02]  /*2cac0*/  SHF.R.U32.HI R127, RZ, 0x8, R129 ;  /* 0x00000008ff7f7819 */ /* 0x000fe40000011681 */
[----:B------:R-:W-:Y:S02]  /*2cad0*/  SHF.R.U32.HI R123, RZ, 0x8, R62 ;  /* 0x00000008ff7b7819 */ /* 0x000fe4000001163e */
[----:B------:R-:W-:Y:S02]  /*2cae0*/  SHF.R.U32.HI R129, RZ, 0x8, R61 ;  /* 0x00000008ff817819 */ /* 0x000fe4000001163d */
[----:B------:R-:W-:-:S02]  /*2caf0*/  SHF.R.U32.HI R128, RZ, 0x8, R64 ;  /* 0x00000008ff807819 */ /* 0x000fc40000011640 */
[----:B------:R-:W-:Y:S02]  /*2cb00*/  SHF.R.U32.HI R140, RZ, 0x8, R140 ;  /* 0x00000008ff8c7819 */ /* 0x000fe4000001168c */
[----:B------:R-:W-:Y:S02]  /*2cb10*/  SHF.R.U32.HI R141, RZ, 0x8, R141 ;  /* 0x00000008ff8d7819 */ /* 0x000fe4000001168d */
[----:B------:R-:W-:Y:S02]  /*2cb20*/  SHF.R.U32.HI R73, RZ, 0x8, R73 ;  /* 0x00000008ff497819 */ /* 0x000fe40000011649 */
[----:B------:R-:W-:Y:S02]  /*2cb30*/  SHF.R.U32.HI R122, RZ, 0x8, R122 ;  /* 0x00000008ff7a7819 */ /* 0x000fe4000001167a */
[----:B------:R-:W-:Y:S02]  /*2cb40*/  SHF.R.U32.HI R218, RZ, 0x8, R124 ;  /* 0x00000008ffda7819 */ /* 0x000fe4000001167c */
[----:B------:R-:W-:-:S02]  /*2cb50*/  LOP3.LUT R140, R140, 0xffff, RZ, 0xc0, !PT ;  /* 0x0000ffff8c8c7812 */ /* 0x000fc400078ec0ff */
[----:B------:R-:W-:Y:S02]  /*2cb60*/  LOP3.LUT R141, R141, 0xffff, RZ, 0xc0, !PT ;  /* 0x0000ffff8d8d7812 */ /* 0x000fe400078ec0ff */
[----:B------:R-:W-:Y:S02]  /*2cb70*/  LOP3.LUT R73, R73, 0xffff, RZ, 0xc0, !PT ;  /* 0x0000ffff49497812 */ /* 0x000fe400078ec0ff */
[----:B------:R-:W-:Y:S02]  /*2cb80*/  LOP3.LUT R122, R122, 0xffff, RZ, 0xc0, !PT ;  /* 0x0000ffff7a7a7812 */ /* 0x000fe400078ec0ff */
[----:B------:R-:W-:Y:S02]  /*2cb90*/  LOP3.LUT R218, R218, 0xffff, RZ, 0xc0, !PT ;  /* 0x0000ffffdada7812 */ /* 0x000fe400078ec0ff */
[----:B------:R-:W-:Y:S02]  /*2cba0*/  PRMT R223, R140, 0x3340, R141 ;  /* 0x000033408cdf7816 */ /* 0x000fe4000000008d */
[----:B------:R-:W-:-:S02]  /*2cbb0*/  PRMT R218, R122, 0x3340, R218 ;  /* 0x000033407ada7816 */ /* 0x000fc400000000da */
[----:B------:R-:W-:Y:S02]  /*2cbc0*/  PRMT R140, R73, 0x3340, R0 ;  /* 0x00003340498c7816 */ /* 0x000fe40000000000 */
[----:B------:R-:W-:Y:S02]  /*2cbd0*/  SHF.R.U32.HI R122, RZ, 0x8, R60 ;  /* 0x00000008ff7a7819 */ /* 0x000fe4000001163c */
[----:B------:R-:W-:Y:S02]  /*2cbe0*/  SHF.R.U32.HI R10, RZ, 0x8, R65 ;  /* 0x00000008ff0a7819 */ /* 0x000fe40000011641 */
[----:B----4-:R-:W-:Y:S02]  /*2cbf0*/  SHF.R.U32.HI R98, RZ, 0x8, R93 ;  /* 0x00000008ff627819 */ /* 0x010fe4000001165d */
        /* <DEDUP_REMOVED lines=24> */
[----:B------:R-:W-:-:S02]  /*2cd80*/  LOP3.LUT R128, R128, 0xffff, RZ, 0xc0, !PT ;  /* 0x0000ffff80807812 */ /* 0x000fc400078ec0ff */
[----:B------:R-:W-:-:S04]  /*2cd90*/  LOP3.LUT R10, R10, 0xffff, RZ, 0xc0, !PT ;  /* 0x0000ffff0a0a7812 */ /* 0x000fc800078ec0ff */
[----:B------:R-:W-:Y:S02]  /*2cda0*/  PRMT R128, R128, 0x3340, R10 ;  /* 0x0000334080807816 */ /* 0x000fe4000000000a */
[----:B------:R-:W-:-:S04]  /*2cdb0*/  SHF.R.U32.HI R10, RZ, 0x8, R119 ;  /* 0x00000008ff0a7819 */ /* 0x000fc80000011677 */
[----:B------:R-:W-:Y:S02]  /*2cdc0*/  LOP3.LUT R10, R10, 0xffff, RZ, 0xc0, !PT ;  /* 0x0000ffff0a0a7812 */ /* 0x000fe400078ec0ff */
[----:B------:R-:W-:Y:S02]  /*2cdd0*/  SHF.R.U32.HI R179, RZ, 0x8, R179 ;  /* 0x00000008ffb37819 */ /* 0x000fe400000116b3 */
[----:B------:R-:W-:Y:S02]  /*2cde0*/  SHF.R.U32.HI R181, RZ, 0x8, R181 ;  /* 0x00000008ffb57819 */ /* 0x000fe400000116b5 */
[----:B------:R-:W-:Y:S02]  /*2cdf0*/  SHF.R.U32.HI R183, RZ, 0x8, R183 ;  /* 0x00000008ffb77819 */ /* 0x000fe400000116b7 */
[----:B------:R-:W-:Y:S02]  /*2ce00*/  SHF.R.U32.HI R120, RZ, 0x8, R120 ;  /* 0x00000008ff787819 */ /* 0x000fe40000011678 */
[----:B------:R-:W-:-:S02]  /*2ce10*/  SHF.R.U32.HI R116, RZ, 0x8, R116 ;  /* 0x00000008ff747819 */ /* 0x000fc40000011674 */
[----:B------:R-:W-:Y:S02]  /*2ce20*/  PRMT R125, R10, 0x3340, R0 ;  /* 0x000033400a7d7816 */ /* 0x000fe40000000000 */
[----:B---3--:R-:W-:Y:S02]  /*2ce30*/  SHF.R.U32.HI R10, RZ, 0x8, R121 ;  /* 0x00000008ff0a7819 */ /* 0x008fe40000011679 */
[----:B------:R-:W-:Y:S02]  /*2ce40*/  SHF.R.U32.HI R49, RZ, 0x8, R49 ;  /* 0x00000008ff317819 */ /* 0x000fe40000011631 */
        /* <DEDUP_REMOVED lines=8> */
[----:B------:R-:W-:-:S02]  /*2ced0*/  PRMT R196, R183, 0x3340, R0 ;  /* 0x00003340b7c47816 */ /* 0x000fc40000000000 */
[--C-:B------:R-:W-:Y:S02]  /*2cee0*/  PRMT R183, R120, 0x3340, R0.reuse ;  /* 0x0000334078b77816 */ /* 0x100fe40000000000 */
[----:B------:R-:W-:Y:S02]  /*2cef0*/  PRMT R179, R116, 0x3340, R0 ;  /* 0x0000334074b37816 */ /* 0x000fe40000000000 */
[----:B------:R-:W-:Y:S02]  /*2cf00*/  PRMT R120, R10, 0x3340, R49 ;  /* 0x000033400a787816 */ /* 0x000fe40000000031 */
[----:B------:R-:W-:Y:S02]  /*2cf10*/  SHF.R.U32.HI R116, RZ, 0x8, R110 ;  /* 0x00000008ff747819 */ /* 0x000fe4000001166e */
[----:B------:R-:W-:Y:S02]  /*2cf20*/  SHF.R.U32.HI R110, RZ, 0x8, R44 ;  /* 0x00000008ff6e7819 */ /* 0x000fe4000001162c */
[----:B------:R-:W-:-:S02]  /*2cf30*/  SHF.R.U32.HI R10, RZ, 0x8, R45 ;  /* 0x00000008ff0a7819 */ /* 0x000fc4000001162d */
[----:B------:R-:W-:Y:S02]  /*2cf40*/  LOP3.LUT R110, R110, 0xffff, RZ, 0xc0, !PT ;  /* 0x0000ffff6e6e7812 */ /* 0x000fe400078ec0ff */
[----:B------:R-:W-:Y:S02]  /*2cf50*/  LOP3.LUT R10, R10, 0xffff, RZ, 0xc0, !PT ;  /* 0x0000ffff0a0a7812 */ /* 0x000fe400078ec0ff */
[----:B------:R-:W-:Y:S02]  /*2cf60*/  SHF.R.U32.HI R108, RZ, 0x8, R108 ;  /* 0x00000008ff6c7819 */ /* 0x000fe4000001166c */
[----:B------:R-:W-:Y:S02]  /*2cf70*/  PRMT R110, R110, 0x3340, R10 ;  /* 0x000033406e6e7816 */ /* 0x000fe4000000000a */
        /* <DEDUP_REMOVED lines=10> */
[----:B------:R-:W-:Y:S02]  /*2d020*/  SHF.R.U32.HI R108, RZ, 0x8, R107 ;  /* 0x00000008ff6c7819 */ /* 0x000fe4000001166b */
[----:B------:R-:W-:Y:S02]  /*2d030*/  SHF.R.U32.HI R102, RZ, 0x8, R105 ;  /* 0x00000008ff667819 */ /* 0x000fe40000011669 */
[----:B------:R-:W-:Y:S02]  /*2d040*/  SHF.R.U32.HI R12, RZ, 0x8, R104 ;  /* 0x00000008ff0c7819 */ /* 0x000fe40000011668 */
[----:B--2---:R-:W-:-:S02]  /*2d050*/  SHF.R.U32.HI R10, RZ, 0x8, R109 ;  /* 0x00000008ff0a7819 */ /* 0x004fc4000001166d */
[----:B------:R-:W-:Y:S02]  /*2d060*/  LOP3.LUT R108, R108, 0xffff, RZ, 0xc0, !PT ;  /* 0x0000ffff6c6c7812 */ /* 0x000fe400078ec0ff */
[----:B------:R-:W-:Y:S02]  /*2d070*/  LOP3.LUT R12, R12, 0xffff, RZ, 0xc0, !PT ;  /* 0x0000ffff0c0c7812 */ /* 0x000fe400078ec0ff */
[----:B------:R-:W-:Y:S02]  /*2d080*/  LOP3.LUT R102, R102, 0xffff, RZ, 0xc0, !PT ;  /* 0x0000ffff66667812 */ /* 0x000fe400078ec0ff */
[----:B------:R-:W-:Y:S02]  /*2d090*/  LOP3.LUT R10, R10, 0xffff, RZ, 0xc0, !PT ;  /* 0x0000ffff0a0a7812 */ /* 0x000fe400078ec0ff */
[----:B------:R-:W-:Y:S02]  /*2d0a0*/  PRMT R108, R108, 0x3340, R12 ;  /* 0x000033406c6c7816 */ /* 0x000fe4000000000c */
[----:B------:R-:W-:-:S02]  /*2d0b0*/  PRMT R102, R102, 0x3340, R10 ;  /* 0x0000334066667816 */ /* 0x000fc4000000000a */
[----:B------:R-:W-:Y:S02]  /*2d0c0*/  SHF.R.U32.HI R94, RZ, 0x8, R100 ;  /* 0x00000008ff5e7819 */ /* 0x000fe40000011664 */
[----:B------:R-:W-:Y:S02]  /*2d0d0*/  SHF.R.U32.HI R100, RZ, 0x8, R34 ;  /* 0x00000008ff647819 */ /* 0x000fe40000011622 */
[----:B------:R-:W-:Y:S02]  /*2d0e0*/  SHF.R.U32.HI R12, RZ, 0x8, R99 ;  /* 0x00000008ff0c7819 */ /* 0x000fe40000011663 */
[----:B------:R-:W-:Y:S02]  /*2d0f0*/  SHF.R.U32.HI R10, RZ, 0x8, R33 ;  /* 0x00000008ff0a7819 */ /* 0x000fe40000011621 */
[----:B------:R-:W-:Y:S02]  /*2d100*/  LOP3.LUT R100, R100, 0xffff, RZ, 0xc0, !PT ;  /* 0x0000ffff64647812 */ /* 0x000fe400078ec0ff */
[----:B------:R-:W-:-:S02]  /*2d110*/  LOP3.LUT R94, R94, 0xffff, RZ, 0xc0, !PT ;  /* 0x0000ffff5e5e7812 */ /* 0x000fc400078ec0ff */
[----:B------:R-:W-:Y:S02]  /*2d120*/  LOP3.LUT R12, R12, 0xffff, RZ, 0xc0, !PT ;  /* 0x0000ffff0c0c7812 */ /* 0x000fe400078ec0ff */
[----:B------:R-:W-:Y:S02]  /*2d130*/  LOP3.LUT R10, R10, 0xffff, RZ, 0xc0, !PT ;  /* 0x0000ffff0a0a7812 */ /* 0x000fe400078ec0ff */
[----:B------:R-:W-:Y:S02]  /*2d140*/  PRMT R94, R94, 0x3340, R12 ;  /* 0x000033405e5e7816 */ /* 0x000fe4000000000c */
[----:B------:R-:W-:Y:S02]  /*2d150*/  PRMT R100, R100, 0x3340, R10 ;  /* 0x0000334064647816 */ /* 0x000fe4000000000a */
[----:B------:R-:W-:Y:S02]  /*2d160*/  SHF.R.U32.HI R10, RZ, 0x8, R28 ;  /* 0x00000008ff0a7819 */ /* 0x000fe4000001161c */
[----:B------:R-:W-:-:S02]  /*2d170*/  SHF.R.U32.HI R12, RZ, 0x8, R30 ;  /* 0x00000008ff0c7819 */ /* 0x000fc4000001161e */
[----:B------:R-:W-:Y:S02]  /*2d180*/  LOP3.LUT R10, R10, 0xffff, RZ, 0xc0, !PT ;  /* 0x0000ffff0a0a7812 */ /* 0x000fe400078ec0ff */
[----:B------:R-:W-:Y:S02]  /*2d190*/  LOP3.LUT R12, R12, 0xffff, RZ, 0xc0, !PT ;  /* 0x0000ffff0c0c7812 */ /* 0x000fe400078ec0ff */
[----:B------:R-:W-:Y:S02]  /*2d1a0*/  SHF.R.U32.HI R167, RZ, 0x8, R155 ;  /* 0x00000008ffa77819 */ /* 0x000fe4000001169b */
[----:B------:R-:W-:Y:S02]  /*2d1b0*/  SHF.R.U32.HI R155, RZ, 0x8, R95 ;  /* 0x00000008ff9b7819 */ /* 0x000fe4000001165f */
[----:B------:R-:W-:Y:S02]  /*2d1c0*/  SHF.R.U32.HI R95, RZ, 0x8, R241 ;  /* 0x00000008ff5f7819 */ /* 0x000fe400000116f1 */
[----:B------:R-:W-:-:S02]  /*2d1d0*/  SHF.R.U32.HI R92, RZ, 0x8, R92 ;  /* 0x00000008ff5c7819 */ /* 0x000fc4000001165c */
[----:B------:R-:W-:Y:S02]  /*2d1e0*/  PRMT R241, R10, 0x3340, R12 ;  /* 0x000033400af17816 */ /* 0x000fe4000000000c */
[----:B------:R-:W-:Y:S02]  /*2d1f0*/  SHF.R.U32.HI R10, RZ, 0x8, R91 ;  /* 0x00000008ff0a7819 */ /* 0x000fe4000001165b */
[----:B------:R-:W-:Y:S02]  /*2d200*/  LOP3.LUT R92, R92, 0xffff, RZ, 0xc0, !PT ;  /* 0x0000ffff5c5c7812 */ /* 0x000fe400078ec0ff */
[----:B------:R-:W-:Y:S02]  /*2d210*/  LOP3.LUT R10, R10, 0xffff, RZ, 0xc0, !PT ;  /* 0x0000ffff0a0a7812 */ /* 0x000fe400078ec0ff */
[----:B------:R-:W-:Y:S02]  /*2d220*/  PRMT R151, R92, 0x3340, R0 ;  /* 0x000033405c977816 */ /* 0x000fe40000000000 */
[----:B------:R-:W-:-:S02]  /*2d230*/  SHF.R.U32.HI R117, RZ, 0x8, R117 ;  /* 0x00000008ff757819 */ /* 0x000fc40000011675 */
[----:B------:R-:W-:Y:S02]  /*2d240*/  SHF.R.U32.HI R18, RZ, 0x8, R20 ;  /* 0x00000008ff127819 */ /* 0x000fe40000011614 */
[----:B------:R-:W-:Y:S02]  /*2d250*/  SHF.R.U32.HI R20, RZ, 0x8, R63 ;  /* 0x00000008ff147819 */ /* 0x000fe4000001163f */
[----:B------:R-:W-:Y:S02]  /*2d260*/  SHF.R.U32.HI R78, RZ, 0x8, R8 ;  /* 0x00000008ff4e7819 */ /* 0x000fe40000011608 */
[----:B------:R-:W-:Y:S02]  /*2d270*/  LOP3.LUT R117, R117, 0xffff, RZ, 0xc0, !PT ;  /* 0x0000ffff75757812 */ /* 0x000fe400078ec0ff */
[----:B------:R-:W-:Y:S02]  /*2d280*/  SHF.R.U32.HI R8, RZ, 0x8, R9 ;  /* 0x00000008ff087819 */ /* 0x000fe40000011609 */
[----:B------:R-:W-:-:S02]  /*2d290*/  LOP3.LUT R18, R18, 0xffff, RZ, 0xc0, !PT ;  /* 0x0000ffff12127812 */ /* 0x000fc400078ec0ff */
[----:B------:R-:W-:Y:S02]  /*2d2a0*/  LOP3.LUT R20, R20, 0xffff, RZ, 0xc0, !PT ;  /* 0x0000ffff14147812 */ /* 0x000fe400078ec0ff */
[----:B------:R-:W-:Y:S02]  /*2d2b0*/  PRMT R185, R117, 0x3340, R0 ;  /* 0x0000334075b97816 */ /* 0x000fe40000000000 */
[----:B------:R-:W-:Y:S02]  /*2d2c0*/  LOP3.LUT R78, R78, 0xffff, RZ, 0xc0, !PT ;  /* 0x0000ffff4e4e7812 */ /* 0x000fe400078ec0ff */
[----:B------:R-:W-:Y:S02]  /*2d2d0*/  LOP3.LUT R8, R8, 0xffff, RZ, 0xc0, !PT ;  /* 0x0000ffff08087812 */ /* 0x000fe400078ec0ff */
[----:B------:R-:W-:Y:S02]  /*2d2e0*/  SHF.R.U32.HI R117, RZ, 0x8, R239 ;  /* 0x00000008ff757819 */ /* 0x000fe400000116ef */
[----:B------:R-:W-:-:S02]  /*2d2f0*/  PRMT R239, R18, 0x3340, R20 ;  /* 0x0000334012ef7816 */ /* 0x000fc40000000014 */
[----:B------:R-:W-:Y:S02]  /*2d300*/  SHF.R.U32.HI R18, RZ, 0x8, R96 ;  /* 0x00000008ff127819 */ /* 0x000fe40000011660 */
[----:B----4-:R-:W-:-:S04]  /*2d310*/  SHF.R.U32.HI R12, RZ, 0x8, R93 ;  /* 0x00000008ff0c7819 */ /* 0x010fc8000001165d */
[----:B------:R-:W-:-:S04]  /*2d320*/  LOP3.LUT R12, R12, 0xffff, RZ, 0xc0, !PT ;  /* 0x0000ffff0c0c7812 */ /* 0x000fc800078ec0ff */
[----:B------:R-:W-:Y:S02]  /*2d330*/  PRMT R92, R10, 0x3340, R12 ;  /* 0x000033400a5c7816 */ /* 0x000fe4000000000c */
[----:B------:R-:W-:Y:S02]  /*2d340*/  SHF.R.U32.HI R10, RZ, 0x8, R22 ;  /* 0x00000008ff0a7819 */ /* 0x000fe40000011616 */
[----:B------:R-:W-:Y:S02]  /*2d350*/  SHF.R.U32.HI R12, RZ, 0x8, R23 ;  /* 0x00000008ff0c7819 */ /* 0x000fe40000011617 */
[----:B------:R-:W-:Y:S02]  /*2d360*/  LOP3.LUT R10, R10, 0xffff, RZ, 0xc0, !PT ;  /* 0x0000ffff0a0a7812 */ /* 0x000fe400078ec0ff */
[----:B------:R-:W-:Y:S02]  /*2d370*/  LOP3.LUT R12, R12, 0xffff, RZ, 0xc0, !PT ;  /* 0x0000ffff0c0c7812 */ /* 0x000fe400078ec0ff */
[----:B------:R-:W-:-:S02]  /*2d380*/  SHF.R.U32.HI R93, RZ, 0x8, R242 ;  /* 0x00000008ff5d7819 */ /* 0x000fc400000116f2 */
[----:B------:R-:W-:Y:S02]  /*2d390*/  PRMT R242, R10, 0x3340, R12 ;  /* 0x000033400af27816 */ /* 0x000fe4000000000c */
[----:B------:R-:W-:Y:S02]  /*2d3a0*/  SHF.R.U32.HI R10, RZ, 0x8, R88 ;  /* 0x00000008ff0a7819 */ /* 0x000fe40000011658 */
[----:B------:R-:W-:Y:S02]  /*2d3b0*/  SHF.R.U32.HI R84, RZ, 0x8, R84 ;  /* 0x00000008ff547819 */ /* 0x000fe40000011654 */
[----:B------:R-:W-:Y:S02]  /*2d3c0*/  LOP3.LUT R10, R10, 0xffff, RZ, 0xc0, !PT ;  /* 0x0000ffff0a0a7812 */ /* 0x000fe400078ec0ff */
[----:B------:R-:W-:Y:S02]  /*2d3d0*/  SHF.R.U32.HI R9, RZ, 0x8, R79 ;  /* 0x00000008ff097819 */ /* 0x000fe4000001164f */
[----:B------:R-:W-:-:S02]  /*2d3e0*/  SHF.R.U32.HI R74, RZ, 0x8, R74 ;  /* 0x00000008ff4a7819 */ /* 0x000fc4000001164a */
[----:B------:R-:W-:Y:S02]  /*2d3f0*/  PRMT R88, R10, 0x3340, R0 ;  /* 0x000033400a587816 */ /* 0x000fe40000000000 */
[----:B------:R-:W-:Y:S02]  /*2d400*/  LOP3.LUT R84, R84, 0xffff, RZ, 0xc0, !PT ;  /* 0x0000ffff54547812 */ /* 0x000fe400078ec0ff */
[----:B------:R-:W-:Y:S02]  /*2d410*/  LOP3.LUT R9, R9, 0xffff, RZ, 0xc0, !PT ;  /* 0x0000ffff09097812 */ /* 0x000fe400078ec0ff */
[----:B------:R-:W-:Y:S02]  /*2d420*/  PRMT R78, R78, 0x3340, R8 ;  /* 0x000033404e4e7816 */ /* 0x000fe40000000008 */
[----:B------:R-:W-:Y:S02]  /*2d430*/  SHF.R.U32.HI R8, RZ, 0x8, R75 ;  /* 0x00000008ff087819 */ /* 0x000fe4000001164b */
[----:B------:R-:W-:-:S02]  /*2d440*/  SHF.R.U32.HI R10, RZ, 0x8, R80 ;  /* 0x00000008ff0a7819 */ /* 0x000fc40000011650 */
[----:B------:R-:W-:Y:S02]  /*2d450*/  SHF.R.U32.HI R6, RZ, 0x8, R6 ;  /* 0x00000008ff067819 */ /* 0x000fe40000011606 */
[----:B------:R-:W-:Y:S02]  /*2d460*/  LOP3.LUT R98, R98, 0xffff, RZ, 0xc0, !PT ;  /* 0x0000ffff62627812 */ /* 0x000fe400078ec0ff */
[----:B------:R-:W-:Y:S02]  /*2d470*/  LOP3.LUT R18, R18, 0xffff, RZ, 0xc0, !PT ;  /* 0x0000ffff12127812 */ /* 0x000fe400078ec0ff */
[----:B------:R-:W-:Y:S02]  /*2d480*/  LOP3.LUT R74, R74, 0xffff, RZ, 0xc0, !PT ;  /* 0x0000ffff4a4a7812 */ /* 0x000fe400078ec0ff */
[----:B------:R-:W-:Y:S02]  /*2d490*/  PRMT R84, R84, 0x3340, R9 ;  /* 0x0000334054547816 */ /* 0x000fe40000000009 */
[----:B------:R-:W-:-:S02]  /*2d4a0*/  SHF.R.U32.HI R9, RZ, 0x8, R81 ;  /* 0x00000008ff097819 */ /* 0x000fc40000011651 */
[----:B------:R-:W-:Y:S02]  /*2d4b0*/  SHF.R.U32.HI R252, RZ, 0x8, R252 ;  /* 0x00000008fffc7819 */ /* 0x000fe400000116fc */
[----:B------:R-:W-:Y:S02]  /*2d4c0*/  SHF.R.U32.HI R7, RZ, 0x8, R7 ;  /* 0x00000008ff077819 */ /* 0x000fe40000011607 */
[----:B------:R-:W-:Y:S02]  /*2d4d0*/  LOP3.LUT R8, R8, 0xffff, RZ, 0xc0, !PT ;  /* 0x0000ffff08087812 */ /* 0x000fe400078ec0ff */
        /* <DEDUP_REMOVED lines=8> */
[----:B------:R-:W-:-:S02]  /*2d560*/  LOP3.LUT R7, R7, 0xffff, RZ, 0xc0, !PT ;  /* 0x0000ffff07077812 */ /* 0x000fc400078ec0ff */
[----:B------:R-:W-:Y:S02]  /*2d570*/  PRMT R74, R8, 0x3340, R10 ;  /* 0x00003340084a7816 */ /* 0x000fe4000000000a */
[----:B------:R-:W-:Y:S02]  /*2d580*/  PRMT R75, R6, 0x3340, R0 ;  /* 0x00003340064b7816 */ /* 0x000fe40000000000 */
[----:B------:R-:W-:Y:S02]  /*2d590*/  SHF.R.U32.HI R87, RZ, 0x8, R87 ;  /* 0x00000008ff577819 */ /* 0x000fe40000011657 */
[----:B------:R-:W-:Y:S02]  /*2d5a0*/  SHF.R.U32.HI R6, RZ, 0x8, R66 ;  /* 0x00000008ff067819 */ /* 0x000fe40000011642 */
[----:B------:R-:W-:Y:S01]  /*2d5b0*/  SHF.R.U32.HI R8, RZ, 0x8, R67 ;  /* 0x00000008ff087819 */ /* 0x000fe20000011643 */
[----:B------:R-:W2:Y:S01]  /*2d5c0*/  LDL.LU R66, [R1+0x68] ;  /* 0x0000680001427983 */ /* 0x000ea20000300800 */
[----:B------:R-:W-:-:S02]  /*2d5d0*/  SHF.R.U32.HI R16, RZ, 0x8, R16 ;  /* 0x00000008ff107819 */ /* 0x000fc40000011610 */
[----:B------:R-:W-:Y:S02]  /*2d5e0*/  SHF.R.U32.HI R19, RZ, 0x8, R19 ;  /* 0x00000008ff137819 */ /* 0x000fe40000011613 */
[----:B------:R-:W-:Y:S02]  /*2d5f0*/  SHF.R.U32.HI R51, RZ, 0x8, R51 ;  /* 0x00000008ff337819 */ /* 0x000fe40000011633 */
[----:B------:R-:W-:Y:S02]  /*2d600*/  LOP3.LUT R90, R90, 0xffff, RZ, 0xc0, !PT ;  /* 0x0000ffff5a5a7812 */ /* 0x000fe400078ec0ff */
[----:B------:R-:W-:Y:S02]  /*2d610*/  LOP3.LUT R18, R18, 0xffff, RZ, 0xc0, !PT ;  /* 0x0000ffff12127812 */ /* 0x000fe400078ec0ff */
[----:B------:R-:W-:Y:S02]  /*2d620*/  SHF.R.U32.HI R56, RZ, 0x8, R56 ;  /* 0x00000008ff387819 */ /* 0x000fe40000011638 */
[----:B------:R-:W-:-:S02]  /*2d630*/  PRMT R80, R9, 0x3340, R80 ;  /* 0x0000334009507816 */ /* 0x000fc40000000050 */
[----:B------:R-:W-:Y:S02]  /*2d640*/  PRMT R81, R7, 0x3340, R0 ;  /* 0x0000334007517816 */ /* 0x000fe40000000000 */
[----:B------:R-:W-:Y:S02]  /*2d650*/  LOP3.LUT R87, R87, 0xffff, RZ, 0xc0, !PT ;  /* 0x0000ffff57577812 */ /* 0x000fe400078ec0ff */
[----:B------:R-:W-:Y:S02]  /*2d660*/  SHF.R.U32.HI R54, RZ, 0x8, R54 ;  /* 0x00000008ff367819 */ /* 0x000fe40000011636 */
[----:B------:R-:W-:Y:S02]  /*2d670*/  SHF.R.U32.HI R7, RZ, 0x8, R69 ;  /* 0x00000008ff077819 */ /* 0x000fe40000011645 */
[----:B------:R-:W-:Y:S01]  /*2d680*/  SHF.R.U32.HI R9, RZ, 0x8, R76 ;  /* 0x00000008ff097819 */ /* 0x000fe2000001164c */
[----:B------:R-:W3:Y:S01]  /*2d690*/  LDL.LU R69, [R1+0x64] ;  /* 0x0000640001457983 */ /* 0x000ee20000300800 */
[----:B------:R-:W-:-:S02]  /*2d6a0*/  LOP3.LUT R6, R6, 0xffff, RZ, 0xc0, !PT ;  /* 0x0000ffff06067812 */ /* 0x000fc400078ec0ff */
[----:B------:R-:W-:Y:S02]  /*2d6b0*/  LOP3.LUT R8, R8, 0xffff, RZ, 0xc0, !PT ;  /* 0x0000ffff08087812 */ /* 0x000fe400078ec0ff */
[----:B------:R-:W-:Y:S02]  /*2d6c0*/  SHF.R.U32.HI R55, RZ, 0x8, R55 ;  /* 0x00000008ff377819 */ /* 0x000fe40000011637 */
[----:B------:R-:W-:Y:S02]  /*2d6d0*/  LOP3.LUT R16, R16, 0xffff, RZ, 0xc0, !PT ;  /* 0x0000ffff10107812 */ /* 0x000fe400078ec0ff */
[----:B------:R-:W-:Y:S02]  /*2d6e0*/  LOP3.LUT R19, R19, 0xffff, RZ, 0xc0, !PT ;  /* 0x0000ffff13137812 */ /* 0x000fe400078ec0ff */
[----:B------:R-:W-:Y:S02]  /*2d6f0*/  LOP3.LUT R51, R51, 0xffff, RZ, 0xc0, !PT ;  /* 0x0000ffff33337812 */ /* 0x000fe400078ec0ff */
[----:B------:R-:W-:-:S02]  /*2d700*/  PRMT R90, R90, 0x3340, R18 ;  /* 0x000033405a5a7816 */ /* 0x000fc40000000012 */
[----:B------:R-:W-:Y:S02]  /*2d710*/  SHF.R.U32.HI R175, RZ, 0x8, R153 ;  /* 0x00000008ffaf7819 */ /* 0x000fe40000011699 */
[----:B------:R-:W-:Y:S02]  /*2d720*/  LOP3.LUT R56, R56, 0xffff, RZ, 0xc0, !PT ;  /* 0x0000ffff38387812 */ /* 0x000fe400078ec0ff */
[----:B------:R-:W-:Y:S02]  /*2d730*/  SHF.R.U32.HI R18, RZ, 0x8, R68 ;  /* 0x00000008ff127819 */ /* 0x000fe40000011644 */
[----:B------:R-:W-:Y:S01]  /*2d740*/  PRMT R153, R87, 0x3340, R0 ;  /* 0x0000334057997816 */ /* 0x000fe20000000000 */
[----:B------:R-:W4:Y:S01]  /*2d750*/  LDL.LU R68, [R1+0x5c] ;  /* 0x00005c0001447983 */ /* 0x000f220000300800 */
[----:B------:R-:W-:Y:S02]  /*2d760*/  LOP3.LUT R54, R54, 0xffff, RZ, 0xc0, !PT ;  /* 0x0000ffff36367812 */ /* 0x000fe400078ec0ff */
[----:B------:R-:W-:Y:S01]  /*2d770*/  LOP3.LUT R7, R7, 0xffff, RZ, 0xc0, !PT ;  /* 0x0000ffff07077812 */ /* 0x000fe200078ec0ff */
[----:B------:R-:W4:Y:S01]  /*2d780*/  LDL.LU R67, [R1+0x60] ;  /* 0x0000600001437983 */ /* 0x000f220000300800 */
[----:B------:R-:W-:-:S02]  /*2d790*/  LOP3.LUT R9, R9, 0xffff, RZ, 0xc0, !PT ;  /* 0x0000ffff09097812 */ /* 0x000fc400078ec0ff */
[----:B------:R-:W-:Y:S02]  /*2d7a0*/  PRMT R76, R6, 0x3340, R8 ;  /* 0x00003340064c7816 */ /* 0x000fe40000000008 */
[----:B------:R-:W-:Y:S02]  /*2d7b0*/  LOP3.LUT R55, R55, 0xffff, RZ, 0xc0, !PT ;  /* 0x0000ffff37377812 */ /* 0x000fe400078ec0ff */
[----:B------:R-:W-:Y:S02]  /*2d7c0*/  PRMT R87, R16, 0x3340, R19 ;  /* 0x0000334010577816 */ /* 0x000fe40000000013 */
[----:B------:R-:W-:Y:S02]  /*2d7d0*/  SHF.R.U32.HI R6, RZ, 0x8, R64 ;  /* 0x00000008ff067819 */ /* 0x000fe40000011640 */
[----:B------:R-:W-:Y:S01]  /*2d7e0*/  SHF.R.U32.HI R19, RZ, 0x8, R62 ;  /* 0x00000008ff137819 */ /* 0x000fe2000001163e */
[----:B------:R-:W4:Y:S01]  /*2d7f0*/  LDL.LU R64, [R1+0x278] ;  /* 0x0002780001407983 */ /* 0x000f220000300800 */
[----:B------:R-:W-:-:S02]  /*2d800*/  PRMT R121, R51, 0x3340, R0 ;  /* 0x0000334033797816 */ /* 0x000fc40000000000 */
[----:B------:R-:W-:Y:S01]  /*2d810*/  SHF.R.U32.HI R10, RZ, 0x8, R70 ;  /* 0x00000008ff0a7819 */ /* 0x000fe20000011646 */
[----:B------:R-:W4:Y:S01]  /*2d820*/  LDL.LU R62, [R1+0x270] ;  /* 0x00027000013e7983 */ /* 0x000f220000300800 */
[----:B------:R-:W-:Y:S02]  /*2d830*/  SHF.R.U32.HI R57, RZ, 0x8, R57 ;  /* 0x00000008ff397819 */ /* 0x000fe40000011639 */
[----:B------:R-:W-:Y:S01]  /*2d840*/  PRMT R119, R56, 0x3340, R0 ;  /* 0x0000334038777816 */ /* 0x000fe20000000000 */
[----:B------:R-:W4:Y:S01]  /*2d850*/  LDL.LU R51, [R1+0x48] ;  /* 0x0000480001337983 */ /* 0x000f220000300800 */
[----:B------:R-:W-:Y:S02]  /*2d860*/  PRMT R70, R7, 0x3340, R9 ;  /* 0x0000334007467816 */ /* 0x000fe40000000009 */
[----:B------:R-:W-:Y:S01]  /*2d870*/  SHF.R.U32.HI R59, RZ, 0x8, R59 ;  /* 0x00000008ff3b7819 */ /* 0x000fe2000001163b */
[----:B------:R-:W4:Y:S01]  /*2d880*/  LDL.LU R56, [R1+0x274] ;  /* 0x0002740001387983 */ /* 0x000f220000300800 */
[----:B------:R-:W-:-:S02]  /*2d890*/  PRMT R118, R54, 0x3340, R55 ;  /* 0x0000334036767816 */ /* 0x000fc40000000037 */
[----:B------:R-:W-:Y:S01]  /*2d8a0*/  SHF.R.U32.HI R71, RZ, 0x8, R71 ;  /* 0x00000008ff477819 */ /* 0x000fe20000011647 */
[----:B------:R-:W4:Y:S01]  /*2d8b0*/  LDL.LU R54, [R1+0x268] ;  /* 0x0002680001367983 */ /* 0x000f220000300800 */
[----:B------:R-:W-:Y:S02]  /*2d8c0*/  SHF.R.U32.HI R7, RZ, 0x8, R61 ;  /* 0x00000008ff077819 */ /* 0x000fe4000001163d */
[----:B------:R-:W-:Y:S01]  /*2d8d0*/  LOP3.LUT R57, R57, 0xffff, RZ, 0xc0, !PT ;  /* 0x0000ffff39397812 */ /* 0x000fe200078ec0ff */
[----:B------:R-:W4:Y:S01]  /*2d8e0*/  LDL.LU R55, [R1+0x44] ;  /* 0x0000440001377983 */ /* 0x000f220000300800 */
[----:B------:R-:W-:Y:S02]  /*2d8f0*/  LOP3.LUT R59, R59, 0xffff, RZ, 0xc0, !PT ;  /* 0x0000ffff3b3b7812 */ /* 0x000fe400078ec0ff */
[----:B------:R-:W-:Y:S01]  /*2d900*/  LOP3.LUT R71, R71, 0xffff, RZ, 0xc0, !PT ;  /* 0x0000ffff47477812 */ /* 0x000fe200078ec0ff */
[----:B------:R-:W4:Y:S01]  /*2d910*/  LDL.LU R61, [R1+0x7c] ;  /* 0x00007c00013d7983 */ /* 0x000f220000300800 */
[----:B------:R-:W-:-:S02]  /*2d920*/  LOP3.LUT R7, R7, 0xffff, RZ, 0xc0, !PT ;  /* 0x0000ffff07077812 */ /* 0x000fc400078ec0ff */
[----:B------:R-:W-:Y:S01]  /*2d930*/  SHF.R.U32.HI R58, RZ, 0x8, R58 ;  /* 0x00000008ff3a7819 */ /* 0x000fe2000001163a */
[----:B------:R-:W4:Y:S01]  /*2d940*/  LDL.LU R49, [R1+0x90] ;  /* 0x0000900001317983 */ /* 0x000f220000300800 */
[----:B------:R-:W-:Y:S02]  /*2d950*/  PRMT R124, R57, 0x3340, R59 ;  /* 0x00003340397c7816 */ /* 0x000fe4000000003b */
[----:B------:R-:W-:Y:S01]  /*2d960*/  PRMT R71, R71, 0x3340, R7 ;  /* 0x0000334047477816 */ /* 0x000fe20000000007 */
[----:B------:R-:W4:Y:S01]  /*2d970*/  LDL.LU R57, [R1+0x8c] ;  /* 0x00008c0001397983 */ /* 0x000f220000300800 */
[----:B------:R-:W-:-:S03]  /*2d980*/  SHF.R.U32.HI R7, RZ, 0x8, R65 ;  /* 0x00000008ff077819 */ /* 0x000fc60000011641 */
[----:B------:R-:W4:Y:S01]  /*2d990*/  LDL.LU R65, [R1+0x280] ;  /* 0x0002800001417983 */ /* 0x000f220000300800 */
[----:B------:R-:W-:-:S03]  /*2d9a0*/  LOP3.LUT R58, R58, 0xffff, RZ, 0xc0, !PT ;  /* 0x0000ffff3a3a7812 */ /* 0x000fc600078ec0ff */
[----:B------:R-:W4:Y:S01]  /*2d9b0*/  LDL.LU R59, [R1+0x88] ;  /* 0x00008800013b7983 */ /* 0x000f220000300800 */
[----:B------:R-:W-:Y:S02]  /*2d9c0*/  LOP3.LUT R122, R122, 0xffff, RZ, 0xc0, !PT ;  /* 0x0000ffff7a7a7812 */ /* 0x000fe400078ec0ff */
[----:B------:R-:W-:Y:S02]  /*2d9d0*/  LOP3.LUT R19, R19, 0xffff, RZ, 0xc0, !PT ;  /* 0x0000ffff13137812 */ /* 0x000fe400078ec0ff */
[----:B------:R-:W-:Y:S02]  /*2d9e0*/  LOP3.LUT R6, R6, 0xffff, RZ, 0xc0, !PT ;  /* 0x0000ffff06067812 */ /* 0x000fe400078ec0ff */
[----:B------:R-:W-:Y:S02]  /*2d9f0*/  PRMT R122, R58, 0x3340, R122 ;  /* 0x000033403a7a7816 */ /* 0x000fe4000000007a */
[----:B------:R-:W-:Y:S01]  /*2da00*/  PRMT R19, R19, 0x3340, R6 ;  /* 0x0000334013137816 */ /* 0x000fe20000000006 */
[----:B------:R-:W4:Y:S01]  /*2da10*/  LDL.LU R58, [R1+0x84] ;  /* 0x00008400013a7983 */ /* 0x000f220000300800 */
[----:B------:R-:W-:-:S03]  /*2da20*/  SHF.R.U32.HI R6, RZ, 0x8, R60 ;  /* 0x00000008ff067819 */ /* 0x000fc6000001163c */
[----:B------:R-:W4:Y:S04]  /*2da30*/  LDL.LU R60, [R1+0x80] ;  /* 0x00008000013c7983 */ /* 0x000f280000300800 */
[----:B------:R-:W4:Y:S01]  /*2da40*/  LDL.LU R44, [R1+0x284] ;  /* 0x00028400012c7983 */ /* 0x000f220000300800 */
[----:B------:R-:W-:Y:S02]  /*2da50*/  LOP3.LUT R18, R18, 0xffff, RZ, 0xc0, !PT ;  /* 0x0000ffff12127812 */ /* 0x000fe400078ec0ff */
[----:B------:R-:W-:Y:S02]  /*2da60*/  LOP3.LUT R10, R10, 0xffff, RZ, 0xc0, !PT ;  /* 0x0000ffff0a0a7812 */ /* 0x000fe400078ec0ff */
[----:B------:R-:W-:Y:S02]  /*2da70*/  SHF.R.U32.HI R53, RZ, 0x8, R53 ;  /* 0x00000008ff357819 */ /* 0x000fe40000011635 */
[----:B------:R-:W-:-:S02]  /*2da80*/  LOP3.LUT R6, R6, 0xffff, RZ, 0xc0, !PT ;  /* 0x0000ffff06067812 */ /* 0x000fc400078ec0ff */
[----:B------:R-:W-:Y:S02]  /*2da90*/  LOP3.LUT R7, R7, 0xffff, RZ, 0xc0, !PT ;  /* 0x0000ffff07077812 */ /* 0x000fe400078ec0ff */
[----:B------:R-:W-:Y:S02]  /*2daa0*/  PRMT R18, R18, 0x3340, R10 ;  /* 0x0000334012127816 */ /* 0x000fe4000000000a */
[----:B------:R-:W-:Y:S02]  /*2dab0*/  LOP3.LUT R53, R53, 0xffff, RZ, 0xc0, !PT ;  /* 0x0000ffff35357812 */ /* 0x000fe400078ec0ff */
[----:B------:R-:W-:Y:S02]  /*2dac0*/  SHF.R.U32.HI R43, RZ, 0x8, R43 ;  /* 0x00000008ff2b7819 */ /* 0x000fe4000001162b */
[----:B------:R-:W-:Y:S02]  /*2dad0*/  SHF.R.U32.HI R112, RZ, 0x8, R112 ;  /* 0x00000008ff707819 */ /* 0x000fe40000011670 */
[----:B------:R-:W-:-:S02]  /*2dae0*/  SHF.R.U32.HI R114, RZ, 0x8, R114 ;  /* 0x00000008ff727819 */ /* 0x000fc40000011672 */
[----:B------:R-:W-:Y:S02]  /*2daf0*/  SHF.R.U32.HI R181, RZ, 0x8, R115 ;  /* 0x00000008ffb57819 */ /* 0x000fe40000011673 */
[----:B------:R-:W-:Y:S02]  /*2db00*/  SHF.R.U32.HI R48, RZ, 0x8, R48 ;  /* 0x00000008ff307819 */ /* 0x000fe40000011630 */
[----:B------:R-:W-:Y:S02]  /*2db10*/  SHF.R.U32.HI R50, RZ, 0x8, R50 ;  /* 0x00000008ff327819 */ /* 0x000fe40000011632 */
[----:B------:R-:W-:Y:S02]  /*2db20*/  PRMT R115, R53, 0x3340, R0 ;  /* 0x0000334035737816 */ /* 0x000fe40000000000 */
[----:B------:R-:W-:Y:S01]  /*2db30*/  LOP3.LUT R43, R43, 0xffff, RZ, 0xc0, !PT ;  /* 0x0000ffff2b2b7812 */ /* 0x000fe200078ec0ff */
[----:B------:R-:W4:Y:S01]  /*2db40*/  LDL.LU R53, [R1+0x54] ;  /* 0x0000540001357983 */ /* 0x000f220000300800 */
[----:B------:R-:W-:-:S02]  /*2db50*/  SHF.R.U32.HI R46, RZ, 0x8, R46 ;  /* 0x00000008ff2e7819 */ /* 0x000fc4000001162e */
[----:B------:R-:W-:Y:S02]  /*2db60*/  LOP3.LUT R112, R112, 0xffff, RZ, 0xc0, !PT ;  /* 0x0000ffff70707812 */ /* 0x000fe400078ec0ff */
[----:B------:R-:W-:Y:S02]  /*2db70*/  LOP3.LUT R114, R114, 0xffff, RZ, 0xc0, !PT ;  /* 0x0000ffff72727812 */ /* 0x000fe400078ec0ff */
[----:B------:R-:W-:Y:S02]  /*2db80*/  LOP3.LUT R48, R48, 0xffff, RZ, 0xc0, !PT ;  /* 0x0000ffff30307812 */ /* 0x000fe400078ec0ff */
[----:B------:R-:W-:Y:S02]  /*2db90*/  SHF.R.U32.HI R47, RZ, 0x8, R47 ;  /* 0x00000008ff2f7819 */ /* 0x000fe4000001162f */
[----:B------:R-:W-:Y:S02]  /*2dba0*/  LOP3.LUT R50, R50, 0xffff, RZ, 0xc0, !PT ;  /* 0x0000ffff32327812 */ /* 0x000fe400078ec0ff */
[----:B------:R-:W-:-:S02]  /*2dbb0*/  PRMT R111, R43, 0x3340, R0 ;  /* 0x000033402b6f7816 */ /* 0x000fc40000000000 */
[----:B------:R-:W-:Y:S02]  /*2dbc0*/  LOP3.LUT R46, R46, 0xffff, RZ, 0xc0, !PT ;  /* 0x0000ffff2e2e7812 */ /* 0x000fe400078ec0ff */
[----:B------:R-:W-:Y:S02]  /*2dbd0*/  PRMT R174, R112, 0x3340, R114 ;  /* 0x0000334070ae7816 */ /* 0x000fe40000000072 */
[----:B------:R-:W-:Y:S02]  /*2dbe0*/  LOP3.LUT R47, R47, 0xffff, RZ, 0xc0, !PT ;  /* 0x0000ffff2f2f7812 */ /* 0x000fe400078ec0ff */
[----:B------:R-:W-:Y:S02]  /*2dbf0*/  PRMT R114, R48, 0x3340, R50 ;  /* 0x0000334030727816 */ /* 0x000fe40000000032 */
[----:B------:R-:W-:Y:S02]  /*2dc00*/  PRMT R112, R46, 0x3340, R47 ;  /* 0x000033402e707816 */ /* 0x000fe4000000002f */
[----:B--2---:R-:W-:-:S04]  /*2dc10*/  SHF.R.U32.HI R8, RZ, 0x8, R66 ;  /* 0x00000008ff087819 */ /* 0x004fc80000011642 */
[----:B------:R-:W-:Y:S02]  /*2dc20*/  LOP3.LUT R8, R8, 0xffff, RZ, 0xc0, !PT ;  /* 0x0000ffff08087812 */ /* 0x000fe400078ec0ff */
[----:B---3--:R-:W-:-:S04]  /*2dc30*/  SHF.R.U32.HI R9, RZ, 0x8, R69 ;  /* 0x00000008ff097819 */ /* 0x008fc80000011645 */
[----:B------:R-:W-:-:S04]  /*2dc40*/  LOP3.LUT R9, R9, 0xffff, RZ, 0xc0, !PT ;  /* 0x0000ffff09097812 */ /* 0x000fc800078ec0ff */
[----:B------:R-:W-:Y:S02]  /*2dc50*/  PRMT R66, R7, 0x3340, R9 ;  /* 0x0000334007427816 */ /* 0x000fe40000000009 */
[----:B----4-:R-:W-:Y:S02]  /*2dc60*/  SHF.R.U32.HI R10, RZ, 0x8, R68 ;  /* 0x00000008ff0a7819 */ /* 0x010fe40000011644 */
[----:B------:R-:W-:Y:S02]  /*2dc70*/  PRMT R68, R6, 0x3340, R8 ;  /* 0x0000334006447816 */ /* 0x000fe40000000008 */
[----:B------:R-:W-:Y:S02]  /*2dc80*/  SHF.R.U32.HI R64, RZ, 0x8, R64 ;  /* 0x00000008ff407819 */ /* 0x000fe40000011640 */
[----:B------:R-:W-:Y:S02]  /*2dc90*/  SHF.R.U32.HI R62, RZ, 0x8, R62 ;  /* 0x00000008ff3e7819 */ /* 0x000fe4000001163e */
[----:B------:R-:W-:-:S02]  /*2dca0*/  SHF.R.U32.HI R22, RZ, 0x8, R51 ;  /* 0x00000008ff167819 */ /* 0x000fc40000011633 */
[----:B------:R-:W-:Y:S02]  /*2dcb0*/  SHF.R.U32.HI R7, RZ, 0x8, R56 ;  /* 0x00000008ff077819 */ /* 0x000fe40000011638 */
[----:B------:R-:W-:Y:S02]  /*2dcc0*/  SHF.R.U32.HI R8, RZ, 0x8, R54 ;  /* 0x00000008ff087819 */ /* 0x000fe40000011636 */
[----:B------:R-:W-:Y:S02]  /*2dcd0*/  SHF.R.U32.HI R6, RZ, 0x8, R55 ;  /* 0x00000008ff067819 */ /* 0x000fe40000011637 */
[----:B------:R-:W-:Y:S02]  /*2dce0*/  LOP3.LUT R22, R22, 0xffff, RZ, 0xc0, !PT ;  /* 0x0000ffff16167812 */ /* 0x000fe400078ec0ff */
[----:B------:R-:W-:Y:S02]  /*2dcf0*/  SHF.R.U32.HI R63, RZ, 0x8, R61 ;  /* 0x00000008ff3f7819 */ /* 0x000fe4000001163d */
[----:B------:R-:W-:Y:S01]  /*2dd00*/  LOP3.LUT R62, R62, 0xffff, RZ, 0xc0, !PT ;  /* 0x0000ffff3e3e7812 */ /* 0x000fe200078ec0ff */
[----:B------:R-:W2:Y:S01]  /*2dd10*/  LDL.LU R61, [R1+0xa0] ;  /* 0x0000a000013d7983 */ /* 0x000ea20000300800 */
[----:B------:R-:W-:-:S02]  /*2dd20*/  LOP3.LUT R8, R8, 0xffff, RZ, 0xc0, !PT ;  /* 0x0000ffff08087812 */ /* 0x000fc400078ec0ff */
[----:B------:R-:W-:Y:S01]  /*2dd30*/  LOP3.LUT R6, R6, 0xffff, RZ, 0xc0, !PT ;  /* 0x0000ffff06067812 */ /* 0x000fe200078ec0ff */
[----:B------:R-:W3:Y:S01]  /*2dd40*/  LDL.LU R56, [R1+0x27c] ;  /* 0x00027c0001387983 */ /* 0x000ee20000300800 */
[----:B------:R-:W-:Y:S02]  /*2dd50*/  LOP3.LUT R64, R64, 0xffff, RZ, 0xc0, !PT ;  /* 0x0000ffff40407812 */ /* 0x000fe400078ec0ff */
[----:B------:R-:W-:Y:S01]  /*2dd60*/  LOP3.LUT R7, R7, 0xffff, RZ, 0xc0, !PT ;  /* 0x0000ffff07077812 */ /* 0x000fe200078ec0ff */
[----:B------:R-:W4:Y:S01]  /*2dd70*/  LDL.LU R54, [R1+0x50] ;  /* 0x0000500001367983 */ /* 0x000f220000300800 */
[----:B------:R-:W-:Y:S02]  /*2dd80*/  PRMT R62, R62, 0x3340, R8 ;  /* 0x000033403e3e7816 */ /* 0x000fe40000000008 */
[----:B------:R-:W-:Y:S01]  /*2dd90*/  PRMT R22, R22, 0x3340, R6 ;  /* 0x0000334016167816 */ /* 0x000fe20000000006 */
[----:B------:R-:W2:Y:S01]  /*2dda0*/  LDL.LU R55, [R1+0x4c] ;  /* 0x00004c0001377983 */ /* 0x000ea20000300800 */
[----:B------:R-:W-:-:S02]  /*2ddb0*/  PRMT R64, R64, 0x3340, R7 ;  /* 0x0000334040407816 */ /* 0x000fc40000000007 */
[----:B------:R-:W-:Y:S01]  /*2ddc0*/  SHF.R.U32.HI R6, RZ, 0x8, R49 ;  /* 0x00000008ff067819 */ /* 0x000fe20000011631 */
[----:B------:R-:W2:Y:S01]  /*2ddd0*/  LDL.LU R43, [R1+0x294] ;  /* 0x00029400012b7983 */ /* 0x000ea20000300800 */
[----:B------:R-:W-:Y:S02]  /*2dde0*/  SHF.R.U32.HI R8, RZ, 0x8, R59 ;  /* 0x00000008ff087819 */ /* 0x000fe4000001163b */
[----:B------:R-:W-:Y:S01]  /*2ddf0*/  SHF.R.U32.HI R7, RZ, 0x8, R57 ;  /* 0x00000008ff077819 */ /* 0x000fe20000011639 */
[----:B------:R-:W2:Y:S01]  /*2de00*/  LDL.LU R51, [R1+0xa8] ;  /* 0x0000a80001337983 */ /* 0x000ea20000300800 */
[----:B------:R-:W-:-:S03]  /*2de10*/  LOP3.LUT R6, R6, 0xffff, RZ, 0xc0, !PT ;  /* 0x0000ffff06067812 */ /* 0x000fc600078ec0ff */
[----:B------:R-:W2:Y:S01]  /*2de20*/  LDL.LU R57, [R1+0x288] ;  /* 0x0002880001397983 */ /* 0x000ea20000300800 */
[----:B------:R-:W-:-:S03]  /*2de30*/  LOP3.LUT R8, R8, 0xffff, RZ, 0xc0, !PT ;  /* 0x0000ffff08087812 */ /* 0x000fc600078ec0ff */
[----:B------:R-:W2:Y:S01]  /*2de40*/  LDL.LU R48, [R1+0x28c] ;  /* 0x00028c0001307983 */ /* 0x000ea20000300800 */
[----:B------:R-:W-:-:S03]  /*2de50*/  SHF.R.U32.HI R9, RZ, 0x8, R58 ;  /* 0x00000008ff097819 */ /* 0x000fc6000001163a */
[----:B------:R-:W2:Y:S01]  /*2de60*/  LDL.LU R50, [R1+0xa4] ;  /* 0x0000a40001327983 */ /* 0x000ea20000300800 */
[----:B------:R-:W-:-:S03]  /*2de70*/  PRMT R58, R6, 0x3340, R8 ;  /* 0x00003340063a7816 */ /* 0x000fc60000000008 */
[----:B------:R-:W2:Y:S01]  /*2de80*/  LDL.LU R49, [R1+0x9c] ;  /* 0x00009c0001317983 */ /* 0x000ea20000300800 */
[----:B------:R-:W-:-:S03]  /*2de90*/  SHF.R.U32.HI R6, RZ, 0x8, R44 ;  /* 0x00000008ff067819 */ /* 0x000fc6000001162c */
[----:B------:R-:W2:Y:S04]  /*2dea0*/  LDL.LU R46, [R1+0xd8] ;  /* 0x0000d800012e7983 */ /* 0x000ea80000300800 */
[----:B------:R-:W2:Y:S04]  /*2deb0*/  LDL.LU R47, [R1+0xd0] ;  /* 0x0000d000012f7983 */ /* 0x000ea80000300800 */
[----:B------:R-:W2:Y:S04]  /*2dec0*/  LDL.LU R20, [R1+0x2b8] ;  /* 0x0002b80001147983 */ /* 0x000ea80000300800 */
[----:B------:R-:W2:Y:S04]  /*2ded0*/  LDL.LU R45, [R1+0xcc] ;  /* 0x0000cc00012d7983 */ /* 0x000ea80000300800 */
[----:B------:R-:W2:Y:S01]  /*2dee0*/  LDL.LU R44, [R1+0xc4] ;  /* 0x0000c400012c7983 */ /* 0x000ea20000300800 */
[----:B------:R-:W-:-:S02]  /*2def0*/  LOP3.LUT R7, R7, 0xffff, RZ, 0xc0, !PT ;  /* 0x0000ffff07077812 */ /* 0x000fc400078ec0ff */
[----:B------:R-:W-:Y:S02]  /*2df00*/  LOP3.LUT R9, R9, 0xffff, RZ, 0xc0, !PT ;  /* 0x0000ffff09097812 */ /* 0x000fe400078ec0ff */
[----:B------:R-:W-:Y:S02]  /*2df10*/  SHF.R.U32.HI R59, RZ, 0x8, R60 ;  /* 0x00000008ff3b7819 */ /* 0x000fe4000001163c */
[----:B------:R-:W-:Y:S02]  /*2df20*/  PRMT R60, R7, 0x3340, R9 ;  /* 0x00003340073c7816 */ /* 0x000fe40000000009 */
[----:B------:R-:W-:Y:S02]  /*2df30*/  SHF.R.U32.HI R7, RZ, 0x8, R53 ;  /* 0x00000008ff077819 */ /* 0x000fe40000011635 */
[----:B------:R-:W-:Y:S01]  /*2df40*/  SHF.R.U32.HI R38, RZ, 0x8, R38 ;  /* 0x00000008ff267819 */ /* 0x000fe20000011626 */
[----:B------:R-:W2:Y:S01]  /*2df50*/  LDL.LU R53, [R1+0xb0] ;  /* 0x0000b00001357983 */ /* 0x000ea20000300800 */
[----:B------:R-:W-:-:S02]  /*2df60*/  LOP3.LUT R6, R6, 0xffff, RZ, 0xc0, !PT ;  /* 0x0000ffff06067812 */ /* 0x000fc400078ec0ff */
[----:B------:R-:W-:Y:S02]  /*2df70*/  SHF.R.U32.HI R36, RZ, 0x8, R36 ;  /* 0x00000008ff247819 */ /* 0x000fe40000011624 */
[----:B------:R-:W-:Y:S02]  /*2df80*/  LOP3.LUT R7, R7, 0xffff, RZ, 0xc0, !PT ;  /* 0x0000ffff07077812 */ /* 0x000fe400078ec0ff */
[----:B------:R-:W-:Y:S02]  /*2df90*/  SHF.R.U32.HI R109, RZ, 0x8, R41 ;  /* 0x00000008ff6d7819 */ /* 0x000fe40000011629 */
[----:B------:R-:W-:Y:S01]  /*2dfa0*/  LOP3.LUT R166, R166, 0xffff, RZ, 0xc0, !PT ;  /* 0x0000ffffa6a67812 */ /* 0x000fe200078ec0ff */
[----:B------:R-:W2:Y:S01]  /*2dfb0*/  LDL.LU R41, [R1+0x2bc] ;  /* 0x0002bc0001297983 */ /* 0x000ea20000300800 */
[----:B------:R-:W-:Y:S02]  /*2dfc0*/  LOP3.LUT R103, R103, 0xffff, RZ, 0xc0, !PT ;  /* 0x0000ffff67677812 */ /* 0x000fe400078ec0ff */
[----:B------:R-:W-:-:S02]  /*2dfd0*/  SHF.R.U32.HI R107, RZ, 0x8, R40 ;  /* 0x00000008ff6b7819 */ /* 0x000fc40000011628 */
[----:B------:R-:W-:Y:S01]  /*2dfe0*/  LOP3.LUT R10, R10, 0xffff, RZ, 0xc0, !PT ;  /* 0x0000ffff0a0a7812 */ /* 0x000fe200078ec0ff */
[----:B------:R-:W2:Y:S01]  /*2dff0*/  LDL.LU R40, [R1+0xb8] ;  /* 0x0000b80001287983 */ /* 0x000ea20000300800 */
[----:B------:R-:W-:Y:S02]  /*2e000*/  LOP3.LUT R38, R38, 0xffff, RZ, 0xc0, !PT ;  /* 0x0000ffff26267812 */ /* 0x000fe400078ec0ff */
[----:B------:R-:W-:Y:S01]  /*2e010*/  LOP3.LUT R36, R36, 0xffff, RZ, 0xc0, !PT ;  /* 0x0000ffff24247812 */ /* 0x000fe200078ec0ff */
[----:B------:R-:W2:Y:S01]  /*2e020*/  LDL.LU R42, [R1+0x2b0] ;  /* 0x0002b000012a7983 */ /* 0x000ea20000300800 */
[----:B------:R-:W-:Y:S02]  /*2e030*/  SHF.R.U32.HI R79, RZ, 0x8, R11 ;  /* 0x00000008ff4f7819 */ /* 0x000fe4000001160b */
[----:B------:R-:W-:Y:S02]  /*2e040*/  SHF.R.U32.HI R11, RZ, 0x8, R67 ;  /* 0x00000008ff0b7819 */ /* 0x000fe40000011643 */
[----:B------:R-:W-:-:S02]  /*2e050*/  PRMT R166, R166, 0x3340, R103 ;  /* 0x00003340a6a67816 */ /* 0x000fc40000000067 */
[----:B------:R-:W-:Y:S02]  /*2e060*/  PRMT R67, R10, 0x3340, R0 ;  /* 0x000033400a437816 */ /* 0x000fe40000000000 */
[----:B------:R-:W-:Y:S02]  /*2e070*/  SHF.R.U32.HI R103, RZ, 0x8, R240 ;  /* 0x00000008ff677819 */ /* 0x000fe400000116f0 */
[----:B------:R-:W-:Y:S02]  /*2e080*/  PRMT R240, R36, 0x3340, R38 ;  /* 0x0000334024f07816 */ /* 0x000fe40000000026 */
[----:B---3--:R-:W-:Y:S02]  /*2e090*/  SHF.R.U32.HI R8, RZ, 0x8, R56 ;  /* 0x00000008ff087819 */ /* 0x008fe40000011638 */
[----:B----4-:R-:W-:Y:S02]  /*2e0a0*/  SHF.R.U32.HI R54, RZ, 0x8, R54 ;  /* 0x00000008ff367819 */ /* 0x010fe40000011636 */
[----:B------:R-:W-:-:S02]  /*2e0b0*/  LOP3.LUT R8, R8, 0xffff, RZ, 0xc0, !PT ;  /* 0x0000ffff08087812 */ /* 0x000fc400078ec0ff */
[----:B------:R-:W-:Y:S02]  /*2e0c0*/  LOP3.LUT R54, R54, 0xffff, RZ, 0xc0, !PT ;  /* 0x0000ffff36367812 */ /* 0x000fe400078ec0ff */
[----:B------:R-:W-:Y:S02]  /*2e0d0*/  PRMT R56, R6, 0x3340, R8 ;  /* 0x0000334006387816 */ /* 0x000fe40000000008 */
[----:B------:R-:W-:Y:S02]  /*2e0e0*/  PRMT R54, R7, 0x3340, R54 ;  /* 0x0000334007367816 */ /* 0x000fe40000000036 */
[----:B--2---:R-:W-:Y:S02]  /*2e0f0*/  SHF.R.U32.HI R6, RZ, 0x8, R43 ;  /* 0x00000008ff067819 */ /* 0x004fe4000001162b */
[----:B------:R-:W2:Y:S01]  /*2e100*/  LDL.LU R43, [R1+0xb4] ;  /* 0x0000b400012b7983 */ /* 0x000ea20000300800 */
[----:B------:R-:W-:-:S03]  /*2e110*/  SHF.R.U32.HI R7, RZ, 0x8, R48 ;  /* 0x00000008ff077819 */ /* 0x000fc60000011630 */
[----:B------:R-:W3:Y:S01]  /*2e120*/  LDL.LU R48, [R1+0x2a4] ;  /* 0x0002a40001307983 */ /* 0x000ee20000300800 */
[----:B------:R-:W-:-:S03]  /*2e130*/  SHF.R.U32.HI R9, RZ, 0x8, R49 ;  /* 0x00000008ff097819 */ /* 0x000fc60000011631 */
[----:B------:R-:W4:Y:S01]  /*2e140*/  LDL.LU R49, [R1+0xac] ;  /* 0x0000ac0001317983 */ /* 0x000f220000300800 */
[----:B------:R-:W-:-:S03]  /*2e150*/  SHF.R.U32.HI R10, RZ, 0x8, R44 ;  /* 0x00000008ff0a7819 */ /* 0x000fc6000001162c */
[----:B------:R-:W4:Y:S04]  /*2e160*/  LDL.LU R44, [R1+0x2a0] ;  /* 0x0002a000012c7983 */ /* 0x000f280000300800 */
[----:B------:R-:W4:Y:S04]  /*2e170*/  LDL.LU R38, [R1+0x29c] ;  /* 0x00029c0001267983 */ /* 0x000f280000300800 */
[----:B------:R-:W2:Y:S01]  /*2e180*/  LDL.LU R36, [R1+0x290] ;  /* 0x0002900001247983 */ /* 0x000ea20000300800 */
[----:B------:R-:W-:Y:S02]  /*2e190*/  SHF.R.U32.HI R35, RZ, 0x8, R35 ;  /* 0x00000008ff237819 */ /* 0x000fe40000011623 */
[----:B------:R-:W-:-:S02]  /*2e1a0*/  SHF.R.U32.HI R37, RZ, 0x8, R37 ;  /* 0x00000008ff257819 */ /* 0x000fc40000011625 */
[----:B------:R-:W-:Y:S02]  /*2e1b0*/  SHF.R.U32.HI R51, RZ, 0x8, R51 ;  /* 0x00000008ff337819 */ /* 0x000fe40000011633 */
[----:B------:R-:W-:Y:S02]  /*2e1c0*/  SHF.R.U32.HI R8, RZ, 0x8, R50 ;  /* 0x00000008ff087819 */ /* 0x000fe40000011632 */
[----:B------:R-:W-:Y:S02]  /*2e1d0*/  LOP3.LUT R35, R35, 0xffff, RZ, 0xc0, !PT ;  /* 0x0000ffff23237812 */ /* 0x000fe400078ec0ff */
[----:B------:R-:W-:Y:S02]  /*2e1e0*/  LOP3.LUT R37, R37, 0xffff, RZ, 0xc0, !PT ;  /* 0x0000ffff25257812 */ /* 0x000fe400078ec0ff */
[----:B------:R-:W-:Y:S02]  /*2e1f0*/  SHF.R.U32.HI R52, RZ, 0x8, R52 ;  /* 0x00000008ff347819 */ /* 0x000fe40000011634 */
[----:B------:R-:W-:-:S02]  /*2e200*/  LOP3.LUT R51, R51, 0xffff, RZ, 0xc0, !PT ;  /* 0x0000ffff33337812 */ /* 0x000fc400078ec0ff */
[----:B------:R-:W-:Y:S02]  /*2e210*/  LOP3.LUT R8, R8, 0xffff, RZ, 0xc0, !PT ;  /* 0x0000ffff08087812 */ /* 0x000fe400078ec0ff */
[----:B------:R-:W-:Y:S02]  /*2e220*/  PRMT R104, R35, 0x3340, R37 ;  /* 0x0000334023687816 */ /* 0x000fe40000000025 */
[----:B------:R-:W-:Y:S01]  /*2e230*/  LOP3.LUT R52, R52, 0xffff, RZ, 0xc0, !PT ;  /* 0x0000ffff34347812 */ /* 0x000fe200078ec0ff */
[----:B------:R-:W4:Y:S01]  /*2e240*/  LDL.LU R35, [R1+0xec] ;  /* 0x0000ec0001237983 */ /* 0x000f220000300800 */
[----:B------:R-:W-:Y:S02]  /*2e250*/  PRMT R51, R51, 0x3340, R8 ;  /* 0x0000334033337816 */ /* 0x000fe40000000008 */
[----:B------:R-:W-:Y:S01]  /*2e260*/  LOP3.LUT R6, R6, 0xffff, RZ, 0xc0, !PT ;  /* 0x0000ffff06067812 */ /* 0x000fe200078ec0ff */
[----:B------:R-:W4:Y:S01]  /*2e270*/  LDL.LU R37, [R1+0xe8] ;  /* 0x0000e80001257983 */ /* 0x000f220000300800 */
[----:B------:R-:W-:-:S02]  /*2e280*/  LOP3.LUT R7, R7, 0xffff, RZ, 0xc0, !PT ;  /* 0x0000ffff07077812 */ /* 0x000fc400078ec0ff */
[----:B------:R-:W-:Y:S02]  /*2e290*/  LOP3.LUT R9, R9, 0xffff, RZ, 0xc0, !PT ;  /* 0x0000ffff09097812 */ /* 0x000fe400078ec0ff */
[----:B------:R-:W-:Y:S02]  /*2e2a0*/  SHF.R.U32.HI R8, RZ, 0x8, R20 ;  /* 0x00000008ff087819 */ /* 0x000fe40000011614 */
[----:B------:R-:W4:Y:S01]  /*2e2b0*/  LDL.LU R20, [R1+0x298] ;  /* 0x0002980001147983 */ /* 0x000f220000300800 */
[--C-:B------:R-:W-:Y:S02]  /*2e2c0*/  PRMT R113, R52, 0x3340, R0.reuse ;  /* 0x0000334034717816 */ /* 0x100fe40000000000 */
[----:B------:R-:W-:Y:S02]  /*2e2d0*/  PRMT R50, R6, 0x3340, R7 ;  /* 0x0000334006327816 */ /* 0x000fe40000000007 */
[----:B------:R-:W-:Y:S02]  /*2e2e0*/  PRMT R52, R9, 0x3340, R0 ;  /* 0x0000334009347816 */ /* 0x000fe40000000000 */
[----:B------:R-:W-:-:S02]  /*2e2f0*/  SHF.R.U32.HI R6, RZ, 0x8, R46 ;  /* 0x00000008ff067819 */ /* 0x000fc4000001162e */
[----:B------:R-:W-:Y:S02]  /*2e300*/  SHF.R.U32.HI R9, RZ, 0x8, R45 ;  /* 0x00000008ff097819 */ /* 0x000fe4000001162d */
[----:B------:R-:W-:Y:S01]  /*2e310*/  SHF.R.U32.HI R7, RZ, 0x8, R47 ;  /* 0x00000008ff077819 */ /* 0x000fe2000001162f */
[----:B------:R-:W4:Y:S01]  /*2e320*/  LDL.LU R45, [R1+0xc0] ;  /* 0x0000c000012d7983 */ /* 0x000f220000300800 */
[----:B------:R-:W-:Y:S02]  /*2e330*/  SHF.R.U32.HI R99, RZ, 0x8, R101 ;  /* 0x00000008ff637819 */ /* 0x000fe40000011665 */
[----:B------:R-:W-:Y:S02]  /*2e340*/  SHF.R.U32.HI R96, RZ, 0x8, R31 ;  /* 0x00000008ff607819 */ /* 0x000fe4000001161f */
[----:B------:R-:W-:Y:S01]  /*2e350*/  SHF.R.U32.HI R101, RZ, 0x8, R32 ;  /* 0x00000008ff657819 */ /* 0x000fe20000011620 */
[----:B------:R-:W4:Y:S01]  /*2e360*/  LDL.LU R31, [R1+0xd4] ;  /* 0x0000d400011f7983 */ /* 0x000f220000300800 */
[----:B------:R-:W-:-:S02]  /*2e370*/  LOP3.LUT R6, R6, 0xffff, RZ, 0xc0, !PT ;  /* 0x0000ffff06067812 */ /* 0x000fc400078ec0ff */
[----:B------:R-:W-:Y:S01]  /*2e380*/  LOP3.LUT R9, R9, 0xffff, RZ, 0xc0, !PT ;  /* 0x0000ffff09097812 */ /* 0x000fe200078ec0ff */
[----:B------:R-:W4:Y:S01]  /*2e390*/  LDL.LU R32, [R1+0x98] ;  /* 0x0000980001207983 */ /* 0x000f220000300800 */
[----:B------:R-:W-:Y:S02]  /*2e3a0*/  LOP3.LUT R7, R7, 0xffff, RZ, 0xc0, !PT ;  /* 0x0000ffff07077812 */ /* 0x000fe400078ec0ff */
[----:B------:R-:W-:Y:S01]  /*2e3b0*/  LOP3.LUT R10, R10, 0xffff, RZ, 0xc0, !PT ;  /* 0x0000ffff0a0a7812 */ /* 0x000fe200078ec0ff */
[----:B------:R-:W4:Y:S01]  /*2e3c0*/  LDL.LU R33, [R1+0xc8] ;  /* 0x0000c80001217983 */ /* 0x000f220000300800 */
[----:B------:R-:W-:Y:S02]  /*2e3d0*/  SHF.R.U32.HI R105, RZ, 0x8, R39 ;  /* 0x00000008ff697819 */ /* 0x000fe40000011627 */
[----:B------:R-:W-:Y:S01]  /*2e3e0*/  PRMT R46, R6, 0x3340, R9 ;  /* 0x00003340062e7816 */ /* 0x000fe20000000009 */
[----:B------:R-:W4:Y:S01]  /*2e3f0*/  LDL.LU R39, [R1+0x2c8] ;  /* 0x0002c80001277983 */ /* 0x000f220000300800 */
[----:B------:R-:W-:-:S02]  /*2e400*/  PRMT R23, R7, 0x3340, R10 ;  /* 0x0000334007177816 */ /* 0x000fc4000000000a */
[----:B------:R-:W-:Y:S02]  /*2e410*/  SHF.R.U32.HI R6, RZ, 0x8, R41 ;  /* 0x00000008ff067819 */ /* 0x000fe40000011629 */
[----:B------:R-:W-:Y:S01]  /*2e420*/  SHF.R.U32.HI R7, RZ, 0x8, R40 ;  /* 0x00000008ff077819 */ /* 0x000fe20000011628 */
[----:B------:R-:W4:Y:S04]  /*2e430*/  LDL.LU R41, [R1+0x94] ;  /* 0x0000940001297983 */ /* 0x000f280000300800 */
[----:B------:R-:W4:Y:S01]  /*2e440*/  LDL.LU R40, [R1+0xbc] ;  /* 0x0000bc0001287983 */ /* 0x000f220000300800 */
[----:B--2---:R-:W-:-:S03]  /*2e450*/  SHF.R.U32.HI R26, RZ, 0x8, R36 ;  /* 0x00000008ff1a7819 */ /* 0x004fc60000011624 */
[----:B------:R-:W2:Y:S04]  /*2e460*/  LDL.LU R36, [R1+0x2d0] ;  /* 0x0002d00001247983 */ /* 0x000ea80000300800 */
[----:B------:R-:W2:Y:S04]  /*2e470*/  LDL.LU R34, [R1+0x2cc] ;  /* 0x0002cc0001227983 */ /* 0x000ea80000300800 */
[----:B------:R-:W2:Y:S01]  /*2e480*/  LDL.LU R28, [R1+0x2c4] ;  /* 0x0002c400011c7983 */ /* 0x000ea20000300800 */
[----:B------:R-:W-:Y:S02]  /*2e490*/  LOP3.LUT R11, R11, 0xffff, RZ, 0xc0, !PT ;  /* 0x0000ffff0b0b7812 */ /* 0x000fe400078ec0ff */
[----:B------:R-:W-:-:S02]  /*2e4a0*/  LOP3.LUT R8, R8, 0xffff, RZ, 0xc0, !PT ;  /* 0x0000ffff08087812 */ /* 0x000fc400078ec0ff */
[--C-:B------:R-:W-:Y:S02]  /*2e4b0*/  PRMT R69, R11, 0x3340, R0.reuse ;  /* 0x000033400b457816 */ /* 0x100fe40000000000 */
[----:B------:R-:W-:Y:S02]  /*2e4c0*/  SHF.R.U32.HI R11, RZ, 0x8, R53 ;  /* 0x00000008ff0b7819 */ /* 0x000fe40000011635 */
[----:B------:R-:W-:Y:S02]  /*2e4d0*/  PRMT R53, R8, 0x3340, R0 ;  /* 0x0000334008357816 */ /* 0x000fe40000000000 */
[----:B------:R-:W-:Y:S02]  /*2e4e0*/  SHF.R.U32.HI R8, RZ, 0x8, R42 ;  /* 0x00000008ff087819 */ /* 0x000fe4000001162a */
[----:B------:R-:W-:Y:S02]  /*2e4f0*/  SHF.R.U32.HI R9, RZ, 0x8, R43 ;  /* 0x00000008ff097819 */ /* 0x000fe4000001162b */
[----:B------:R-:W-:-:S02]  /*2e500*/  LOP3.LUT R6, R6, 0xffff, RZ, 0xc0, !PT ;  /* 0x0000ffff06067812 */ /* 0x000fc400078ec0ff */
[----:B------:R-:W-:Y:S02]  /*2e510*/  LOP3.LUT R8, R8, 0xffff, RZ, 0xc0, !PT ;  /* 0x0000ffff08087812 */ /* 0x000fe400078ec0ff */
[----:B------:R-:W-:Y:S02]  /*2e520*/  SHF.R.U32.HI R86, RZ, 0x8, R86 ;  /* 0x00000008ff567819 */ /* 0x000fe40000011656 */
[----:B---3--:R-:W-:Y:S02]  /*2e530*/  SHF.R.U32.HI R10, RZ, 0x8, R48 ;  /* 0x00000008ff0a7819 */ /* 0x008fe40000011630 */
[----:B------:R-:W-:Y:S02]  /*2e540*/  LOP3.LUT R7, R7, 0xffff, RZ, 0xc0, !PT ;  /* 0x0000ffff07077812 */ /* 0x000fe400078ec0ff */
[----:B------:R-:W-:Y:S02]  /*2e550*/  LOP3.LUT R9, R9, 0xffff, RZ, 0xc0, !PT ;  /* 0x0000ffff09097812 */ /* 0x000fe400078ec0ff */
[----:B------:R-:W-:-:S02]  /*2e560*/  PRMT R48, R6, 0x3340, R8 ;  /* 0x0000334006307816 */ /* 0x000fc40000000008 */
[----:B----4-:R-:W-:Y:S02]  /*2e570*/  SHF.R.U32.HI R38, RZ, 0x8, R38 ;  /* 0x00000008ff267819 */ /* 0x010fe40000011626 */
[----:B------:R-:W-:Y:S02]  /*2e580*/  SHF.R.U32.HI R8, RZ, 0x8, R37 ;  /* 0x00000008ff087819 */ /* 0x000fe40000011625 */
[----:B------:R-:W-:Y:S02]  /*2e590*/  SHF.R.U32.HI R6, RZ, 0x8, R20 ;  /* 0x00000008ff067819 */ /* 0x000fe40000011614 */
[----:B------:R-:W-:Y:S02]  /*2e5a0*/  LOP3.LUT R86, R86, 0xffff, RZ, 0xc0, !PT ;  /* 0x0000ffff56567812 */ /* 0x000fe400078ec0ff */
[----:B------:R-:W-:Y:S02]  /*2e5b0*/  PRMT R42, R7, 0x3340, R9 ;  /* 0x00003340072a7816 */ /* 0x000fe40000000009 */
[----:B------:R-:W-:-:S02]  /*2e5c0*/  SHF.R.U32.HI R44, RZ, 0x8, R44 ;  /* 0x00000008ff2c7819 */ /* 0x000fc4000001162c */
[----:B------:R-:W-:Y:S02]  /*2e5d0*/  SHF.R.U32.HI R7, RZ, 0x8, R35 ;  /* 0x00000008ff077819 */ /* 0x000fe40000011623 */
[----:B------:R-:W-:Y:S01]  /*2e5e0*/  LOP3.LUT R26, R26, 0xffff, RZ, 0xc0, !PT ;  /* 0x0000ffff1a1a7812 */ /* 0x000fe200078ec0ff */
[----:B------:R-:W3:Y:S01]  /*2e5f0*/  LDL.LU R35, [R1+0x2c0] ;  /* 0x0002c00001237983 */ /* 0x000ee20000300800 */
[----:B------:R-:W-:Y:S02]  /*2e600*/  LOP3.LUT R8, R8, 0xffff, RZ, 0xc0, !PT ;  /* 0x0000ffff08087812 */ /* 0x000fe400078ec0ff */
[----:B------:R-:W-:Y:S01]  /*2e610*/  LOP3.LUT R38, R38, 0xffff, RZ, 0xc0, !PT ;  /* 0x0000ffff26267812 */ /* 0x000fe200078ec0ff */
[----:B------:R-:W4:Y:S01]  /*2e620*/  LDL.LU R37, [R1+0x2ac] ;  /* 0x0002ac0001257983 */ /* 0x000f220000300800 */
[----:B------:R-:W-:Y:S02]  /*2e630*/  LOP3.LUT R6, R6, 0xffff, RZ, 0xc0, !PT ;  /* 0x0000ffff06067812 */ /* 0x000fe400078ec0ff */
[----:B------:R-:W-:Y:S01]  /*2e640*/  PRMT R137, R86, 0x3340, R0 ;  /* 0x0000334056897816 */ /* 0x000fe20000000000 */
[----:B------:R-:W4:Y:S01]  /*2e650*/  LDL.LU R20, [R1+0x2b4] ;  /* 0x0002b40001147983 */ /* 0x000f220000300800 */
[----:B------:R-:W-:-:S02]  /*2e660*/  SHF.R.U32.HI R17, RZ, 0x8, R17 ;  /* 0x00000008ff117819 */ /* 0x000fc40000011611 */
[----:B------:R-:W-:Y:S01]  /*2e670*/  SHF.R.U32.HI R86, RZ, 0x8, R21 ;  /* 0x00000008ff567819 */ /* 0x000fe20000011615 */
[----:B------:R-:W4:Y:S01]  /*2e680*/  LDL.LU R30, [R1+0x2dc] ;  /* 0x0002dc00011e7983 */ /* 0x000f220000300800 */
[----:B------:R-:W-:Y:S02]  /*2e690*/  LOP3.LUT R44, R44, 0xffff, RZ, 0xc0, !PT ;  /* 0x0000ffff2c2c7812 */ /* 0x000fe400078ec0ff */
[----:B------:R-:W-:Y:S02]  /*2e6a0*/  LOP3.LUT R7, R7, 0xffff, RZ, 0xc0, !PT ;  /* 0x0000ffff07077812 */ /* 0x000fe400078ec0ff */
[----:B------:R-:W-:Y:S02]  /*2e6b0*/  PRMT R26, R26, 0x3340, R8 ;  /* 0x000033401a1a7816 */ /* 0x000fe40000000008 */
[----:B------:R-:W-:Y:S02]  /*2e6c0*/  PRMT R38, R38, 0x3340, R6 ;  /* 0x0000334026267816 */ /* 0x000fe40000000006 */
[----:B------:R-:W-:-:S02]  /*2e6d0*/  LOP3.LUT R17, R17, 0xffff, RZ, 0xc0, !PT ;  /* 0x0000ffff11117812 */ /* 0x000fc400078ec0ff */
[----:B------:R-:W-:Y:S02]  /*2e6e0*/  SHF.R.U32.HI R6, RZ, 0x8, R31 ;  /* 0x00000008ff067819 */ /* 0x000fe4000001161f */
[----:B------:R-:W-:Y:S02]  /*2e6f0*/  SHF.R.U32.HI R8, RZ, 0x8, R33 ;  /* 0x00000008ff087819 */ /* 0x000fe40000011621 */
[----:B------:R-:W-:Y:S02]  /*2e700*/  SHF.R.U32.HI R29, RZ, 0x8, R29 ;  /* 0x00000008ff1d7819 */ /* 0x000fe4000001161d */
[----:B------:R-:W-:Y:S02]  /*2e710*/  LOP3.LUT R86, R86, 0xffff, RZ, 0xc0, !PT ;  /* 0x0000ffff56567812 */ /* 0x000fe400078ec0ff */
[----:B------:R-:W-:Y:S02]  /*2e720*/  PRMT R44, R44, 0x3340, R7 ;  /* 0x000033402c2c7816 */ /* 0x000fe40000000007 */
[----:B------:R-:W-:-:S02]  /*2e730*/  SHF.R.U32.HI R7, RZ, 0x8, R32 ;  /* 0x00000008ff077819 */ /* 0x000fc40000011620 */
[----:B------:R-:W-:Y:S01]  /*2e740*/  LOP3.LUT R6, R6, 0xffff, RZ, 0xc0, !PT ;  /* 0x0000ffff06067812 */ /* 0x000fe200078ec0ff */
[----:B------:R-:W4:Y:S01]  /*2e750*/  LDL.LU R32, [R1+0x2a8] ;  /* 0x0002a80001207983 */ /* 0x000f220000300800 */
[----:B------:R-:W-:Y:S02]  /*2e760*/  LOP3.LUT R8, R8, 0xffff, RZ, 0xc0, !PT ;  /* 0x0000ffff08087812 */ /* 0x000fe400078ec0ff */
[----:B------:R-:W-:Y:S02]  /*2e770*/  LOP3.LUT R29, R29, 0xffff, RZ, 0xc0, !PT ;  /* 0x0000ffff1d1d7812 */ /* 0x000fe400078ec0ff */
[----:B------:R-:W-:Y:S02]  /*2e780*/  PRMT R86, R17, 0x3340, R86 ;  /* 0x0000334011567816 */ /* 0x000fe40000000056 */
[----:B------:R-:W-:Y:S01]  /*2e790*/  LOP3.LUT R96, R96, 0xffff, RZ, 0xc0, !PT ;  /* 0x0000ffff60607812 */ /* 0x000fe200078ec0ff */
[----:B------:R-:W4:Y:S01]  /*2e7a0*/  LDL.LU R17, [R1+0x2d8] ;  /* 0x0002d80001117983 */ /* 0x000f220000300800 */
[----:B------:R-:W-:-:S02]  /*2e7b0*/  SHF.R.U32.HI R97, RZ, 0x8, R24 ;  /* 0x00000008ff617819 */ /* 0x000fc40000011618 */
[----:B------:R-:W-:Y:S01]  /*2e7c0*/  SHF.R.U32.HI R9, RZ, 0x8, R41 ;  /* 0x00000008ff097819 */ /* 0x000fe20000011629 */
[----:B------:R-:W4:Y:S01]  /*2e7d0*/  LDL.LU R24, [R1+0x204] ;  /* 0x0002040001187983 */ /* 0x000f220000300800 */
[----:B------:R-:W-:Y:S02]  /*2e7e0*/  SHF.R.U32.HI R41, RZ, 0x8, R40 ;  /* 0x00000008ff297819 */ /* 0x000fe40000011628 */
[----:B------:R-:W-:Y:S01]  /*2e7f0*/  PRMT R40, R6, 0x3340, R8 ;  /* 0x0000334006287816 */ /* 0x000fe20000000008 */
[----:B------:R-:W4:Y:S01]  /*2e800*/  LDL.LU R31, [R1+0x2d4] ;  /* 0x0002d400011f7983 */ /* 0x000f220000300800 */
[----:B------:R-:W-:-:S03]  /*2e810*/  PRMT R96, R29, 0x3340, R96 ;  /* 0x000033401d607816 */ /* 0x000fc60000000060 */
[----:B------:R-:W4:Y:S01]  /*2e820*/  LDL.LU R33, [R1+0xdc] ;  /* 0x0000dc0001217983 */ /* 0x000f220000300800 */
[----:B--2---:R-:W-:-:S03]  /*2e830*/  SHF.R.U32.HI R6, RZ, 0x8, R28 ;  /* 0x00000008ff067819 */ /* 0x004fc6000001161c */
[----:B------:R-:W2:Y:S04]  /*2e840*/  LDL.LU R28, [R1+0x200] ;  /* 0x00020000011c7983 */ /* 0x000ea80000300800 */
[----:B------:R-:W2:Y:S04]  /*2e850*/  LDL.LU R29, [R1+0x2e0] ;  /* 0x0002e000011d7983 */ /* 0x000ea80000300800 */
[----:B------:R-:W2:Y:S01]  /*2e860*/  LDL.LU R25, [R1+0x2e4] ;  /* 0x0002e40001197983 */ /* 0x000ea20000300800 */
[----:B------:R-:W-:Y:S02]  /*2e870*/  SHF.R.U32.HI R36, RZ, 0x8, R36 ;  /* 0x00000008ff247819 */ /* 0x000fe40000011624 */
[----:B------:R-:W-:-:S02]  /*2e880*/  SHF.R.U32.HI R12, RZ, 0x8, R89 ;  /* 0x00000008ff0c7819 */ /* 0x000fc40000011659 */
[----:B------:R-:W-:Y:S02]  /*2e890*/  LOP3.LUT R7, R7, 0xffff, RZ, 0xc0, !PT ;  /* 0x0000ffff07077812 */ /* 0x000fe400078ec0ff */
[----:B------:R-:W-:Y:S02]  /*2e8a0*/  LOP3.LUT R9, R9, 0xffff, RZ, 0xc0, !PT ;  /* 0x0000ffff09097812 */ /* 0x000fe400078ec0ff */
[----:B------:R-:W-:Y:S02]  /*2e8b0*/  SHF.R.U32.HI R91, RZ, 0x8, R27 ;  /* 0x00000008ff5b7819 */ /* 0x000fe4000001161b */
[----:B------:R-:W-:Y:S02]  /*2e8c0*/  LOP3.LUT R36, R36, 0xffff, RZ, 0xc0, !PT ;  /* 0x0000ffff24247812 */ /* 0x000fe400078ec0ff */
[----:B------:R-:W-:Y:S02]  /*2e8d0*/  LOP3.LUT R6, R6, 0xffff, RZ, 0xc0, !PT ;  /* 0x0000ffff06067812 */ /* 0x000fe400078ec0ff */
[----:B------:R-:W-:-:S02]  /*2e8e0*/  LOP3.LUT R12, R12, 0xffff, RZ, 0xc0, !PT ;  /* 0x0000ffff0c0c7812 */ /* 0x000fc400078ec0ff */
[----:B------:R-:W-:Y:S02]  /*2e8f0*/  PRMT R27, R7, 0x3340, R9 ;  /* 0x00003340071b7816 */ /* 0x000fe40000000009 */
[----:B------:R-:W-:Y:S02]  /*2e900*/  PRMT R36, R36, 0x3340, R6 ;  /* 0x0000334024247816 */ /* 0x000fe40000000006 */
[----:B------:R-:W-:Y:S02]  /*2e910*/  PRMT R89, R12, 0x3340, R0 ;  /* 0x000033400c597816 */ /* 0x000fe40000000000 */
[----:B---3--:R-:W-:Y:S02]  /*2e920*/  SHF.R.U32.HI R7, RZ, 0x8, R35 ;  /* 0x00000008ff077819 */ /* 0x008fe40000011623 */
[----:B----4-:R-:W-:Y:S02]  /*2e930*/  SHF.R.U32.HI R35, RZ, 0x8, R37 ;  /* 0x00000008ff237819 */ /* 0x010fe40000011625 */
[----:B------:R-:W-:-:S02]  /*2e940*/  SHF.R.U32.HI R37, RZ, 0x8, R20 ;  /* 0x00000008ff257819 */ /* 0x000fc40000011614 */
[----:B------:R-:W3:Y:S04]  /*2e950*/  LDL.LU R20, [R1+0x2e8] ;  /* 0x0002e80001147983 */ /* 0x000ee80000300800 */
[----:B------:R-:W4:Y:S04]  /*2e960*/  LDL.LU R21, [R1+0x2ec] ;  /* 0x0002ec0001157983 */ /* 0x000f280000300800 */
[----:B------:R-:W3:Y:S01]  /*2e970*/  LDL.LU R12, [R1+0x2f4] ;  /* 0x0002f400010c7983 */ /* 0x000ee20000300800 */
[----:B------:R-:W-:Y:S02]  /*2e980*/  SHF.R.U32.HI R16, RZ, 0x8, R4 ;  /* 0x00000008ff107819 */ /* 0x000fe40000011604 */
[----:B------:R-:W-:-:S02]  /*2e990*/  SHF.R.U32.HI R6, RZ, 0x8, R24 ;  /* 0x00000008ff067819 */ /* 0x000fc40000011618 */
[----:B--2---:R-:W-:Y:S02]  /*2e9a0*/  SHF.R.U32.HI R24, RZ, 0x8, R25 ;  /* 0x00000008ff187819 */ /* 0x004fe40000011619 */
[----:B------:R-:W-:Y:S02]  /*2e9b0*/  SHF.R.U32.HI R25, RZ, 0x8, R2 ;  /* 0x00000008ff197819 */ /* 0x000fe40000011602 */
[----:B------:R-:W2:Y:S04]  /*2e9c0*/  LDL.LU R2, [R1+0x2128] ;  /* 0x0021280001027983 */ /* 0x000ea80000300800 */
[----:B------:R-:W4:Y:S01]  /*2e9d0*/  LDL.LU R4, [R1+0x2124] ;  /* 0x0021240001047983 */ /* 0x000f220000300800 */
[----:B------:R-:W-:Y:S02]  /*2e9e0*/  SHF.R.U32.HI R34, RZ, 0x8, R34 ;  /* 0x00000008ff227819 */ /* 0x000fe40000011622 */
[----:B------:R-:W-:-:S02]  /*2e9f0*/  LOP3.LUT R7, R7, 0xffff, RZ, 0xc0, !PT ;  /* 0x0000ffff07077812 */ /* 0x000fc400078ec0ff */
[----:B------:R-:W-:-:S04]  /*2ea00*/  LOP3.LUT R34, R34, 0xffff, RZ, 0xc0, !PT ;  /* 0x0000ffff22227812 */ /* 0x000fc800078ec0ff */
[----:B------:R-:W-:Y:S02]  /*2ea10*/  PRMT R34, R34, 0x3340, R7 ;  /* 0x0000334022227816 */ /* 0x000fe40000000007 */
        /* <DEDUP_REMOVED lines=11> */
[----:B------:R-:W-:Y:S02]  /*2ead0*/  PRMT R136, R136, 0x3340, R83 ;  /* 0x0000334088887816 */ /* 0x000fe40000000053 */
[----:B------:R-:W-:Y:S02]  /*2eae0*/  PRMT R82, R13, 0x3340, R14 ;  /* 0x000033400d527816 */ /* 0x000fe4000000000e */
[----:B------:R-:W-:Y:S02]  /*2eaf0*/  PRMT R83, R15, 0x3340, R0 ;  /* 0x000033400f537816 */ /* 0x000fe40000000000 */
[----:B------:R-:W-:Y:S02]  /*2eb00*/  SHF.R.U32.HI R15, RZ, 0x8, R221 ;  /* 0x00000008ff0f7819 */ /* 0x000fe400000116dd */
[----:B---3--:R-:W-:Y:S02]  /*2eb10*/  SHF.R.U32.HI R14, RZ, 0x8, R12 ;  /* 0x00000008ff0e7819 */ /* 0x008fe4000001160c */
[----:B--2---:R-:W-:-:S02]  /*2eb20*/  SHF.R.U32.HI R17, RZ, 0x8, R2 ;  /* 0x00000008ff117819 */ /* 0x004fc40000011602 */
[----:B------:R-:W2:Y:S01]  /*2eb30*/  LDL.LU R2, [R1+0x2120] ;  /* 0x0021200001027983 */ /* 0x000ea20000300800 */
[----:B----4-:R-:W-:-:S03]  /*2eb40*/  SHF.R.U32.HI R12, RZ, 0x8, R4 ;  /* 0x00000008ff0c7819 */ /* 0x010fc60000011604 */
[----:B------:R-:W3:Y:S04]  /*2eb50*/  LDL.LU R221, [R1+0x211c] ;  /* 0x00211c0001dd7983 */ /* 0x000ee80000300800 */
[----:B------:R-:W4:Y:S01]  /*2eb60*/  LDL.LU R4, [R1+0x2118] ;  /* 0x0021180001047983 */ /* 0x000f220000300800 */
[----:B------:R-:W-:-:S04]  /*2eb70*/  LOP3.LUT R11, R11, 0xffff, RZ, 0xc0, !PT ;  /* 0x0000ffff0b0b7812 */ /* 0x000fc800078ec0ff */
[--C-:B------:R-:W-:Y:S02]  /*2eb80*/  PRMT R47, R11, 0x3340, R0.reuse ;  /* 0x000033400b2f7816 */ /* 0x100fe40000000000 */
[----:B------:R-:W-:Y:S02]  /*2eb90*/  SHF.R.U32.HI R11, RZ, 0x8, R49 ;  /* 0x00000008ff0b7819 */ /* 0x000fe40000011631 */
[----:B------:R-:W-:Y:S02]  /*2eba0*/  LOP3.LUT R10, R10, 0xffff, RZ, 0xc0, !PT ;  /* 0x0000ffff0a0a7812 */ /* 0x000fe400078ec0ff */
[----:B------:R-:W-:Y:S02]  /*2ebb0*/  LOP3.LUT R11, R11, 0xffff, RZ, 0xc0, !PT ;  /* 0x0000ffff0b0b7812 */ /* 0x000fe400078ec0ff */
[--C-:B------:R-:W-:Y:S02]  /*2ebc0*/  PRMT R49, R10, 0x3340, R0.reuse ;  /* 0x000033400a317816 */ /* 0x100fe40000000000 */
[----:B------:R-:W-:-:S02]  /*2ebd0*/  PRMT R43, R11, 0x3340, R0 ;  /* 0x000033400b2b7816 */ /* 0x000fc40000000000 */
[----:B--2---:R-:W-:Y:S02]  /*2ebe0*/  SHF.R.U32.HI R13, RZ, 0x8, R2 ;  /* 0x00000008ff0d7819 */ /* 0x004fe40000011602 */
[----:B------:R-:W2:Y:S01]  /*2ebf0*/  LDL.LU R2, [R1+0x2114] ;  /* 0x0021140001027983 */ /* 0x000ea20000300800 */
[----:B---3--:R-:W-:-:S03]  /*2ec00*/  SHF.R.U32.HI R10, RZ, 0x8, R221 ;  /* 0x00000008ff0a7819 */ /* 0x008fc600000116dd */
[----:B------:R-:W3:Y:S01]  /*2ec10*/  LDL.LU R221, [R1+0x2110] ;  /* 0x0021100001dd7983 */ /* 0x000ee20000300800 */
[----:B----4-:R-:W-:-:S03]  /*2ec20*/  SHF.R.U32.HI R11, RZ, 0x8, R4 ;  /* 0x00000008ff0b7819 */ /* 0x010fc60000011604 */
[----:B------:R-:W4:Y:S01]  /*2ec30*/  LDL.LU R4, [R1+0x210c] ;  /* 0x00210c0001047983 */ /* 0x000f220000300800 */
[----:B------:R-:W-:Y:S02]  /*2ec40*/  SHF.R.U32.HI R30, RZ, 0x8, R30 ;  /* 0x00000008ff1e7819 */ /* 0x000fe4000001161e */
[----:B------:R-:W-:Y:S02]  /*2ec50*/  SHF.R.U32.HI R32, RZ, 0x8, R32 ;  /* 0x00000008ff207819 */ /* 0x000fe40000011620 */
[----:B------:R-:W-:Y:S02]  /*2ec60*/  LOP3.LUT R30, R30, 0xffff, RZ, 0xc0, !PT ;  /* 0x0000ffff1e1e7812 */ /* 0x000fe400078ec0ff */
[----:B------:R-:W-:Y:S02]  /*2ec70*/  LOP3.LUT R7, R7, 0xffff, RZ, 0xc0, !PT ;  /* 0x0000ffff07077812 */ /* 0x000fe400078ec0ff */
[----:B------:R-:W-:Y:S02]  /*2ec80*/  LOP3.LUT R32, R32, 0xffff, RZ, 0xc0, !PT ;  /* 0x0000ffff20207812 */ /* 0x000fe400078ec0ff */
[----:B------:R-:W-:-:S02]  /*2ec90*/  LOP3.LUT R6, R6, 0xffff, RZ, 0xc0, !PT ;  /* 0x0000ffff06067812 */ /* 0x000fc400078ec0ff */
[----:B------:R-:W-:Y:S02]  /*2eca0*/  PRMT R30, R30, 0x3340, R7 ;  /* 0x000033401e1e7816 */ /* 0x000fe40000000007 */
[----:B------:R-:W-:Y:S02]  /*2ecb0*/  SHF.R.U32.HI R7, RZ, 0x8, R243 ;  /* 0x00000008ff077819 */ /* 0x000fe400000116f3 */
[----:B------:R-:W-:Y:S02]  /*2ecc0*/  PRMT R32, R32, 0x3340, R6 ;  /* 0x0000334020207816 */ /* 0x000fe40000000006 */
[----:B--2---:R-:W-:Y:S02]  /*2ecd0*/  SHF.R.U32.HI R9, RZ, 0x8, R2 ;  /* 0x00000008ff097819 */ /* 0x004fe40000011602 */
[----:B------:R-:W2:Y:S01]  /*2ece0*/  LDL.LU R2, [R1+0x2108] ;  /* 0x0021080001027983 */ /* 0x000ea20000300800 */
[----:B---3--:R-:W-:-:S03]  /*2ecf0*/  SHF.R.U32.HI R8, RZ, 0x8, R221 ;  /* 0x00000008ff087819 */ /* 0x008fc600000116dd */
[----:B------:R-:W3:Y:S01]  /*2ed00*/  LDL.LU R243, [R1+0x2104] ;  /* 0x0021040001f37983 */ /* 0x000ee20000300800 */
[----:B----4-:R-:W-:-:S03]  /*2ed10*/  SHF.R.U32.HI R6, RZ, 0x8, R4 ;  /* 0x00000008ff067819 */ /* 0x010fc60000011604 */
[----:B------:R-:W4:Y:S04]  /*2ed20*/  LDL.LU R221, [R1+0x2100] ;  /* 0x0021000001dd7983 */ /* 0x000f280000300800 */
[----:B------:R-:W4:Y:S01]  /*2ed30*/  LDL.LU R4, [R1+0x20fc] ;  /* 0x0020fc0001047983 */ /* 0x000f220000300800 */
[----:B------:R-:W-:-:S04]  /*2ed40*/  SHF.R.U32.HI R252, RZ, 0x8, R3 ;  /* 0x00000008fffc7819 */ /* 0x000fc80000011603 */
[----:B------:R-:W-:-:S04]  /*2ed50*/  LOP3.LUT R3, R252, 0xffff, RZ, 0xc0, !PT ;  /* 0x0000fffffc037812 */ /* 0x000fc800078ec0ff */
[----:B------:R-:W-:Y:S02]  /*2ed60*/  PRMT R3, R3, 0x3340, R0 ;  /* 0x0000334003037816 */ /* 0x000fe40000000000 */
[----:B------:R-:W-:-:S04]  /*2ed70*/  SHF.R.U32.HI R5, RZ, 0x8, R5 ;  /* 0x00000008ff057819 */ /* 0x000fc80000011605 */
[----:B------:R-:W-:Y:S02]  /*2ed80*/  LOP3.LUT R5, R5, 0xffff, RZ, 0xc0, !PT ;  /* 0x0000ffff05057812 */ /* 0x000fe400078ec0ff */
[--C-:B------:R-:W-:Y:S02]  /*2ed90*/  PRMT R190, R190, 0x3340, R0.reuse ;  /* 0x00003340bebe7816 */ /* 0x100fe40000000000 */
[----:B------:R-:W-:Y:S02]  /*2eda0*/  PRMT R5, R5, 0x3340, R0 ;  /* 0x0000334005057816 */ /* 0x000fe40000000000 */
[----:B------:R-:W-:Y:S02]  /*2edb0*/  LOP3.LUT R191, R191, 0xffff, RZ, 0xc0, !PT ;  /* 0x0000ffffbfbf7812 */ /* 0x000fe400078ec0ff */
[----:B------:R-:W-:Y:S02]  /*2edc0*/  LOP3.LUT R192, R192, 0xffff, RZ, 0xc0, !PT ;  /* 0x0000ffffc0c07812 */ /* 0x000fe400078ec0ff */
[----:B------:R-:W-:-:S02]  /*2edd0*/  LOP3.LUT R193, R193, 0xffff, RZ, 0xc0, !PT ;  /* 0x0000ffffc1c17812 */ /* 0x000fc400078ec0ff */
[----:B------:R-:W-:Y:S02]  /*2ede0*/  SHF.R.U32.HI R195, RZ, 0x8, R195 ;  /* 0x00000008ffc37819 */ /* 0x000fe400000116c3 */
[----:B------:R-:W-:Y:S02]  /*2edf0*/  PRMT R191, R191, 0x3340, R0 ;  /* 0x00003340bfbf7816 */ /* 0x000fe40000000000 */
[----:B------:R-:W-:Y:S02]  /*2ee00*/  PRMT R190, R251, 0x5410, R190 ;  /* 0x00005410fbbe7816 */ /* 0x000fe400000000be */
[--C-:B------:R-:W-:Y:S02]  /*2ee10*/  PRMT R192, R192, 0x3340, R0.reuse ;  /* 0x00003340c0c07816 */ /* 0x100fe40000000000 */
[----:B------:R-:W-:Y:S02]  /*2ee20*/  LOP3.LUT R194, R194, 0xffff, RZ, 0xc0, !PT ;  /* 0x0000ffffc2c27812 */ /* 0x000fe400078ec0ff */
[----:B------:R-:W-:-:S02]  /*2ee30*/  PRMT R193, R193, 0x3340, R0 ;  /* 0x00003340c1c17816 */ /* 0x000fc40000000000 */
[----:B------:R-:W-:Y:S02]  /*2ee40*/  LOP3.LUT R195, R195, 0xffff, RZ, 0xc0, !PT ;  /* 0x0000ffffc3c37812 */ /* 0x000fe400078ec0ff */
[----:B------:R-:W-:Y:S02]  /*2ee50*/  PRMT R191, R250, 0x5410, R191 ;  /* 0x00005410fabf7816 */ /* 0x000fe400000000bf */
[----:B------:R-:W-:Y:S02]  /*2ee60*/  SHF.R.U32.HI R198, RZ, 0x8, R198 ;  /* 0x00000008ffc67819 */ /* 0x000fe400000116c6 */
[----:B------:R-:W-:Y:S02]  /*2ee70*/  PRMT R192, R249, 0x5410, R192 ;  /* 0x00005410f9c07816 */ /* 0x000fe400000000c0 */
[--C-:B------:R-:W-:Y:S02]  /*2ee80*/  PRMT R194, R194, 0x3340, R0.reuse ;  /* 0x00003340c2c27816 */ /* 0x100fe40000000000 */
[----:B------:R-:W-:-:S02]  /*2ee90*/  PRMT R195, R195, 0x3340, R0 ;  /* 0x00003340c3c37816 */ /* 0x000fc40000000000 */
[----:B------:R-:W-:Y:S02]  /*2eea0*/  LOP3.LUT R198, R198, 0xffff, RZ, 0xc0, !PT ;  /* 0x0000ffffc6c67812 */ /* 0x000fe400078ec0ff */
[----:B------:R-:W-:Y:S02]  /*2eeb0*/  LOP3.LUT R200, R200, 0xffff, RZ, 0xc0, !PT ;  /* 0x0000ffffc8c87812 */ /* 0x000fe400078ec0ff */
[--C-:B------:R-:W-:Y:S02]  /*2eec0*/  PRMT R198, R198, 0x3340, R0.reuse ;  /* 0x00003340c6c67816 */ /* 0x100fe40000000000 */
[----:B------:R-:W-:Y:S02]  /*2eed0*/  LOP3.LUT R201, R201, 0xffff, RZ, 0xc0, !PT ;  /* 0x0000ffffc9c97812 */ /* 0x000fe400078ec0ff */
[----:B------:R-:W-:Y:S02]  /*2eee0*/  LOP3.LUT R202, R202, 0xffff, RZ, 0xc0, !PT ;  /* 0x0000ffffcaca7812 */ /* 0x000fe400078ec0ff */
[----:B------:R-:W-:-:S02]  /*2eef0*/  PRMT R200, R200, 0x3340, R0 ;  /* 0x00003340c8c87816 */ /* 0x000fc40000000000 */
[--C-:B------:R-:W-:Y:S02]  /*2ef00*/  PRMT R201, R201, 0x3340, R0.reuse ;  /* 0x00003340c9c97816 */ /* 0x100fe40000000000 */
[----:B------:R-:W-:Y:S02]  /*2ef10*/  LOP3.LUT R203, R203, 0xffff, RZ, 0xc0, !PT ;  /* 0x0000ffffcbcb7812 */ /* 0x000fe400078ec0ff */
[--C-:B------:R-:W-:Y:S02]  /*2ef20*/  PRMT R202, R202, 0x3340, R0.reuse ;  /* 0x00003340caca7816 */ /* 0x100fe40000000000 */
[----:B------:R-:W-:Y:S02]  /*2ef30*/  LOP3.LUT R204, R204, 0xffff, RZ, 0xc0, !PT ;  /* 0x0000ffffcccc7812 */ /* 0x000fe400078ec0ff */
[----:B------:R-:W-:Y:S02]  /*2ef40*/  PRMT R203, R203, 0x3340, R0 ;  /* 0x00003340cbcb7816 */ /* 0x000fe40000000000 */
[----:B------:R-:W-:-:S02]  /*2ef50*/  LOP3.LUT R206, R206, 0xffff, RZ, 0xc0, !PT ;  /* 0x0000ffffcece7812 */ /* 0x000fc400078ec0ff */
        /* <DEDUP_REMOVED lines=9> */
[----:B------:R-:W-:Y:S02]  /*2eff0*/  PRMT R211, R211, 0x3340, R0 ;  /* 0x00003340d3d37816 */ /* 0x000fe40000000000 */
[----:B------:R-:W-:Y:S02]  /*2f000*/  LOP3.LUT R213, R213, 0xffff, RZ, 0xc0, !PT ;  /* 0x0000ffffd5d57812 */ /* 0x000fe400078ec0ff */
[----:B------:R-:W-:-:S02]  /*2f010*/  SHF.R.U32.HI R216, RZ, 0x8, R216 ;  /* 0x00000008ffd87819 */ /* 0x000fc400000116d8 */
[--C-:B------:R-:W-:Y:S02]  /*2f020*/  PRMT R213, R213, 0x3340, R0.reuse ;  /* 0x00003340d5d57816 */ /* 0x100fe40000000000 */
[----:B------:R-:W-:Y:S02]  /*2f030*/  LOP3.LUT R214, R214, 0xffff, RZ, 0xc0, !PT ;  /* 0x0000ffffd6d67812 */ /* 0x000fe400078ec0ff */
[----:B------:R-:W-:Y:S02]  /*2f040*/  LOP3.LUT R216, R216, 0xffff, RZ, 0xc0, !PT ;  /* 0x0000ffffd8d87812 */ /* 0x000fe400078ec0ff */
[----:B------:R-:W-:Y:S02]  /*2f050*/  SHF.R.U32.HI R217, RZ, 0x8, R217 ;  /* 0x00000008ffd97819 */ /* 0x000fe400000116d9 */
[--C-:B------:R-:W-:Y:S02]  /*2f060*/  PRMT R214, R214, 0x3340, R0.reuse ;  /* 0x00003340d6d67816 */ /* 0x100fe40000000000 */
[----:B------:R-:W-:-:S02]  /*2f070*/  PRMT R216, R216, 0x3340, R0 ;  /* 0x00003340d8d87816 */ /* 0x000fc40000000000 */
[----:B------:R-:W-:Y:S02]  /*2f080*/  LOP3.LUT R217, R217, 0xffff, RZ, 0xc0, !PT ;  /* 0x0000ffffd9d97812 */ /* 0x000fe400078ec0ff */
[----:B------:R-:W-:Y:S02]  /*2f090*/  LOP3.LUT R187, R187, 0xffff, RZ, 0xc0, !PT ;  /* 0x0000ffffbbbb7812 */ /* 0x000fe400078ec0ff */
[--C-:B------:R-:W-:Y:S02]  /*2f0a0*/  PRMT R217, R217, 0x3340, R0.reuse ;  /* 0x00003340d9d97816 */ /* 0x100fe40000000000 */
[----:B------:R-:W-:Y:S02]  /*2f0b0*/  PRMT R187, R187, 0x3340, R0 ;  /* 0x00003340bbbb7816 */ /* 0x000fe40000000000 */
[----:B------:R-:W-:Y:S02]  /*2f0c0*/  LOP3.LUT R181, R181, 0xffff, RZ, 0xc0, !PT ;  /* 0x0000ffffb5b57812 */ /* 0x000fe400078ec0ff */
[----:B------:R-:W-:-:S02]  /*2f0d0*/  PRMT R187, R186, 0x5410, R187 ;  /* 0x00005410babb7816 */ /* 0x000fc400000000bb */
[----:B------:R-:W-:Y:S02]  /*2f0e0*/  PRMT R186, R188, 0x5410, R189 ;  /* 0x00005410bcba7816 */ /* 0x000fe400000000bd */
[----:B------:R-:W-:Y:S02]  /*2f0f0*/  LOP3.LUT R175, R175, 0xffff, RZ, 0xc0, !PT ;  /* 0x0000ffffafaf7812 */ /* 0x000fe400078ec0ff */
[----:B------:R-:W-:Y:S02]  /*2f100*/  PRMT R182, R182, 0x5410, R183 ;  /* 0x00005410b6b67816 */ /* 0x000fe400000000b7 */
[----:B------:R-:W-:Y:S02]  /*2f110*/  PRMT R181, R181, 0x3340, R0 ;  /* 0x00003340b5b57816 */ /* 0x000fe40000000000 */
[----:B------:R-:W-:Y:S02]  /*2f120*/  LOP3.LUT R177, R177, 0xffff, RZ, 0xc0, !PT ;  /* 0x0000ffffb1b17812 */ /* 0x000fe400078ec0ff */
[----:B------:R-:W-:-:S02]  /*2f130*/  PRMT R183, R184, 0x5410, R185 ;  /* 0x00005410b8b77816 */ /* 0x000fc400000000b9 */
[--C-:B------:R-:W-:Y:S02]  /*2f140*/  PRMT R175, R175, 0x3340, R0.reuse ;  /* 0x00003340afaf7816 */ /* 0x100fe40000000000 */
[----:B------:R-:W-:Y:S02]  /*2f150*/  PRMT R178, R178, 0x5410, R179 ;  /* 0x00005410b2b27816 */ /* 0x000fe400000000b3 */
[----:B------:R-:W-:Y:S02]  /*2f160*/  PRMT R177, R177, 0x3340, R0 ;  /* 0x00003340b1b17816 */ /* 0x000fe40000000000 */
[----:B------:R-:W-:Y:S02]  /*2f170*/  SHF.R.U32.HI R169, RZ, 0x8, R169 ;  /* 0x00000008ffa97819 */ /* 0x000fe400000116a9 */
[----:B------:R-:W-:Y:S02]  /*2f180*/  PRMT R179, R180, 0x5410, R181 ;  /* 0x00005410b4b37816 */ /* 0x000fe400000000b5 */
[----:B------:R-:W-:-:S02]  /*2f190*/  LOP3.LUT R167, R167, 0xffff, RZ, 0xc0, !PT ;  /* 0x0000ffffa7a77812 */ /* 0x000fc400078ec0ff */
[----:B------:R-:W-:Y:S02]  /*2f1a0*/  PRMT R174, R174, 0x5410, R175 ;  /* 0x00005410aeae7816 */ /* 0x000fe400000000af */
[----:B------:R-:W-:Y:S02]  /*2f1b0*/  LOP3.LUT R169, R169, 0xffff, RZ, 0xc0, !PT ;  /* 0x0000ffffa9a97812 */ /* 0x000fe400078ec0ff */
[----:B------:R-:W-:Y:S02]  /*2f1c0*/  PRMT R175, R176, 0x5410, R177 ;  /* 0x00005410b0af7816 */ /* 0x000fe400000000b1 */
[----:B------:R-:W-:Y:S02]  /*2f1d0*/  PRMT R167, R167, 0x3340, R0 ;  /* 0x00003340a7a77816 */ /* 0x000fe40000000000 */
[----:B------:R-:W-:Y:S02]  /*2f1e0*/  LOP3.LUT R163, R163, 0xffff, RZ, 0xc0, !PT ;  /* 0x0000ffffa3a37812 */ /* 0x000fe400078ec0ff */
[----:B------:R-:W-:-:S02]  /*2f1f0*/  PRMT R171, R171, 0x5410, R172 ;  /* 0x00005410abab7816 */ /* 0x000fc400000000ac */
[--C-:B------:R-:W-:Y:S02]  /*2f200*/  PRMT R169, R169, 0x3340, R0.reuse ;  /* 0x00003340a9a97816 */ /* 0x100fe40000000000 */
[----:B------:R-:W-:Y:S02]  /*2f210*/  LOP3.LUT R165, R165, 0xffff, RZ, 0xc0, !PT ;  /* 0x0000ffffa5a57812 */ /* 0x000fe400078ec0ff */
[----:B------:R-:W-:Y:S02]  /*2f220*/  PRMT R170, R170, 0x5410, R173 ;  /* 0x00005410aaaa7816 */ /* 0x000fe400000000ad */
[----:B------:R-:W-:Y:S02]  /*2f230*/  PRMT R163, R163, 0x3340, R0 ;  /* 0x00003340a3a37816 */ /* 0x000fe40000000000 */
[----:B------:R-:W-:Y:S02]  /*2f240*/  LOP3.LUT R159, R159, 0xffff, RZ, 0xc0, !PT ;  /* 0x0000ffff9f9f7812 */ /* 0x000fe400078ec0ff */
[----:B------:R-:W-:-:S02]  /*2f250*/  PRMT R166, R166, 0x5410, R167 ;  /* 0x00005410a6a67816 */ /* 0x000fc400000000a7 */
[----:B------:R-:W-:Y:S02]  /*2f260*/  PRMT R165, R165, 0x3340, R0 ;  /* 0x00003340a5a57816 */ /* 0x000fe40000000000 */
[----:B------:R-:W-:Y:S02]  /*2f270*/  LOP3.LUT R161, R161, 0xffff, RZ, 0xc0, !PT ;  /* 0x0000ffffa1a17812 */ /* 0x000fe400078ec0ff */
[----:B--2---:R-:W-:-:S04]  /*2f280*/  SHF.R.U32.HI R2, RZ, 0x8, R2 ;  /* 0x00000008ff027819 */ /* 0x004fc80000011602 */
[----:B------:R-:W-:Y:S02]  /*2f290*/  LOP3.LUT R252, R2, 0xffff, RZ, 0xc0, !PT ;  /* 0x0000ffff02fc7812 */ /* 0x000fe400078ec0ff */
[----:B------:R-:W2:Y:S02]  /*2f2a0*/  LDL.LU R2, [R1+0x20f8] ;  /* 0x0020f80001027983 */ /* 0x000ea40000300800 */
[----:B------:R-:W-:Y:S02]  /*2f2b0*/  PRMT R252, R252, 0x3340, R0 ;  /* 0x00003340fcfc7816 */ /* 0x000fe40000000000 */
[----:B------:R0:W-:Y:S04]  /*2f2c0*/  STL [R1+0x48], R3 ;  /* 0x0000480301007387 */ /* 0x0001e80000100800 */
[----:B0-----:R-:W2:Y:S04]  /*2f2d0*/  LDL.LU R3, [R1+0x20f4] ;  /* 0x0020f40001037983 */ /* 0x001ea80000300800 */
[----:B------:R3:W-:Y:S02]  /*2f2e0*/  STL [R1+0x44], R252 ;  /* 0x000044fc01007387 */ /* 0x0007e40000100800 */
[----:B---3--:R-:W-:-:S02]  /*2f2f0*/  SHF.R.U32.HI R252, RZ, 0x8, R243 ;  /* 0x00000008fffc7819 */ /* 0x008fc400000116f3 */
[----:B----4-:R-:W-:Y:S02]  /*2f300*/  SHF.R.U32.HI R243, RZ, 0x8, R221 ;  /* 0x00000008fff37819 */ /* 0x010fe400000116dd */
[----:B------:R-:W-:Y:S02]  /*2f310*/  SHF.R.U32.HI R221, RZ, 0x8, R4 ;  /* 0x00000008ffdd7819 */ /* 0x000fe40000011604 */
[----:B------:R-:W-:-:S03]  /*2f320*/  LOP3.LUT R4, R252, 0xffff, RZ, 0xc0, !PT ;  /* 0x0000fffffc047812 */ /* 0x000fc600078ec0ff */
[----:B------:R-:W-:Y:S01]  /*2f330*/  IMAD.MOV.U32 R252, RZ, RZ, R221 ;  /* 0x000000fffffc7224 */ /* 0x000fe200078e00dd */
[----:B------:R-:W-:Y:S01]  /*2f340*/  LOP3.LUT R243, R243, 0xffff, RZ, 0xc0, !PT ;  /* 0x0000fffff3f37812 */ /* 0x000fe200078ec0ff */
[----:B------:R-:W3:Y:S01]  /*2f350*/  LDL.LU R221, [R1+0x20f0] ;  /* 0x0020f00001dd7983 */ /* 0x000ee20000300800 */
[--C-:B------:R-:W-:Y:S02]  /*2f360*/  PRMT R4, R4, 0x3340, R0.reuse ;  /* 0x0000334004047816 */ /* 0x100fe40000000000 */
[----:B------:R-:W-:Y:S02]  /*2f370*/  LOP3.LUT R252, R252, 0xffff, RZ, 0xc0, !PT ;  /* 0x0000fffffcfc7812 */ /* 0x000fe400078ec0ff */
[--C-:B------:R-:W-:Y:S01]  /*2f380*/  PRMT R243, R243, 0x3340, R0.reuse ;  /* 0x00003340f3f37816 */ /* 0x100fe20000000000 */
[----:B------:R0:W-:Y:S01]  /*2f390*/  STL [R1+0x2c], R4 ;  /* 0x00002c0401007387 */ /* 0x0001e20000100800 */
[----:B------:R-:W-:-:S03]  /*2f3a0*/  PRMT R252, R252, 0x3340, R0 ;  /* 0x00003340fcfc7816 */ /* 0x000fc60000000000 */
[----:B0-----:R-:W4:Y:S04]  /*2f3b0*/  LDL.LU R4, [R1+0x20ec] ;  /* 0x0020ec0001047983 */ /* 0x001f280000300800 */
[----:B------:R0:W-:Y:S04]  /*2f3c0*/  STL [R1+0x30], R5 ;  /* 0x0000300501007387 */ /* 0x0001e80000100800 */
[----:B0-----:R-:W4:Y:S04]  /*2f3d0*/  LDL.LU R5, [R1+0x20e8] ;  /* 0x0020e80001057983 */ /* 0x001f280000300800 */
[----:B------:R0:W-:Y:S04]  /*2f3e0*/  STL [R1+0x28], R243 ;  /* 0x000028f301007387 */ /* 0x0001e80000100800 */
[----:B0-----:R-:W4:Y:S04]  /*2f3f0*/  LDL.LU R243, [R1+0x20e4] ;  /* 0x0020e40001f37983 */ /* 0x001f280000300800 */
[----:B------:R-:W-:Y:S04]  /*2f400*/  STL [R1+0x24], R252 ;  /* 0x000024fc01007387 */ /* 0x000fe80000100800 */
[----:B------:R0:W-:Y:S04]  /*2f410*/  STL [R1+0x5a8], R190 ;  /* 0x0005a8be01007387 */ /* 0x0001e80000100800 */
[----:B------:R1:W-:Y:S01]  /*2f420*/  STL [R1+0x5a4], R191 ;  /* 0x0005a4bf01007387 */ /* 0x0003e20000100800 */
[----:B0-----:R-:W-:-:S03]  /*2f430*/  PRMT R190, R248, 0x5410, R193 ;  /* 0x00005410f8be7816 */ /* 0x001fc600000000c1 */
[----:B------:R0:W-:Y:S01]  /*2f440*/  STL [R1+0x5a0], R192 ;  /* 0x0005a0c001007387 */ /* 0x0001e20000100800 */
[----:B-1----:R-:W-:-:S03]  /*2f450*/  PRMT R191, R247, 0x5410, R194 ;  /* 0x00005410f7bf7816 */ /* 0x002fc600000000c2 */
[----:B------:R1:W-:Y:S01]  /*2f460*/  STL [R1+0x59c], R190 ;  /* 0x00059cbe01007387 */ /* 0x0003e20000100800 */
[----:B0-----:R-:W-:-:S03]  /*2f470*/  PRMT R192, R246, 0x5410, R195 ;  /* 0x00005410f6c07816 */ /* 0x001fc600000000c3 */
[----:B------:R0:W-:Y:S01]  /*2f480*/  STL [R1+0x598], R191 ;  /* 0x000598bf01007387 */ /* 0x0001e20000100800 */
[----:B-1----:R-:W-:-:S03]  /*2f490*/  PRMT R190, R245, 0x5410, R196 ;  /* 0x00005410f5be7816 */ /* 0x002fc600000000c4 */
[----:B------:R1:W-:Y:S04]  /*2f4a0*/  STL [R1+0x594], R192 ;  /* 0x000594c001007387 */ /* 0x0003e80000100800 */
[----:B------:R1:W-:Y:S01]  /*2f4b0*/  STL [R1+0x590], R190 ;  /* 0x000590be01007387 */ /* 0x0003e20000100800 */
[----:B0-----:R-:W-:Y:S02]  /*2f4c0*/  PRMT R191, R244, 0x5410, R197 ;  /* 0x00005410f4bf7816 */ /* 0x001fe400000000c5 */
[----:B-1----:R-:W-:-:S03]  /*2f4d0*/  PRMT R192, R231, 0x5410, R198 ;  /* 0x00005410e7c07816 */ /* 0x002fc600000000c6 */
[----:B------:R0:W-:Y:S01]  /*2f4e0*/  STL [R1+0x58c], R191 ;  /* 0x00058cbf01007387 */ /* 0x0001e20000100800 */
[----:B------:R-:W-:-:S03]  /*2f4f0*/  PRMT R190, R230, 0x5410, R199 ;  /* 0x00005410e6be7816 */ /* 0x000fc600000000c7 */
[----:B------:R1:W-:Y:S04]  /*2f500*/  STL [R1+0x588], R192 ;  /* 0x000588c001007387 */ /* 0x0003e80000100800 */
[----:B------:R1:W-:Y:S01]  /*2f510*/  STL [R1+0x584], R190 ;  /* 0x000584be01007387 */ /* 0x0003e20000100800 */
[----:B0-----:R-:W-:Y:S02]  /*2f520*/  PRMT R191, R229, 0x5410, R200 ;  /* 0x00005410e5bf7816 */ /* 0x001fe400000000c8 */
[----:B-1----:R-:W-:-:S03]  /*2f530*/  PRMT R192, R228, 0x5410, R201 ;  /* 0x00005410e4c07816 */ /* 0x002fc600000000c9 */
[----:B------:R0:W-:Y:S01]  /*2f540*/  STL [R1+0x580], R191 ;  /* 0x000580bf01007387 */ /* 0x0001e20000100800 */
[----:B------:R-:W-:-:S03]  /*2f550*/  PRMT R190, R227, 0x5410, R202 ;  /* 0x00005410e3be7816 */ /* 0x000fc600000000ca */
[----:B------:R-:W-:Y:S04]  /*2f560*/  STL [R1+0x57c], R192 ;  /* 0x00057cc001007387 */ /* 0x000fe80000100800 */
[----:B------:R1:W-:Y:S01]  /*2f570*/  STL [R1+0x578], R190 ;  /* 0x000578be01007387 */ /* 0x0003e20000100800 */
[----:B0-----:R-:W-:-:S05]  /*2f580*/  PRMT R191, R226, 0x5410, R203 ;  /* 0x00005410e2bf7816 */ /* 0x001fca00000000cb */
[----:B------:R0:W-:Y:S01]  /*2f590*/  STL [R1+0x574], R191 ;  /* 0x000574bf01007387 */ /* 0x0001e20000100800 */
[----:B-1----:R-:W-:Y:S01]  /*2f5a0*/  PRMT R190, R225, 0x5410, R204 ;  /* 0x00005410e1be7816 */ /* 0x002fe200000000cc */
[----:B------:R-:W-:Y:S01]  /*2f5b0*/  IMAD R192, R0, UR5, RZ ;  /* 0x0000000500c07c24 */ /* 0x000fe2000f8e02ff */
[----:B------:R-:W-:Y:S01]  /*2f5c0*/  PRMT R193, R223, 0x5410, R208 ;  /* 0x00005410dfc17816 */ /* 0x000fe200000000d0 */
[----:B------:R-:W-:Y:S02]  /*2f5d0*/  ULDC UR5, c[0x0][0x248] ;  /* 0x0000920000057ab9 */ /* 0x000fe40000000800 */
[----:B------:R1:W-:Y:S01]  /*2f5e0*/  STL [R1+0x570], R190 ;  /* 0x000570be01007387 */ /* 0x0003e20000100800 */
[----:B0-----:R-:W-:-:S05]  /*2f5f0*/  PRMT R191, R205, 0x5410, R206 ;  /* 0x00005410cdbf7816 */ /* 0x001fca00000000ce */
[----:B------:R0:W-:Y:S01]  /*2f600*/  STL [R1+0x56c], R191 ;  /* 0x00056cbf01007387 */ /* 0x0001e20000100800 */
[----:B-1----:R-:W-:-:S03]  /*2f610*/  PRMT R190, R224, 0x5410, R207 ;  /* 0x00005410e0be7816 */ /* 0x002fc600000000cf */
[----:B------:R-:W-:Y:S04]  /*2f620*/  STL [R1+0x488], R192 ;  /* 0x000488c001007387 */ /* 0x000fe80000100800 */
[----:B------:R1:W-:Y:S01]  /*2f630*/  STL [R1+0x568], R190 ;  /* 0x000568be01007387 */ /* 0x0003e20000100800 */
[----:B0-----:R-:W-:Y:S01]  /*2f640*/  VIADD R191, R192, UR5 ;  /* 0x00000005c0bf7c36 */ /* 0x001fe20008000000 */
[----:B------:R-:W-:Y:S02]  /*2f650*/  ULDC UR5, c[0x0][0x248] ;  /* 0x0000920000057ab9 */ /* 0x000fe40000000800 */
[----:B------:R0:W-:Y:S01]  /*2f660*/  STL [R1+0x564], R193 ;  /* 0x000564c101007387 */ /* 0x0001e20000100800 */
[----:B-1----:R-:W-:Y:S02]  /*2f670*/  PRMT R190, R209, 0x5410, R210 ;  /* 0x00005410d1be7816 */ /* 0x002fe400000000d2 */
[----:B0-----:R-:W-:-:S03]  /*2f680*/  PRMT R193, R222, 0x5410, R211 ;  /* 0x00005410dec17816 */ /* 0x001fc600000000d3 */
[----:B------:R0:W-:Y:S04]  /*2f690*/  STL [R1+0x560], R190 ;  /* 0x000560be01007387 */ /* 0x0001e80000100800 */
[----:B------:R-:W-:Y:S04]  /*2f6a0*/  STL [R1+0x46c], R191 ;  /* 0x00046cbf01007387 */ /* 0x000fe80000100800 */
[----:B------:R1:W-:Y:S01]  /*2f6b0*/  STL [R1+0x55c], R193 ;  /* 0x00055cc101007387 */ /* 0x0003e20000100800 */
[----:B0-----:R-:W-:Y:S01]  /*2f6c0*/  VIADD R190, R191, UR5 ;  /* 0x00000005bfbe7c36 */ /* 0x001fe20008000000 */
[----:B------:R-:W-:Y:S01]  /*2f6d0*/  ULDC UR5, c[0x0][0x248] ;  /* 0x0000920000057ab9 */ /* 0x000fe20000000800 */
[----:B------:R-:W-:-:S02]  /*2f6e0*/  PRMT R194, R219, 0x5410, R214 ;  /* 0x00005410dbc27816 */ /* 0x000fc400000000d6 */
[----:B-1----:R-:W-:Y:S02]  /*2f6f0*/  PRMT R193, R212, 0x5410, R213 ;  /* 0x00005410d4c17816 */ /* 0x002fe400000000d5 */
[----:B------:R-:W-:-:S03]  /*2f700*/  PRMT R195, R215, 0x5410, R216 ;  /* 0x00005410d7c37816 */ /* 0x000fc600000000d8 */
[----:B------:R0:W-:Y:S04]  /*2f710*/  STL [R1+0x558], R193 ;  /* 0x000558c101007387 */ /* 0x0001e80000100800 */
[----:B------:R-:W-:Y:S01]  /*2f720*/  STL [R1+0x45c], R190 ;  /* 0x00045cbe01007387 */ /* 0x000fe20000100800 */
[----:B0-----:R-:W-:-:S03]  /*2f730*/  VIADD R193, R190, UR5 ;  /* 0x00000005bec17c36 */ /* 0x001fc60008000000 */
[----:B------:R0:W-:Y:S01]  /*2f740*/  STL [R1+0x554], R194 ;  /* 0x000554c201007387 */ /* 0x0001e20000100800 */
[----:B------:R-:W-:-:S03]  /*2f750*/  ULDC UR5, c[0x0][0x248] ;  /* 0x0000920000057ab9 */ /* 0x000fc60000000800 */
[----:B------:R-:W-:Y:S04]  /*2f760*/  STL [R1+0x550], R195 ;  /* 0x000550c301007387 */ /* 0x000fe80000100800 */
[----:B------:R1:W-:Y:S01]  /*2f770*/  STL [R1+0x440], R193 ;  /* 0x000440c101007387 */ /* 0x0003e20000100800 */
[----:B0-----:R-:W-:-:S05]  /*2f780*/  PRMT R194, R218, 0x5410, R217 ;  /* 0x00005410dac27816 */ /* 0x001fca00000000d9 */
[----:B------:R-:W-:Y:S01]  /*2f790*/  STL [R1+0x54c], R194 ;  /* 0x00054cc201007387 */ /* 0x000fe20000100800 */
[----:B-1----:R-:W-:Y:S01]  /*2f7a0*/  VIADD R193, R193, UR5 ;  /* 0x00000005c1c17c36 */ /* 0x002fe20008000000 */
[----:B------:R-:W-:Y:S02]  /*2f7b0*/  ULDC UR5, c[0x0][0x248] ;  /* 0x0000920000057ab9 */ /* 0x000fe40000000800 */
[----:B------:R-:W-:Y:S01]  /*2f7c0*/  STL [R1+0x548], R187 ;  /* 0x000548bb01007387 */ /* 0x000fe20000100800 */
[----:B------:R-:W-:Y:S01]  /*2f7d0*/  VIADD R252, R193, UR5 ;  /* 0x00000005c1fc7c36 */ /* 0x000fe20008000000 */
[----:B------:R-:W-:Y:S02]  /*2f7e0*/  ULDC UR5, c[0x0][0x248] ;  /* 0x0000920000057ab9 */ /* 0x000fe40000000800 */
[----:B------:R-:W-:Y:S04]  /*2f7f0*/  STL [R1+0x234], R193 ;  /* 0x000234c101007387 */ /* 0x000fe80000100800 */
[----:B------:R-:W-:Y:S04]  /*2f800*/  STL [R1+0x544], R186 ;  /* 0x000544ba01007387 */ /* 0x000fe80000100800 */
[----:B------:R0:W-:Y:S04]  /*2f810*/  STL [R1+0x540], R182 ;  /* 0x000540b601007387 */ /* 0x0001e80000100800 */
[----:B------:R-:W-:Y:S01]  /*2f820*/  STL [R1+0x53c], R183 ;  /* 0x00053cb701007387 */ /* 0x000fe20000100800 */
[----:B0-----:R-:W-:Y:S01]  /*2f830*/  VIADD R182, R252, UR5 ;  /* 0x00000005fcb67c36 */ /* 0x001fe20008000000 */
[----:B------:R-:W-:-:S02]  /*2f840*/  ULDC UR5, c[0x0][0x248] ;  /* 0x0000920000057ab9 */ /* 0x000fc40000000800 */
[----:B------:R0:W-:Y:S04]  /*2f850*/  STL [R1+0x538], R178 ;  /* 0x000538b201007387 */ /* 0x0001e80000100800 */
[----:B------:R-:W-:Y:S04]  /*2f860*/  STL [R1+0xe0], R182 ;  /* 0x0000e0b601007387 */ /* 0x000fe80000100800 */
[----:B------:R-:W-:Y:S01]  /*2f870*/  STL [R1+0x534], R179 ;  /* 0x000534b301007387 */ /* 0x000fe20000100800 */
[----:B0-----:R-:W-:Y:S01]  /*2f880*/  VIADD R178, R182, UR5 ;  /* 0x00000005b6b27c36 */ /* 0x001fe20008000000 */
[----:B------:R-:W-:-:S02]  /*2f890*/  ULDC UR5, c[0x0][0x248] ;  /* 0x0000920000057ab9 */ /* 0x000fc40000000800 */
[----:B------:R0:W-:Y:S04]  /*2f8a0*/  STL [R1+0x530], R174 ;  /* 0x000530ae01007387 */ /* 0x0001e80000100800 */
[----:B------:R-:W-:Y:S01]  /*2f8b0*/  STL [R1+0xe4], R178 ;  /* 0x0000e4b201007387 */ /* 0x000fe20000100800 */
[----:B------:R-:W-:-:S03]  /*2f8c0*/  PRMT R167, R168, 0x5410, R169 ;  /* 0x00005410a8a77816 */ /* 0x000fc600000000a9 */
[----:B------:R-:W-:Y:S01]  /*2f8d0*/  STL [R1+0x52c], R175 ;  /* 0x00052caf01007387 */ /* 0x000fe20000100800 */
[----:B0-----:R-:W-:Y:S01]  /*2f8e0*/  VIADD R174, R178, UR5 ;  /* 0x00000005b2ae7c36 */ /* 0x001fe20008000000 */
[----:B------:R-:W-:Y:S02]  /*2f8f0*/  ULDC UR5, c[0x0][0x248] ;  /* 0x0000920000057ab9 */ /* 0x000fe40000000800 */
[----:B------:R0:W-:Y:S01]  /*2f900*/  STL [R1+0x528], R171 ;  /* 0x000528ab01007387 */ /* 0x0001e20000100800 */
[----:B------:R-:W-:Y:S02]  /*2f910*/  PRMT R159, R159, 0x3340, R0 ;  /* 0x000033409f9f7816 */ /* 0x000fe40000000000 */
[----:B------:R-:W-:Y:S01]  /*2f920*/  LOP3.LUT R155, R155, 0xffff, RZ, 0xc0, !PT ;  /* 0x0000ffff9b9b7812 */ /* 0x000fe200078ec0ff */
[----:B------:R-:W-:Y:S01]  /*2f930*/  STL [R1+0xe8], R174 ;  /* 0x0000e8ae01007387 */ /* 0x000fe20000100800 */
[----:B------:R-:W-:-:S03]  /*2f940*/  PRMT R162, R162, 0x5410, R163 ;  /* 0x00005410a2a27816 */ /* 0x000fc600000000a3 */
[----:B------:R-:W-:Y:S01]  /*2f950*/  STL [R1+0x524], R170 ;  /* 0x000524aa01007387 */ /* 0x000fe20000100800 */
[----:B0-----:R-:W-:Y:S01]  /*2f960*/  VIADD R171, R174, UR5 ;  /* 0x00000005aeab7c36 */ /* 0x001fe20008000000 */
[----:B------:R-:W-:Y:S02]  /*2f970*/  ULDC UR5, c[0x0][0x248] ;  /* 0x0000920000057ab9 */ /* 0x000fe40000000800 */
[----:B------:R0:W-:Y:S01]  /*2f980*/  STL [R1+0x520], R166 ;  /* 0x000520a601007387 */ /* 0x0001e20000100800 */
[--C-:B------:R-:W-:Y:S02]  /*2f990*/  PRMT R161, R161, 0x3340, R0.reuse ;  /* 0x00003340a1a17816 */ /* 0x100fe40000000000 */
[----:B------:R-:W-:Y:S01]  /*2f9a0*/  PRMT R163, R164, 0x5410, R165 ;  /* 0x00005410a4a37816 */ /* 0x000fe200000000a5 */
[----:B------:R-:W-:Y:S01]  /*2f9b0*/  STL [R1+0xec], R171 ;  /* 0x0000ecab01007387 */ /* 0x000fe20000100800 */
[----:B------:R-:W-:Y:S02]  /*2f9c0*/  PRMT R155, R155, 0x3340, R0 ;  /* 0x000033409b9b7816 */ /* 0x000fe40000000000 */
[----:B------:R-:W-:Y:S01]  /*2f9d0*/  PRMT R158, R158, 0x5410, R159 ;  /* 0x000054109e9e7816 */ /* 0x000fe2000000009f */
[----:B------:R-:W-:Y:S01]  /*2f9e0*/  STL [R1+0x51c], R167 ;  /* 0x00051ca701007387 */ /* 0x000fe20000100800 */
[----:B0-----:R-:W-:Y:S01]  /*2f9f0*/  VIADD R166, R171, UR5 ;  /* 0x00000005aba67c36 */ /* 0x001fe20008000000 */
[----:B------:R-:W-:-:S02]  /*2fa00*/  ULDC UR5, c[0x0][0x248] ;  /* 0x0000920000057ab9 */ /* 0x000fc40000000800 */
[----:B------:R0:W-:Y:S01]  /*2fa10*/  STL [R1+0x518], R162 ;  /* 0x000518a201007387 */ /* 0x0001e20000100800 */
[----:B------:R-:W-:Y:S02]  /*2fa20*/  PRMT R159, R160, 0x5410, R161 ;  /* 0x00005410a09f7816 */ /* 0x000fe400000000a1 */
[----:B------:R-:W-:Y:S01]  /*2fa30*/  PRMT R154, R154, 0x5410, R155 ;  /* 0x000054109a9a7816 */ /* 0x000fe2000000009b */
[----:B------:R-:W-:Y:S01]  /*2fa40*/  STL [R1+0xf0], R166 ;  /* 0x0000f0a601007387 */ /* 0x000fe20000100800 */
[----:B------:R-:W-:-:S03]  /*2fa50*/  PRMT R155, R156, 0x5410, R157 ;  /* 0x000054109c9b7816 */ /* 0x000fc6000000009d */
[----:B------:R-:W-:Y:S01]  /*2fa60*/  STL [R1+0x514], R163 ;  /* 0x000514a301007387 */ /* 0x000fe20000100800 */
[----:B0-----:R-:W-:Y:S01]  /*2fa70*/  VIADD R162, R166, UR5 ;  /* 0x00000005a6a27c36 */ /* 0x001fe20008000000 */
[----:B------:R-:W-:Y:S02]  /*2fa80*/  ULDC UR5, c[0x0][0x248] ;  /* 0x0000920000057ab9 */ /* 0x000fe40000000800 */
[----:B------:R0:W-:Y:S01]  /*2fa90*/  STL [R1+0x510], R158 ;  /* 0x0005109e01007387 */ /* 0x0001e20000100800 */
[----:B------:R-:W-:Y:S02]  /*2faa0*/  LOP3.LUT R143, R143, 0xffff, RZ, 0xc0, !PT ;  /* 0x0000ffff8f8f7812 */ /* 0x000fe400078ec0ff */
[----:B------:R-:W-:Y:S01]  /*2fab0*/  PRMT R150, R150, 0x5410, R151 ;  /* 0x0000541096967816 */ /* 0x000fe20000000097 */
[----:B------:R-:W-:Y:S01]  /*2fac0*/  STL [R1+0xf4], R162 ;  /* 0x0000f4a201007387 */ /* 0x000fe20000100800 */
[----:B------:R-:W-:-:S03]  /*2fad0*/  LOP3.LUT R145, R145, 0xffff, RZ, 0xc0, !PT ;  /* 0x0000ffff91917812 */ /* 0x000fc600078ec0ff */
[----:B------:R-:W-:Y:S01]  /*2fae0*/  STL [R1+0x50c], R159 ;  /* 0x00050c9f01007387 */ /* 0x000fe20000100800 */
[----:B0-----:R-:W-:Y:S01]  /*2faf0*/  VIADD R158, R162, UR5 ;  /* 0x00000005a29e7c36 */ /* 0x001fe20008000000 */
[----:B------:R-:W-:Y:S02]  /*2fb00*/  ULDC UR5, c[0x0][0x248] ;  /* 0x0000920000057ab9 */ /* 0x000fe40000000800 */
        /* <DEDUP_REMOVED lines=17> */
[----:B------:R-:W-:Y:S02]  /*2fc20*/  SHF.R.U32.HI R133, RZ, 0x8, R133 ;  /* 0x00000008ff857819 */ /* 0x000fe40000011685 */
[----:B------:R-:W-:Y:S01]  /*2fc30*/  PRMT R143, R144, 0x5410, R145 ;  /* 0x00005410908f7816 */ /* 0x000fe20000000091 */
[----:B------:R-:W-:Y:S01]  /*2fc40*/  STL [R1+0x100], R150 ;  /* 0x0001009601007387 */ /* 0x000fe20000100800 */
[----:B------:R-:W-:Y:S02]  /*2fc50*/  LOP3.LUT R131, R131, 0xffff, RZ, 0xc0, !PT ;  /* 0x0000ffff83837812 */ /* 0x000fe400078ec0ff */
[----:B------:R-:W-:Y:S01]  /*2fc60*/  PRMT R139, R139, 0x5410, R140 ;  /* 0x000054108b8b7816 */ /* 0x000fe2000000008c */
[----:B------:R-:W-:Y:S01]  /*2fc70*/  STL [R1+0x4ec], R147 ;  /* 0x0004ec9301007387 */ /* 0x000fe20000100800 */
[----:B0-----:R-:W-:Y:S01]  /*2fc80*/  VIADD R146, R150, UR5 ;  /* 0x0000000596927c36 */ /* 0x001fe20008000000 */
[----:B------:R-:W-:-:S02]  /*2fc90*/  ULDC UR5, c[0x0][0x248] ;  /* 0x0000920000057ab9 */ /* 0x000fc40000000800 */
[----:B------:R0:W-:Y:S01]  /*2fca0*/  STL [R1+0x4e8], R142 ;  /* 0x0004e88e01007387 */ /* 0x0001e20000100800 */
[----:B------:R-:W-:Y:S02]  /*2fcb0*/  LOP3.LUT R133, R133, 0xffff, RZ, 0xc0, !PT ;  /* 0x0000ffff85857812 */ /* 0x000fe400078ec0ff */
[----:B------:R-:W-:Y:S01]  /*2fcc0*/  PRMT R138, R138, 0x5410, R141 ;  /* 0x000054108a8a7816 */ /* 0x000fe2000000008d */
[----:B------:R-:W-:Y:S01]  /*2fcd0*/  STL [R1+0x104], R146 ;  /* 0x0001049201007387 */ /* 0x000fe20000100800 */
[--C-:B------:R-:W-:Y:S02]  /*2fce0*/  PRMT R131, R131, 0x3340, R0.reuse ;  /* 0x0000334083837816 */ /* 0x100fe40000000000 */
[----:B------:R-:W-:Y:S01]  /*2fcf0*/  LOP3.LUT R127, R127, 0xffff, RZ, 0xc0, !PT ;  /* 0x0000ffff7f7f7812 */ /* 0x000fe200078ec0ff */
[----:B------:R-:W-:Y:S01]  /*2fd00*/  STL [R1+0x4e4], R143 ;  /* 0x0004e48f01007387 */ /* 0x000fe20000100800 */
[----:B0-----:R-:W-:Y:S01]  /*2fd10*/  VIADD R142, R146, UR5 ;  /* 0x00000005928e7c36 */ /* 0x001fe20008000000 */
[----:B------:R-:W-:Y:S01]  /*2fd20*/  ULDC UR5, c[0x0][0x248] ;  /* 0x0000920000057ab9 */ /* 0x000fe20000000800 */
[----:B------:R-:W-:Y:S01]  /*2fd30*/  PRMT R134, R134, 0x5410, R135 ;  /* 0x0000541086867816 */ /* 0x000fe20000000087 */
[----:B------:R0:W-:Y:S01]  /*2fd40*/  STL [R1+0x4dc], R139 ;  /* 0x0004dc8b01007387 */ /* 0x0001e20000100800 */
[----:B------:R-:W-:-:S02]  /*2fd50*/  PRMT R133, R133, 0x3340, R0 ;  /* 0x0000334085857816 */ /* 0x000fc40000000000 */
[----:B------:R-:W-:Y:S01]  /*2fd60*/  LOP3.LUT R129, R129, 0xffff, RZ, 0xc0, !PT ;  /* 0x0000ffff81817812 */ /* 0x000fe200078ec0ff */
[----:B------:R-:W-:Y:S01]  /*2fd70*/  STL [R1+0x108], R142 ;  /* 0x0001088e01007387 */ /* 0x000fe20000100800 */
[----:B------:R-:W-:Y:S02]  /*2fd80*/  PRMT R135, R136, 0x5410, R137 ;  /* 0x0000541088877816 */ /* 0x000fe40000000089 */
[--C-:B------:R-:W-:Y:S01]  /*2fd90*/  PRMT R127, R127, 0x3340, R0.reuse ;  /* 0x000033407f7f7816 */ /* 0x100fe20000000000 */
[----:B------:R-:W-:Y:S01]  /*2fda0*/  STL [R1+0x4d8], R138 ;  /* 0x0004d88a01007387 */ /* 0x000fe20000100800 */
[----:B0-----:R-:W-:Y:S01]  /*2fdb0*/  VIADD R139, R142, UR5 ;  /* 0x000000058e8b7c36 */ /* 0x001fe20008000000 */
[----:B------:R-:W-:Y:S01]  /*2fdc0*/  LOP3.LUT R123, R123, 0xffff, RZ, 0xc0, !PT ;  /* 0x0000ffff7b7b7812 */ /* 0x000fe200078ec0ff */
[----:B------:R-:W-:Y:S01]  /*2fdd0*/  ULDC UR5, c[0x0][0x248] ;  /* 0x0000920000057ab9 */ /* 0x000fe20000000800 */
[----:B------:R-:W-:Y:S01]  /*2fde0*/  PRMT R130, R130, 0x5410, R131 ;  /* 0x0000541082827816 */ /* 0x000fe20000000083 */
[----:B------:R0:W-:Y:S01]  /*2fdf0*/  STL [R1+0x4d4], R134 ;  /* 0x0004d48601007387 */ /* 0x0001e20000100800 */
[----:B------:R-:W-:-:S02]  /*2fe00*/  PRMT R129, R129, 0x3340, R0 ;  /* 0x0000334081817816 */ /* 0x000fc40000000000 */
[----:B------:R-:W-:Y:S01]  /*2fe10*/  PRMT R131, R132, 0x5410, R133 ;  /* 0x0000541084837816 */ /* 0x000fe20000000085 */
[----:B------:R-:W-:Y:S01]  /*2fe20*/  STL [R1+0x10c], R139 ;  /* 0x00010c8b01007387 */ /* 0x000fe20000100800 */
[----:B------:R-:W-:Y:S02]  /*2fe30*/  PRMT R123, R123, 0x3340, R0 ;  /* 0x000033407b7b7816 */ /* 0x000fe40000000000 */
[----:B------:R-:W-:Y:S01]  /*2fe40*/  PRMT R126, R126, 0x5410, R127 ;  /* 0x000054107e7e7816 */ /* 0x000fe2000000007f */
[----:B------:R-:W-:Y:S01]  /*2fe50*/  STL [R1+0x4d0], R135 ;  /* 0x0004d08701007387 */ /* 0x000fe20000100800 */
[----:B0-----:R-:W-:Y:S01]  /*2fe60*/  VIADD R134, R139, UR5 ;  /* 0x000000058b867c36 */ /* 0x001fe20008000000 */
[----:B------:R-:W-:Y:S02]  /*2fe70*/  ULDC UR5, c[0x0][0x248] ;  /* 0x0000920000057ab9 */ /* 0x000fe40000000800 */
[----:B------:R0:W-:Y:S01]  /*2fe80*/  STL [R1+0x4c4], R130 ;  /* 0x0004c48201007387 */ /* 0x0001e20000100800 */
[----:B------:R-:W-:-:S02]  /*2fe90*/  PRMT R127, R128, 0x5410, R129 ;  /* 0x00005410807f7816 */ /* 0x000fc40000000081 */
[----:B------:R-:W-:Y:S01]  /*2fea0*/  PRMT R122, R122, 0x5410, R123 ;  /* 0x000054107a7a7816 */ /* 0x000fe2000000007b */
[----:B------:R-:W-:Y:S01]  /*2feb0*/  STL [R1+0x110], R134 ;  /* 0x0001108601007387 */ /* 0x000fe20000100800 */
[----:B------:R-:W-:-:S03]  /*2fec0*/  PRMT R123, R124, 0x5410, R125 ;  /* 0x000054107c7b7816 */ /* 0x000fc6000000007d */
[----:B------:R-:W-:Y:S01]  /*2fed0*/  STL [R1+0x4c0], R131 ;  /* 0x0004c08301007387 */ /* 0x000fe20000100800 */
[----:B0-----:R-:W-:Y:S01]  /*2fee0*/  VIADD R130, R134, UR5 ;  /* 0x0000000586827c36 */ /* 0x001fe20008000000 */
[----:B------:R-:W-:Y:S02]  /*2fef0*/  ULDC UR5, c[0x0][0x248] ;  /* 0x0000920000057ab9 */ /* 0x000fe40000000800 */
[----:B------:R0:W-:Y:S01]  /*2ff00*/  STL [R1+0x4b8], R126 ;  /* 0x0004b87e01007387 */ /* 0x0001e20000100800 */
[----:B------:R-:W-:-:S03]  /*2ff10*/  PRMT R118, R118, 0x5410, R119 ;  /* 0x0000541076767816 */ /* 0x000fc60000000077 */
[----:B------:R-:W-:Y:S04]  /*2ff20*/  STL [R1+0x114], R130 ;  /* 0x0001148201007387 */ /* 0x000fe80000100800 */
[----:B------:R-:W-:Y:S01]  /*2ff30*/  STL [R1+0x4ac], R127 ;  /* 0x0004ac7f01007387 */ /* 0x000fe20000100800 */
[----:B0-----:R-:W-:Y:S01]  /*2ff40*/  VIADD R126, R130, UR5 ;  /* 0x00000005827e7c36 */ /* 0x001fe20008000000 */
[----:B------:R-:W-:Y:S02]  /*2ff50*/  ULDC UR5, c[0x0][0x248] ;  /* 0x0000920000057ab9 */ /* 0x000fe40000000800 */
[----:B------:R0:W-:Y:S01]  /*2ff60*/  STL [R1+0x4a8], R122 ;  /* 0x0004a87a01007387 */ /* 0x0001e20000100800 */
[----:B------:R-:W-:-:S03]  /*2ff70*/  PRMT R119, R120, 0x5410, R121 ;  /* 0x0000541078777816 */ /* 0x000fc60000000079 */
[----:B------:R-:W-:Y:S01]  /*2ff80*/  STL [R1+0x118], R126 ;  /* 0x0001187e01007387 */ /* 0x000fe20000100800 */
[----:B------:R-:W-:-:S03]  /*2ff90*/  PRMT R114, R114, 0x5410, R115 ;  /* 0x0000541072727816 */ /* 0x000fc60000000073 */
[----:B------:R-:W-:Y:S01]  /*2ffa0*/  STL [R1+0x4a4], R123 ;  /* 0x0004a47b01007387 */ /* 0x000fe20000100800 */
[----:B0-----:R-:W-:Y:S01]  /*2ffb0*/  VIADD R122, R126, UR5 ;  /* 0x000000057e7a7c36 */ /* 0x001fe20008000000 */
[----:B------:R-:W-:Y:S02]  /*2ffc0*/  ULDC UR5, c[0x0][0x248] ;  /* 0x0000920000057ab9 */ /* 0x000fe40000000800 */
[----:B------:R0:W-:Y:S04]  /*2ffd0*/  STL [R1+0x498], R118 ;  /* 0x0004987601007387 */ /* 0x0001e80000100800 */
[----:B------:R-:W-:Y:S01]  /*2ffe0*/  STL [R1+0x11c], R122 ;  /* 0x00011c7a01007387 */ /* 0x000fe20000100800 */
[----:B0-----:R-:W-:-:S03]  /*2fff0*/  VIADD R118, R122, UR5 ;  /* 0x000000057a767c36 */ /* 0x001fc60008000000 */
[----:B------:R-:W-:Y:S01]  /*30000*/  STL [R1+0x494], R119 ;  /* 0x0004947701007387 */ /* 0x000fe20000100800 */
[----:B------:R-:W-:-:S03]  /*30010*/  ULDC UR5, c[0x0][0x248] ;  /* 0x0000920000057ab9 */ /* 0x000fc60000000800 */
[----:B------:R-:W-:Y:S04]  /*30020*/  STL [R1+0x490], R114 ;  /* 0x0004907201007387 */ /* 0x000fe80000100800 */
[----:B------:R0:W-:Y:S01]  /*30030*/  STL [R1+0x120], R118 ;  /* 0x0001207601007387 */ /* 0x0001e20000100800 */
[----:B------:R-:W-:Y:S02]  /*30040*/  LOP3.LUT R107, R107, 0xffff, RZ, 0xc0, !PT ;  /* 0x0000ffff6b6b7812 */ /* 0x000fe400078ec0ff */
[----:B------:R-:W-:Y:S01]  /*30050*/  LOP3.LUT R103, R103, 0xffff, RZ, 0xc0, !PT ;  /* 0x0000ffff67677812 */ /* 0x000fe200078ec0ff */
[----:B0-----:R-:W-:Y:S01]  /*30060*/  VIADD R118, R118, UR5 ;  /* 0x0000000576767c36 */ /* 0x001fe20008000000 */
[----:B------:R-:W-:-:S03]  /*30070*/  ULDC UR5, c[0x0][0x248] ;  /* 0x0000920000057ab9 */ /* 0x000fc60000000800 */
[----:B------:R-:W-:Y:S01]  /*30080*/  VIADD R114, R118, UR5 ;  /* 0x0000000576727c36 */ /* 0x000fe20008000000 */
[----:B------:R-:W-:Y:S01]  /*30090*/  ULDC UR5, c[0x0][0x248] ;  /* 0x0000920000057ab9 */ /* 0x000fe20000000800 */
[--C-:B------:R-:W-:Y:S02]  /*300a0*/  PRMT R107, R107, 0x3340, R0.reuse ;  /* 0x000033406b6b7816 */ /* 0x100fe40000000000 */
[----:B------:R-:W-:Y:S01]  /*300b0*/  PRMT R168, R110, 0x5410, R111 ;  /* 0x000054106ea87816 */ /* 0x000fe2000000006f */
[----:B------:R-:W-:Y:S01]  /*300c0*/  VIADD R110, R114, UR5 ;  /* 0x00000005726e7c36 */ /* 0x000fe20008000000 */
[----:B------:R-:W-:Y:S01]  /*300d0*/  ULDC UR5, c[0x0][0x248] ;  /* 0x0000920000057ab9 */ /* 0x000fe20000000800 */
[--C-:B------:R-:W-:Y:S02]  /*300e0*/  PRMT R103, R103, 0x3340, R0.reuse ;  /* 0x0000334067677816 */ /* 0x100fe40000000000 */
[----:B------:R-:W-:Y:S02]  /*300f0*/  LOP3.LUT R99, R99, 0xffff, RZ, 0xc0, !PT ;  /* 0x0000ffff63637812 */ /* 0x000fe400078ec0ff */
[----:B------:R-:W-:Y:S01]  /*30100*/  PRMT R166, R106, 0x5410, R107 ;  /* 0x000054106aa67816 */ /* 0x000fe2000000006b */
[----:B------:R-:W-:Y:S01]  /*30110*/  VIADD R106, R110, UR5 ;  /* 0x000000056e6a7c36 */ /* 0x000fe20008000000 */
[----:B------:R-:W-:Y:S01]  /*30120*/  ULDC UR5, c[0x0][0x248] ;  /* 0x0000920000057ab9 */ /* 0x000fe20000000800 */
[----:B------:R-:W-:-:S02]  /*30130*/  PRMT R99, R99, 0x3340, R0 ;  /* 0x0000334063637816 */ /* 0x000fc40000000000 */
[----:B------:R-:W-:Y:S02]  /*30140*/  LOP3.LUT R95, R95, 0xffff, RZ, 0xc0, !PT ;  /* 0x0000ffff5f5f7812 */ /* 0x000fe400078ec0ff */
        /* <DEDUP_REMOVED lines=9> */
[----:B------:R-:W-:Y:S01]  /*301e0*/  PRMT R160, R94, 0x5410, R95 ;  /* 0x000054105ea07816 */ /* 0x000fe2000000005f */
[----:B------:R-:W-:Y:S01]  /*301f0*/  VIADD R94, R98, UR5 ;  /* 0x00000005625e7c36 */ /* 0x000fe20008000000 */
[----:B------:R-:W-:Y:S01]  /*30200*/  ULDC UR5, c[0x0][0x248] ;  /* 0x0000920000057ab9 */ /* 0x000fe20000000800 */
[----:B------:R-:W-:Y:S02]  /*30210*/  PRMT R158, R90, 0x5410, R91 ;  /* 0x000054105a9e7816 */ /* 0x000fe4000000005b */
[----:B------:R-:W-:Y:S01]  /*30220*/  VIADD R90, R94, UR5 ;  /* 0x000000055e5a7c36 */ /* 0x000fe20008000000 */
[----:B------:R-:W-:Y:S01]  /*30230*/  ULDC UR5, c[0x0][0x248] ;  /* 0x0000920000057ab9 */ /* 0x000fe20000000800 */
[----:B------:R-:W-:Y:S02]  /*30240*/  LOP3.LUT R79, R79, 0xffff, RZ, 0xc0, !PT ;  /* 0x0000ffff4f4f7812 */ /* 0x000fe400078ec0ff */
[----:B------:R-:W-:Y:S01]  /*30250*/  PRMT R155, R86, 0x5410, R89 ;  /* 0x00005410569b7816 */ /* 0x000fe20000000059 */
[----:B------:R-:W-:Y:S01]  /*30260*/  VIADD R86, R90, UR5 ;  /* 0x000000055a567c36 */ /* 0x000fe20008000000 */
[----:B------:R-:W-:Y:S01]  /*30270*/  ULDC UR5, c[0x0][0x248] ;  /* 0x0000920000057ab9 */ /* 0x000fe20000000800 */
[----:B------:R-:W-:-:S02]  /*30280*/  PRMT R79, R79, 0x3340, R0 ;  /* 0x000033404f4f7816 */ /* 0x000fc40000000000 */
[----:B------:R-:W-:Y:S02]  /*30290*/  SHF.R.U32.HI R73, RZ, 0x8, R73 ;  /* 0x00000008ff497819 */ /* 0x000fe40000011649 */
[----:B------:R-:W-:Y:S01]  /*302a0*/  PRMT R154, R82, 0x5410, R83 ;  /* 0x00005410529a7816 */ /* 0x000fe20000000053 */
[----:B------:R-:W-:Y:S01]  /*302b0*/  VIADD R82, R86, UR5 ;  /* 0x0000000556527c36 */ /* 0x000fe20008000000 */
[----:B------:R-:W-:Y:S01]  /*302c0*/  ULDC UR5, c[0x0][0x248] ;  /* 0x0000920000057ab9 */ /* 0x000fe20000000800 */
        /* <DEDUP_REMOVED lines=8> */
[----:B------:R-:W-:Y:S02]  /*30350*/  LOP3.LUT R63, R63, 0xffff, RZ, 0xc0, !PT ;  /* 0x0000ffff3f3f7812 */ /* 0x000fe400078ec0ff */
[----:B------:R-:W-:Y:S01]  /*30360*/  PRMT R144, R70, 0x5410, R73 ;  /* 0x0000541046907816 */ /* 0x000fe20000000049 */
[----:B------:R-:W-:Y:S01]  /*30370*/  VIADD R70, R74, UR5 ;  /* 0x000000054a467c36 */ /* 0x000fe20008000000 */
[----:B------:R-:W-:Y:S01]  /*30380*/  ULDC UR5, c[0x0][0x248] ;  /* 0x0000920000057ab9 */ /* 0x000fe20000000800 */
[----:B------:R-:W-:Y:S02]  /*30390*/  PRMT R63, R63, 0x3340, R0 ;  /* 0x000033403f3f7816 */ /* 0x000fe40000000000 */
[----:B------:R-:W-:-:S02]  /*303a0*/  LOP3.LUT R59, R59, 0xffff, RZ, 0xc0, !PT ;  /* 0x0000ffff3b3b7812 */ /* 0x000fc400078ec0ff */
[----:B------:R-:W-:Y:S02]  /*303b0*/  SHF.R.U32.HI R55, RZ, 0x8, R55 ;  /* 0x00000008ff377819 */ /* 0x000fe40000011637 */
        /* <DEDUP_REMOVED lines=15> */
[----:B------:R-:W-:Y:S02]  /*304b0*/  SHF.R.U32.HI R39, RZ, 0x8, R39 ;  /* 0x00000008ff277819 */ /* 0x000fe40000011627 */
[----:B------:R-:W-:Y:S01]  /*304c0*/  PRMT R131, R50, 0x5410, R53 ;  /* 0x0000541032837816 */ /* 0x000fe20000000035 */
[----:B------:R-:W-:Y:S01]  /*304d0*/  VIADD R50, R54, UR5 ;  /* 0x0000000536327c36 */ /* 0x000fe20008000000 */
[----:B------:R-:W-:Y:S01]  /*304e0*/  ULDC UR5, c[0x0][0x248] ;  /* 0x0000920000057ab9 */ /* 0x000fe20000000800 */
[----:B------:R-:W-:-:S02]  /*304f0*/  LOP3.LUT R39, R39, 0xffff, RZ, 0xc0, !PT ;  /* 0x0000ffff27277812 */ /* 0x000fc400078ec0ff */
[----:B------:R-:W-:Y:S01]  /*30500*/  PRMT R130, R46, 0x5410, R47 ;  /* 0x000054102e827816 */ /* 0x000fe2000000002f */
[----:B------:R-:W-:Y:S01]  /*30510*/  VIADD R46, R50, UR5 ;  /* 0x00000005322e7c36 */ /* 0x000fe20008000000 */
[----:B------:R-:W-:Y:S01]  /*30520*/  ULDC UR5, c[0x0][0x248] ;  /* 0x0000920000057ab9 */ /* 0x000fe20000000800 */
[--C-:B------:R-:W-:Y:S01]  /*30530*/  PRMT R39, R39, 0x3340, R0.reuse ;  /* 0x0000334027277816 */ /* 0x100fe20000000000 */
[----:B------:R-:W-:Y:S01]  /*30540*/  STL [R1+0x124], R118 ;  /* 0x0001247601007387 */ /* 0x000fe20000100800 */
[----:B------:R-:W-:Y:S02]  /*30550*/  LOP3.LUT R35, R35, 0xffff, RZ, 0xc0, !PT ;  /* 0x0000ffff23237812 */ /* 0x000fe400078ec0ff */
[----:B------:R-:W-:Y:S02]  /*30560*/  SHF.R.U32.HI R31, RZ, 0x8, R31 ;  /* 0x00000008ff1f7819 */ /* 0x000fe4000001161f */
[----:B------:R-:W-:Y:S01]  /*30570*/  PRMT R128, R42, 0x5410, R43 ;  /* 0x000054102a807816 */ /* 0x000fe2000000002b */
[----:B------:R-:W-:Y:S01]  /*30580*/  VIADD R42, R46, UR5 ;  /* 0x000000052e2a7c36 */ /* 0x000fe20008000000 */
[----:B------:R-:W-:Y:S01]  /*30590*/  STL [R1+0x128], R114 ;  /* 0x0001287201007387 */ /* 0x000fe20000100800 */
[----:B------:R-:W-:Y:S01]  /*305a0*/  ULDC UR5, c[0x0][0x248] ;  /* 0x0000920000057ab9 */ /* 0x000fe20000000800 */
[----:B------:R-:W-:-:S02]  /*305b0*/  PRMT R35, R35, 0x3340, R0 ;  /* 0x0000334023237816 */ /* 0x000fc40000000000 */
[----:B------:R-:W-:Y:S01]  /*305c0*/  STL [R1+0x12c], R110 ;  /* 0x00012c6e01007387 */ /* 0x000fe20000100800 */
[----:B------:R-:W-:Y:S02]  /*305d0*/  LOP3.LUT R31, R31, 0xffff, RZ, 0xc0, !PT ;  /* 0x0000ffff1f1f7812 */ /* 0x000fe400078ec0ff */
[----:B------:R-:W-:Y:S01]  /*305e0*/  SHF.R.U32.HI R29, RZ, 0x8, R29 ;  /* 0x00000008ff1d7819 */ /* 0x000fe2000001161d */
[----:B------:R-:W-:Y:S01]  /*305f0*/  STL [R1+0x130], R106 ;  /* 0x0001306a01007387 */ /* 0x000fe20000100800 */
[----:B------:R-:W-:Y:S01]  /*30600*/  PRMT R124, R38, 0x5410, R39 ;  /* 0x00005410267c7816 */ /* 0x000fe20000000027 */
[----:B------:R-:W-:Y:S01]  /*30610*/  VIADD R38, R42, UR5 ;  /* 0x000000052a267c36 */ /* 0x000fe20008000000 */
[----:B------:R-:W-:Y:S01]  /*30620*/  ULDC UR5, c[0x0][0x248] ;  /* 0x0000920000057ab9 */ /* 0x000fe20000000800 */
[----:B------:R-:W-:Y:S01]  /*30630*/  STL [R1+0x134], R102 ;  /* 0x0001346601007387 */ /* 0x000fe20000100800 */
[----:B------:R-:W-:-:S03]  /*30640*/  PRMT R31, R31, 0x3340, R0 ;  /* 0x000033401f1f7816 */ /* 0x000fc60000000000 */
[----:B------:R-:W-:Y:S01]  /*30650*/  STL [R1+0x138], R98 ;  /* 0x0001386201007387 */ /* 0x000fe20000100800 */
[----:B------:R-:W-:Y:S02]  /*30660*/  LOP3.LUT R29, R29, 0xffff, RZ, 0xc0, !PT ;  /* 0x0000ffff1d1d7812 */ /* 0x000fe400078ec0ff */
[----:B------:R-:W-:Y:S01]  /*30670*/  PRMT R121, R34, 0x5410, R35 ;  /* 0x0000541022797816 */ /* 0x000fe20000000023 */
[----:B------:R-:W-:Y:S01]  /*30680*/  STL [R1+0x13c], R94 ;  /* 0x00013c5e01007387 */ /* 0x000fe20000100800 */
[----:B------:R-:W-:Y:S01]  /*30690*/  VIADD R34, R38, UR5 ;  /* 0x0000000526227c36 */ /* 0x000fe20008000000 */
[----:B------:R-:W-:Y:S02]  /*306a0*/  ULDC UR5, c[0x0][0x248] ;  /* 0x0000920000057ab9 */ /* 0x000fe40000000800 */
[----:B------:R-:W-:Y:S01]  /*306b0*/  STL [R1+0x140], R90 ;  /* 0x0001405a01007387 */ /* 0x000fe20000100800 */
[----:B------:R-:W-:-:S03]  /*306c0*/  LOP3.LUT R25, R25, 0xffff, RZ, 0xc0, !PT ;  /* 0x0000ffff19197812 */ /* 0x000fc600078ec0ff */
[----:B------:R-:W-:Y:S01]  /*306d0*/  STL [R1+0x144], R86 ;  /* 0x0001445601007387 */ /* 0x000fe20000100800 */
[----:B------:R-:W-:-:S03]  /*306e0*/  PRMT R29, R29, 0x3340, R0 ;  /* 0x000033401d1d7816 */ /* 0x000fc60000000000 */
[----:B------:R-:W-:Y:S01]  /*306f0*/  STL [R1+0x148], R82 ;  /* 0x0001485201007387 */ /* 0x000fe20000100800 */
[----:B------:R-:W-:Y:S01]  /*30700*/  PRMT R119, R30, 0x5410, R31 ;  /* 0x000054101e777816 */ /* 0x000fe2000000001f */
[----:B------:R-:W-:Y:S01]  /*30710*/  VIADD R30, R34, UR5 ;  /* 0x00000005221e7c36 */ /* 0x000fe20008000000 */
[----:B------:R-:W-:Y:S01]  /*30720*/  ULDC UR5, c[0x0][0x248] ;  /* 0x0000920000057ab9 */ /* 0x000fe20000000800 */
[----:B------:R-:W-:Y:S04]  /*30730*/  STL [R1+0x14c], R78 ;  /* 0x00014c4e01007387 */ /* 0x000fe80000100800 */
[----:B------:R-:W-:Y:S01]  /*30740*/  STL [R1+0x150], R74 ;  /* 0x0001504a01007387 */ /* 0x000fe20000100800 */
[----:B------:R-:W-:-:S03]  /*30750*/  PRMT R25, R25, 0x3340, R0 ;  /* 0x0000334019197816 */ /* 0x000fc60000000000 */
[----:B------:R-:W-:Y:S01]  /*30760*/  STL [R1+0x154], R70 ;  /* 0x0001544601007387 */ /* 0x000fe20000100800 */
[----:B------:R-:W-:-:S03]  /*30770*/  LOP3.LUT R16, R16, 0xffff, RZ, 0xc0, !PT ;  /* 0x0000ffff10107812 */ /* 0x000fc600078ec0ff */
[----:B------:R-:W-:Y:S01]  /*30780*/  STL [R1+0x158], R66 ;  /* 0x0001584201007387 */ /* 0x000fe20000100800 */
[----:B------:R-:W-:Y:S01]  /*30790*/  PRMT R126, R26, 0x5410, R29 ;  /* 0x000054101a7e7816 */ /* 0x000fe2000000001d */
[----:B------:R-:W-:Y:S01]  /*307a0*/  VIADD R26, R30, UR5 ;  /* 0x000000051e1a7c36 */ /* 0x000fe20008000000 */
[----:B------:R-:W-:Y:S01]  /*307b0*/  LOP3.LUT R17, R17, 0xffff, RZ, 0xc0, !PT ;  /* 0x0000ffff11117812 */ /* 0x000fe200078ec0ff */
[----:B------:R-:W-:Y:S01]  /*307c0*/  STL [R1+0x15c], R62 ;  /* 0x00015c3e01007387 */ /* 0x000fe20000100800 */
[----:B------:R-:W-:Y:S01]  /*307d0*/  LOP3.LUT R15, R15, 0xffff, RZ, 0xc0, !PT ;  /* 0x0000ffff0f0f7812 */ /* 0x000fe200078ec0ff */
[----:B------:R-:W-:Y:S02]  /*307e0*/  ULDC UR5, c[0x0][0x248] ;  /* 0x0000920000057ab9 */ /* 0x000fe40000000800 */
[----:B------:R-:W-:Y:S01]  /*307f0*/  STL [R1+0x160], R58 ;  /* 0x0001603a01007387 */ /* 0x000fe20000100800 */
[----:B------:R-:W-:-:S03]  /*30800*/  LOP3.LUT R14, R14, 0xffff, RZ, 0xc0, !PT ;  /* 0x0000ffff0e0e7812 */ /* 0x000fc600078ec0ff */
[----:B------:R-:W-:Y:S01]  /*30810*/  STL [R1+0x164], R54 ;  /* 0x0001643601007387 */ /* 0x000fe20000100800 */
[----:B------:R-:W-:-:S03]  /*30820*/  PRMT R16, R16, 0x3340, R0 ;  /* 0x0000334010107816 */ /* 0x000fc60000000000 */
[----:B------:R-:W-:Y:S01]  /*30830*/  STL [R1+0x168], R50 ;  /* 0x0001683201007387 */ /* 0x000fe20000100800 */
[----:B------:R-:W-:Y:S02]  /*30840*/  LOP3.LUT R12, R12, 0xffff, RZ, 0xc0, !PT ;  /* 0x0000ffff0c0c7812 */ /* 0x000fe400078ec0ff */
[----:B------:R-:W-:Y:S01]  /*30850*/  PRMT R134, R22, 0x5410, R25 ;  /* 0x0000541016867816 */ /* 0x000fe20000000019 */
[----:B------:R-:W-:Y:S01]  /*30860*/  STL [R1+0x16c], R46 ;  /* 0x00016c2e01007387 */ /* 0x000fe20000100800 */
[--C-:B------:R-:W-:Y:S01]  /*30870*/  PRMT R17, R17, 0x3340, R0.reuse ;  /* 0x0000334011117816 */ /* 0x100fe20000000000 */
[----:B------:R-:W-:Y:S01]  /*30880*/  VIADD R22, R26, UR5 ;  /* 0x000000051a167c36 */ /* 0x000fe20008000000 */
[----:B------:R-:W-:Y:S01]  /*30890*/  PRMT R15, R15, 0x3340, R0 ;  /* 0x000033400f0f7816 */ /* 0x000fe20000000000 */
[----:B------:R-:W-:Y:S01]  /*308a0*/  STL [R1+0x170], R42 ;  /* 0x0001702a01007387 */ /* 0x000fe20000100800 */
[----:B------:R-:W-:Y:S01]  /*308b0*/  LOP3.LUT R13, R13, 0xffff, RZ, 0xc0, !PT ;  /* 0x0000ffff0d0d7812 */ /* 0x000fe200078ec0ff */
[----:B------:R-:W-:-:S02]  /*308c0*/  ULDC UR5, c[0x0][0x248] ;  /* 0x0000920000057ab9 */ /* 0x000fc40000000800 */
[----:B------:R-:W-:Y:S01]  /*308d0*/  STL [R1+0x174], R38 ;  /* 0x0001742601007387 */ /* 0x000fe20000100800 */
[----:B------:R-:W-:-:S03]  /*308e0*/  PRMT R14, R14, 0x3340, R0 ;  /* 0x000033400e0e7816 */ /* 0x000fc60000000000 */
[----:B------:R-:W-:Y:S01]  /*308f0*/  STL [R1+0x178], R34 ;  /* 0x0001782201007387 */ /* 0x000fe20000100800 */
[----:B------:R-:W-:Y:S02]  /*30900*/  PRMT R12, R12, 0x3340, R0 ;  /* 0x000033400c0c7816 */ /* 0x000fe40000000000 */
[----:B------:R-:W-:Y:S01]  /*30910*/  PRMT R147, R242, 0x5410, R16 ;  /* 0x00005410f2937816 */ /* 0x000fe20000000010 */
[----:B------:R-:W-:Y:S01]  /*30920*/  STL [R1+0x17c], R30 ;  /* 0x00017c1e01007387 */ /* 0x000fe20000100800 */
[----:B------:R-:W-:Y:S01]  /*30930*/  LOP3.LUT R10, R10, 0xffff, RZ, 0xc0, !PT ;  /* 0x0000ffff0a0a7812 */ /* 0x000fe200078ec0ff */
[----:B------:R-:W-:Y:S01]  /*30940*/  VIADD R16, R22, UR5 ;  /* 0x0000000516107c36 */ /* 0x000fe20008000000 */
[----:B------:R-:W-:Y:S01]  /*30950*/  PRMT R148, R241, 0x5410, R17 ;  /* 0x00005410f1947816 */ /* 0x000fe20000000011 */
[----:B------:R-:W-:Y:S01]  /*30960*/  STL [R1+0x180], R26 ;  /* 0x0001801a01007387 */ /* 0x000fe20000100800 */
[----:B------:R-:W-:Y:S01]  /*30970*/  PRMT R15, R239, 0x5410, R15 ;  /* 0x00005410ef0f7816 */ /* 0x000fe2000000000f */
[----:B------:R-:W-:-:S02]  /*30980*/  ULDC UR5, c[0x0][0x248] ;  /* 0x0000920000057ab9 */ /* 0x000fc40000000800 */
[----:B------:R-:W4:Y:S01]  /*30990*/  LDL.LU R242, [R1+0x20e0] ;  /* 0x0020e00001f27983 */ /* 0x000f220000300800 */
[----:B------:R-:W-:Y:S02]  /*309a0*/  PRMT R13, R13, 0x3340, R0 ;  /* 0x000033400d0d7816 */ /* 0x000fe40000000000 */
[----:B------:R-:W-:Y:S01]  /*309b0*/  PRMT R152, R240, 0x5410, R14 ;  /* 0x00005410f0987816 */ /* 0x000fe2000000000e */
[----:B------:R-:W4:Y:S01]  /*309c0*/  LDL.LU R241, [R1+0x20dc] ;  /* 0x0020dc0001f17983 */ /* 0x000f220000300800 */
[----:B------:R-:W-:-:S03]  /*309d0*/  PRMT R12, R238, 0x5410, R12 ;  /* 0x00005410ee0c7816 */ /* 0x000fc6000000000c */
[----:B------:R-:W-:Y:S01]  /*309e0*/  STL [R1+0x184], R22 ;  /* 0x0001841601007387 */ /* 0x000fe20000100800 */
[----:B------:R-:W-:Y:S01]  /*309f0*/  LOP3.LUT R11, R11, 0xffff, RZ, 0xc0, !PT ;  /* 0x0000ffff0b0b7812 */ /* 0x000fe200078ec0ff */
[----:B------:R-:W-:Y:S01]  /*30a00*/  VIADD R14, R16, UR5 ;  /* 0x00000005100e7c36 */ /* 0x000fe20008000000 */
[----:B------:R-:W-:Y:S01]  /*30a10*/  PRMT R10, R10, 0x3340, R0 ;  /* 0x000033400a0a7816 */ /* 0x000fe20000000000 */
[----:B------:R-:W4:Y:S01]  /*30a20*/  LDL.LU R240, [R1+0x20d8] ;  /* 0x0020d80001f07983 */ /* 0x000f220000300800 */
[----:B------:R-:W-:Y:S01]  /*30a30*/  PRMT R13, R237, 0x5410, R13 ;  /* 0x00005410ed0d7816 */ /* 0x000fe2000000000d */
[----:B------:R-:W-:Y:S02]  /*30a40*/  ULDC UR5, c[0x0][0x248] ;  /* 0x0000920000057ab9 */ /* 0x000fe40000000800 */
[----:B------:R-:W4:Y:S01]  /*30a50*/  LDL.LU R239, [R1+0x20d4] ;  /* 0x0020d40001ef7983 */ /* 0x000f220000300800 */
[----:B------:R-:W-:-:S03]  /*30a60*/  LOP3.LUT R9, R9, 0xffff, RZ, 0xc0, !PT ;  /* 0x0000ffff09097812 */ /* 0x000fc600078ec0ff */
[----:B------:R-:W-:Y:S01]  /*30a70*/  STL [R1+0x188], R16 ;  /* 0x0001881001007387 */ /* 0x000fe20000100800 */
[----:B------:R-:W-:-:S03]  /*30a80*/  PRMT R11, R11, 0x3340, R0 ;  /* 0x000033400b0b7816 */ /* 0x000fc60000000000 */
[----:B------:R-:W-:Y:S01]  /*30a90*/  STL [R1+0xc8], R15 ;  /* 0x0000c80f01007387 */ /* 0x000fe20000100800 */
[----:B------:R-:W-:-:S03]  /*30aa0*/  PRMT R10, R236, 0x5410, R10 ;  /* 0x00005410ec0a7816 */ /* 0x000fc6000000000a */
[----:B------:R-:W4:Y:S01]  /*30ab0*/  LDL.LU R238, [R1+0x20d0] ;  /* 0x0020d00001ee7983 */ /* 0x000f220000300800 */
[----:B------:R-:W-:-:S03]  /*30ac0*/  LOP3.LUT R7, R7, 0xffff, RZ, 0xc0, !PT ;  /* 0x0000ffff07077812 */ /* 0x000fc600078ec0ff */
[----:B------:R0:W-:Y:S01]  /*30ad0*/  STL [R1+0x478], R12 ;  /* 0x0004780c01007387 */ /* 0x0001e20000100800 */
[----:B------:R-:W-:-:S03]  /*30ae0*/  PRMT R9, R9, 0x3340, R0 ;  /* 0x0000334009097816 */ /* 0x000fc60000000000 */
[----:B------:R-:W4:Y:S01]  /*30af0*/  LDL.LU R237, [R1+0x20cc] ;  /* 0x0020cc0001ed7983 */ /* 0x000f220000300800 */
[----:B------:R-:W-:-:S03]  /*30b00*/  PRMT R11, R235, 0x5410, R11 ;  /* 0x00005410eb0b7816 */ /* 0x000fc6000000000b */
[----:B------:R-:W-:Y:S01]  /*30b10*/  STL [R1+0x18c], R14 ;  /* 0x00018c0e01007387 */ /* 0x000fe20000100800 */
[----:B0-----:R-:W-:Y:S01]  /*30b20*/  VIADD R12, R14, UR5 ;  /* 0x000000050e0c7c36 */ /* 0x001fe20008000000 */
[----:B------:R-:W-:Y:S02]  /*30b30*/  ULDC UR5, c[0x0][0x248] ;  /* 0x0000920000057ab9 */ /* 0x000fe40000000800 */
        /* <DEDUP_REMOVED lines=8> */
[----:B------:R1:W-:Y:S01]  /*30bc0*/  STL [R1+0x190], R12 ;  /* 0x0001900c01007387 */ /* 0x0003e20000100800 */
[----:B0-----:R-:W-:Y:S01]  /*30bd0*/  VIADD R10, R12, UR5 ;  /* 0x000000050c0a7c36 */ /* 0x001fe20008000000 */
[----:B------:R-:W-:Y:S02]  /*30be0*/  ULDC UR5, c[0x0][0x248] ;  /* 0x0000920000057ab9 */ /* 0x000fe40000000800 */
[----:B------:R-:W-:Y:S01]  /*30bf0*/  STL [R1+0x48c], R11 ;  /* 0x00048c0b01007387 */ /* 0x000fe20000100800 */
[----:B------:R-:W-:Y:S02]  /*30c00*/  PRMT R7, R233, 0x5410, R7 ;  /* 0x00005410e9077816 */ /* 0x000fe40000000007 */
[----:B------:R-:W-:Y:S01]  /*30c10*/  LOP3.LUT R6, R6, 0xffff, RZ, 0xc0, !PT ;  /* 0x0000ffff06067812 */ /* 0x000fe200078ec0ff */
[----:B------:R-:W4:Y:S01]  /*30c20*/  LDL.LU R234, [R1+0x20c0] ;  /* 0x0020c00001ea7983 */ /* 0x000f220000300800 */
[----:B------:R-:W-:Y:S01]  /*30c30*/  PRMT R8, R232, 0x5410, R8 ;  /* 0x00005410e8087816 */ /* 0x000fe20000000008 */
[----:B-1----:R-:W0:Y:S02]  /*30c40*/  LDC R12, c[0x0][0x244] ;  /* 0x00009100ff0c7b82 */ /* 0x002e240000000800 */
[----:B------:R1:W-:Y:S01]  /*30c50*/  STL [R1+0x194], R10 ;  /* 0x0001940a01007387 */ /* 0x0003e20000100800 */
[----:B------:R-:W-:-:S03]  /*30c60*/  PRMT R6, R6, 0x3340, R0 ;  /* 0x0000334006067816 */ /* 0x000fc60000000000 */
[----:B------:R2:W-:Y:S04]  /*30c70*/  STL [R1+0x49c], R9 ;  /* 0x00049c0901007387 */ /* 0x0005e80000100800 */
[----:B------:R-:W4:Y:S01]  /*30c80*/  LDL.LU R233, [R1+0x20bc] ;  /* 0x0020bc0001e97983 */ /* 0x000f220000300800 */
[----:B-1----:R-:W-:Y:S01]  /*30c90*/  VIADD R10, R10, UR5 ;  /* 0x000000050a0a7c36 */ /* 0x002fe20008000000 */
[----:B------:R-:W-:Y:S02]  /*30ca0*/  ULDC UR5, c[0x0][0x248] ;  /* 0x0000920000057ab9 */ /* 0x000fe40000000800 */
[----:B------:R1:W-:Y:S01]  /*30cb0*/  STL [R1+0x4b4], R7 ;  /* 0x0004b40701007387 */ /* 0x0003e20000100800 */
[----:B------:R-:W-:Y:S01]  /*30cc0*/  PRMT R6, R220, 0x5410, R6 ;  /* 0x00005410dc067816 */ /* 0x000fe20000000006 */
[----:B--2---:R-:W2:Y:S02]  /*30cd0*/  LDC R9, c[0x0][0x244] ;  /* 0x00009100ff097b82 */ /* 0x004ea40000000800 */
[----:B------:R-:W4:Y:S04]  /*30ce0*/  LDL.LU R232, [R1+0x20b8] ;  /* 0x0020b80001e87983 */ /* 0x000f280000300800 */
[----:B------:R-:W-:Y:S01]  /*30cf0*/  STL [R1+0x198], R10 ;  /* 0x0001980a01007387 */ /* 0x000fe20000100800 */
[----:B-1----:R-:W-:Y:S01]  /*30d00*/  VIADD R7, R10, UR5 ;  /* 0x000000050a077c36 */ /* 0x002fe20008000000 */
[----:B------:R-:W-:-:S02]  /*30d10*/  ULDC UR5, c[0x0][0x248] ;  /* 0x0000920000057ab9 */ /* 0x000fc40000000800 */
[----:B------:R1:W-:Y:S04]  /*30d20*/  STL [R1+0x4c8], R8 ;  /* 0x0004c80801007387 */ /* 0x0003e80000100800 */
[----:B------:R-:W4:Y:S04]  /*30d30*/  LDL.LU R220, [R1+0x20b4] ;  /* 0x0020b40001dc7983 */ /* 0x000f280000300800 */
[----:B------:R3:W-:Y:S01]  /*30d40*/  STL [R1+0x19c], R7 ;  /* 0x00019c0701007387 */ /* 0x0007e20000100800 */
[----:B------:R-:W-:Y:S01]  /*30d50*/  SHF.R.U32.HI R20, RZ, 0x8, R20 ;  /* 0x00000008ff147819 */ /* 0x000fe20000011614 */
[----:B-1----:R-:W1:Y:S02]  /*30d60*/  LDC R8, c[0x0][0x244] ;  /* 0x00009100ff087b82 */ /* 0x002e640000000800 */
[----:B------:R0:W-:Y:S01]  /*30d70*/  STL [R1+0x4cc], R6 ;  /* 0x0004cc0601007387 */ /* 0x0001e20000100800 */
[----:B---3--:R-:W-:Y:S01]  /*30d80*/  VIADD R7, R7, UR5 ;  /* 0x0000000507077c36 */ /* 0x008fe20008000000 */
[----:B------:R-:W-:-:S03]  /*30d90*/  ULDC UR5, c[0x0][0x244] ;  /* 0x0000910000057ab9 */ /* 0x000fc60000000800 */
[----:B0-----:R-:W-:Y:S01]  /*30da0*/  VIADD R6, R7, UR7 ;  /* 0x0000000707067c36 */ /* 0x001fe20008000000 */
[----:B------:R-:W-:Y:S01]  /*30db0*/  STL [R1+0x1a0], R7 ;  /* 0x0001a00701007387 */ /* 0x000fe20000100800 */
[----:B------:R-:W-:-:S03]  /*30dc0*/  ULDC UR7, c[0x0][0x248] ;  /* 0x0000920000077ab9 */ /* 0x000fc60000000800 */
[----:B------:R0:W-:Y:S01]  /*30dd0*/  STL [R1+0x1a4], R6 ;  /* 0x0001a40601007387 */ /* 0x0001e20000100800 */
[----:B------:R-:W-:Y:S01]  /*30de0*/  IMAD R14, R2, UR5, RZ ;  /* 0x00000005020e7c24 */ /* 0x000fe2000f8e02ff */
[----:B------:R-:W-:Y:S01]  /*30df0*/  ULDC UR5, c[0x0][0x248] ;  /* 0x0000920000057ab9 */ /* 0x000fe20000000800 */
[----:B0-----:R-:W-:Y:S01]  /*30e00*/  VIADD R6, R6, UR7 ;  /* 0x0000000706067c36 */ /* 0x001fe20008000000 */
[----:B------:R-:W-:-:S04]  /*30e10*/  ULDC UR7, c[0x0][0x248] ;  /* 0x0000920000077ab9 */ /* 0x000fc80000000800 */
[----:B------:R0:W-:Y:S02]  /*30e20*/  STL [R1+0x1a8], R6 ;  /* 0x0001a80601007387 */ /* 0x0001e40000100800 */
        /* <DEDUP_REMOVED lines=16> */
[----:B------:R-:W-:Y:S02]  /*30f30*/  SHF.R.U32.HI R21, RZ, 0x8, R21 ;  /* 0x00000008ff157819 */ /* 0x000fe40000011615 */
[----:B------:R-:W-:Y:S02]  /*30f40*/  LOP3.LUT R20, R20, 0xffff, RZ, 0xc0, !PT ;  /* 0x0000ffff14147812 */ /* 0x000fe400078ec0ff */
[----:B------:R-:W-:Y:S01]  /*30f50*/  LOP3.LUT R24, R24, 0xffff, RZ, 0xc0, !PT ;  /* 0x0000ffff18187812 */ /* 0x000fe200078ec0ff */
[----:B------:R0:W-:Y:S01]  /*30f60*/  STL [R1+0x1c0], R6 ;  /* 0x0001c00601007387 */ /* 0x0001e20000100800 */
[----:B------:R-:W-:Y:S01]  /*30f70*/  SHF.R.U32.HI R28, RZ, 0x8, R28 ;  /* 0x00000008ff1c7819 */ /* 0x000fe2000001161c */
[----:B------:R-:W-:Y:S01]  /*30f80*/  IMAD R12, R12, 0x80, R14 ;  /* 0x000000800c0c7824 */ /* 0x000fe200078e020e */
        /* <DEDUP_REMOVED lines=132> */
[----:B------:R0:W-:Y:S01]  /*317d0*/  STL [R1+0x274], R6 ;  /* 0x0002740601007387 */ /* 0x0001e20000100800 */
[----:B------:R-:W-:Y:S02]  /*317e0*/  LOP3.LUT R21, R21, 0xffff, RZ, 0xc0, !PT ;  /* 0x0000ffff15157812 */ /* 0x000fe400078ec0ff */
[----:B------:R-:W-:Y:S01]  /*317f0*/  PRMT R20, R20, 0x3340, R0 ;  /* 0x0000334014147816 */ /* 0x000fe20000000000 */
[----:B0-----:R-:W-:Y:S01]  /*31800*/  VIADD R6, R6, UR5 ;  /* 0x0000000506067c36 */ /* 0x001fe20008000000 */
[----:B------:R-:W-:-:S03]  /*31810*/  ULDC UR5, c[0x0][0x248] ;  /* 0x0000920000057ab9 */ /* 0x000fc60000000800 */
[----:B------:R-:W-:Y:S01]  /*31820*/  VIADD R7, R6, UR5 ;  /* 0x0000000506077c36 */ /* 0x000fe20008000000 */
[----:B------:R-:W-:-:S03]  /*31830*/  ULDC UR5, c[0x0][0x248] ;  /* 0x0000920000057ab9 */ /* 0x000fc60000000800 */
[----:B------:R-:W-:Y:S01]  /*31840*/  VIADD R17, R7, UR5 ;  /* 0x0000000507117c36 */ /* 0x000fe20008000000 */
[----:B------:R-:W-:Y:S01]  /*31850*/  ULDC UR5, c[0x0][0x248] ;  /* 0x0000920000057ab9 */ /* 0x000fe20000000800 */
[----:B------:R-:W-:Y:S02]  /*31860*/  PRMT R21, R21, 0x3340, R0 ;  /* 0x0000334015157816 */ /* 0x000fe40000000000 */
[----:B------:R-:W-:Y:S01]  /*31870*/  PRMT R139, R19, 0x5410, R20 ;  /* 0x00005410138b7816 */ /* 0x000fe20000000014 */
[----:B------:R-:W-:Y:S01]  /*31880*/  VIADD R19, R17, UR5 ;  /* 0x0000000511137c36 */ /* 0x000fe20008000000 */
[----:B------:R-:W-:Y:S01]  /*31890*/  ULDC UR5, c[0x0][0x248] ;  /* 0x0000920000057ab9 */ /* 0x000fe20000000800 */
[----:B------:R-:W-:Y:S02]  /*318a0*/  PRMT R24, R24, 0x3340, R0 ;  /* 0x0000334018187816 */ /* 0x000fe40000000000 */
[----:B------:R-:W-:Y:S01]  /*318b0*/  PRMT R140, R18, 0x5410, R21 ;  /* 0x00005410128c7816 */ /* 0x000fe20000000015 */
[----:B------:R-:W-:Y:S01]  /*318c0*/  VIADD R21, R19, UR5 ;  /* 0x0000000513157c36 */ /* 0x000fe20008000000 */
[----:B------:R-:W-:Y:S01]  /*318d0*/  ULDC UR5, c[0x0][0x248] ;  /* 0x0000920000057ab9 */ /* 0x000fe20000000800 */
[----:B------:R-:W-:-:S02]  /*318e0*/  LOP3.LUT R28, R28, 0xffff, RZ, 0xc0, !PT ;  /* 0x0000ffff1c1c7812 */ /* 0x000fc400078ec0ff */
[----:B------:R-:W-:Y:S01]  /*318f0*/  PRMT R127, R23, 0x5410, R24 ;  /* 0x00005410177f7816 */ /* 0x000fe20000000018 */
[----:B------:R-:W-:Y:S01]  /*31900*/  VIADD R23, R21, UR5 ;  /* 0x0000000515177c36 */ /* 0x000fe20008000000 */
[----:B------:R-:W-:Y:S01]  /*31910*/  ULDC UR5, c[0x0][0x248] ;  /* 0x0000920000057ab9 */ /* 0x000fe20000000800 */
[----:B------:R-:W-:Y:S02]  /*31920*/  PRMT R28, R28, 0x3340, R0 ;  /* 0x000033401c1c7816 */ /* 0x000fe40000000000 */
[----:B------:R-:W-:Y:S01]  /*31930*/  VIADD R25, R23, UR5 ;  /* 0x0000000517197c36 */ /* 0x000fe20008000000 */
[----:B------:R-:W-:Y:S01]  /*31940*/  ULDC UR5, c[0x0][0x248] ;  /* 0x0000920000057ab9 */ /* 0x000fe20000000800 */
[----:B------:R-:W-:Y:S02]  /*31950*/  PRMT R122, R27, 0x5410, R28 ;  /* 0x000054101b7a7816 */ /* 0x000fe4000000001c */
[----:B------:R-:W-:Y:S01]  /*31960*/  VIADD R27, R25, UR5 ;  /* 0x00000005191b7c36 */ /* 0x000fe20008000000 */
[----:B------:R-:W-:-:S03]  /*31970*/  ULDC UR5, c[0x0][0x248] ;  /* 0x0000920000057ab9 */ /* 0x000fc60000000800 */
[----:B------:R-:W-:Y:S01]  /*31980*/  VIADD R29, R27, UR5 ;  /* 0x000000051b1d7c36 */ /* 0x000fe20008000000 */
[----:B------:R-:W-:Y:S01]  /*31990*/  ULDC UR5, c[0x0][0x248] ;  /* 0x0000920000057ab9 */ /* 0x000fe20000000800 */
[----:B------:R-:W-:Y:S02]  /*319a0*/  STL [R1+0x278], R6 ;  /* 0x0002780601007387 */ /* 0x000fe40000100800 */
[----:B------:R-:W-:Y:S01]  /*319b0*/  VIADD R31, R29, UR5 ;  /* 0x000000051d1f7c36 */ /* 0x000fe20008000000 */
[----:B------:R-:W-:Y:S01]  /*319c0*/  ULDC UR5, c[0x0][0x248] ;  /* 0x0000920000057ab9 */ /* 0x000fe20000000800 */
[----:B------:R-:W-:Y:S04]  /*319d0*/  STL [R1+0x27c], R7 ;  /* 0x00027c0701007387 */ /* 0x000fe80000100800 */
[----:B------:R-:W-:Y:S01]  /*319e0*/  STL [R1+0x280], R17 ;  /* 0x0002801101007387 */ /* 0x000fe20000100800 */
[----:B------:R-:W-:Y:S01]  /*319f0*/  VIADD R172, R31, UR5 ;  /* 0x000000051fac7c36 */ /* 0x000fe20008000000 */
[----:B------:R-:W-:-:S02]  /*31a00*/  ULDC UR5, c[0x0][0x248] ;  /* 0x0000920000057ab9 */ /* 0x000fc40000000800 */
[----:B------:R-:W-:Y:S04]  /*31a10*/  STL [R1+0x284], R19 ;  /* 0x0002841301007387 */ /* 0x000fe80000100800 */
[----:B------:R-:W-:Y:S04]  /*31a20*/  STL [R1+0x288], R21 ;  /* 0x0002881501007387 */ /* 0x000fe80000100800 */
[----:B------:R-:W-:Y:S04]  /*31a30*/  STL [R1+0x28c], R23 ;  /* 0x00028c1701007387 */ /* 0x000fe80000100800 */
[----:B------:R-:W-:Y:S04]  /*31a40*/  STL [R1+0x290], R25 ;  /* 0x0002901901007387 */ /* 0x000fe80000100800 */
[----:B------:R-:W-:Y:S04]  /*31a50*/  STL [R1+0x294], R27 ;  /* 0x0002941b01007387 */ /* 0x000fe80000100800 */
[----:B------:R-:W-:Y:S04]  /*31a60*/  STL [R1+0x298], R29 ;  /* 0x0002981d01007387 */ /* 0x000fe80000100800 */
[----:B------:R-:W-:Y:S04]  /*31a70*/  STL [R1+0x29c], R31 ;  /* 0x00029c1f01007387 */ /* 0x000fe80000100800 */
        /* <DEDUP_REMOVED lines=43> */
[----:B--2---:R-:W-:Y:S02]  /*31d30*/  IMAD R9, R9, 0x80, R12 ;  /* 0x0000008009097824 */ /* 0x004fe400078e020c */
[----:B0-----:R-:W-:Y:S01]  /*31d40*/  VIADD R172, R172, UR5 ;  /* 0x00000005acac7c36 */ /* 0x001fe20008000000 */
[----:B------:R-:W-:-:S04]  /*31d50*/  ULDC UR5, c[0x0][0x248] ;  /* 0x0000920000057ab9 */ /* 0x000fc80000000800 */
[----:B------:R0:W-:Y:S01]  /*31d60*/  STL [R1+0x2dc], R172 ;  /* 0x0002dcac01007387 */ /* 0x0001e20000100800 */
[----:B-1----:R-:W-:Y:S02]  /*31d70*/  IMAD R8, R8, 0x80, R9 ;  /* 0x0000008008087824 */ /* 0x002fe400078e0209 */
[----:B0-----:R-:W-:-:S03]  /*31d80*/  VIADD R172, R172, UR5 ;  /* 0x00000005acac7c36 */ /* 0x001fc60008000000 */
[----:B------:R-:W-:Y:S01]  /*31d90*/  IADD3 R10, P3, R8, UR12, RZ ;  /* 0x0000000c080a7c10 */ /* 0x000fe2000ff7e0ff */
[----:B------:R-:W-:Y:S01]  /*31da0*/  ULDC UR12, c[0x0][0x228] ;  /* 0x00008a00000c7ab9 */ /* 0x000fe20000000800 */
[----:B------:R-:W-:Y:S02]  /*31db0*/  IADD3 R15, P2, R14, UR10, RZ ;  /* 0x0000000a0e0f7c10 */ /* 0x000fe4000ff5e0ff */
[----:B------:R-:W-:Y:S01]  /*31dc0*/  LOP3.LUT R221, R221, 0xfeffffff, RZ, 0xc0, !PT ;  /* 0xfeffffffdddd7812 */ /* 0x000fe200078ec0ff */
[----:B------:R0:W-:Y:S01]  /*31dd0*/  STL [R1+0x2e0], R172 ;  /* 0x0002e0ac01007387 */ /* 0x0001e20000100800 */
[----:B------:R-:W-:Y:S01]  /*31de0*/  LEA.HI.X.SX32 R8, R8, UR13, 0x1, P3 ;  /* 0x0000000d08087c11 */ /* 0x000fe200098f0eff */
[----:B------:R-:W-:Y:S01]  /*31df0*/  ULDC UR13, c[0x0][0x248] ;  /* 0x00009200000d7ab9 */ /* 0x000fe20000000800 */
[----:B------:R-:W-:Y:S02]  /*31e00*/  SHF.R.S32.HI R176, RZ, 0x1f, R192 ;  /* 0x0000001fffb07819 */ /* 0x000fe400000114c0 */
[----:B------:R-:W-:-:S02]  /*31e10*/  SHF.R.S32.HI R173, RZ, 0x1f, R191 ;  /* 0x0000001fffad7819 */ /* 0x000fc400000114bf */
[----:B------:R-:W-:Y:S01]  /*31e20*/  PRMT R156, R87, 0x5410, R88 ;  /* 0x00005410579c7816 */ /* 0x000fe20000000058 */
[----:B------:R-:W-:Y:S01]  /*31e30*/  VIADD R86, R0, 0xa8 ;  /* 0x000000a800567836 */ /* 0x000fe20000000000 */
[----:B------:R-:W-:Y:S01]  /*31e40*/  SHF.R.U32.HI R85, RZ, 0x8, R85 ;  /* 0x00000008ff557819 */ /* 0x000fe20000011655 */
[----:B0-----:R-:W-:Y:S01]  /*31e50*/  VIADD R172, R172, UR7 ;  /* 0x00000007acac7c36 */ /* 0x001fe20008000000 */
[----:B------:R-:W-:Y:S01]  /*31e60*/  ULDC UR7, c[0x0][0x248] ;  /* 0x0000920000077ab9 */ /* 0x000fe20000000800 */
[C---:B------:R-:W-:Y:S01]  /*31e70*/  VIADD R83, R0.reuse, 0xa5 ;  /* 0x000000a500537836 */ /* 0x040fe20000000000 */
[----:B----4-:R-:W-:Y:S01]  /*31e80*/  LOP3.LUT R243, R243, 0x7fffffff, RZ, 0xc0, !PT ;  /* 0x7ffffffff3f37812 */ /* 0x010fe200078ec0ff */
[----:B------:R-:W-:Y:S01]  /*31e90*/  VIADD R82, R0, 0xa4 ;  /* 0x000000a400527836 */ /* 0x000fe20000000000 */
[----:B------:R0:W-:Y:S01]  /*31ea0*/  STL [R1+0x2e4], R172 ;  /* 0x0002e4ac01007387 */ /* 0x0001e20000100800 */
[----:B------:R-:W-:Y:S01]  /*31eb0*/  LEA.HI.X.SX32 R14, R14, UR11, 0x1, P2 ;  /* 0x0000000b0e0e7c11 */ /* 0x000fe200090f0eff */
[----:B------:R-:W-:Y:S01]  /*31ec0*/  ULDC.64 UR10, c[0x0][0x220] ;  /* 0x00008800000a7ab9 */ /* 0x000fe20000000a00 */
[----:B------:R-:W-:Y:S01]  /*31ed0*/  PRMT R150, R80, 0x5410, R81 ;  /* 0x0000541050967816 */ /* 0x000fe20000000051 */
[----:B------:R-:W-:Y:S01]  /*31ee0*/  VIADD R79, R0, 0xa1 ;  /* 0x000000a1004f7836 */ /* 0x000fe20000000000 */
[----:B------:R-:W-:Y:S01]  /*31ef0*/  ULDC UR5, c[0x0][0x228] ;  /* 0x00008a0000057ab9 */ /* 0x000fe20000000800 */
[----:B0-----:R-:W-:Y:S01]  /*31f00*/  VIADD R172, R172, UR7 ;  /* 0x00000007acac7c36 */ /* 0x001fe20008000000 */
[----:B------:R-:W-:Y:S01]  /*31f10*/  IADD3 R13, P2, R12, UR10, RZ ;  /* 0x0000000a0c0d7c10 */ /* 0x000fe2000ff5e0ff */
[C---:B------:R-:W-:Y:S01]  /*31f20*/  VIADD R87, R0.reuse, 0xa9 ;  /* 0x000000a900577836 */ /* 0x040fe20000000000 */
[----:B------:R-:W-:Y:S01]  /*31f30*/  LOP3.LUT R85, R85, 0xffff, RZ, 0xc0, !PT ;  /* 0x0000ffff55557812 */ /* 0x000fe200078ec0ff */
[----:B------:R-:W-:Y:S01]  /*31f40*/  VIADD R81, R0, 0xa3 ;  /* 0x000000a300517836 */ /* 0x000fe20000000000 */
[----:B------:R0:W-:Y:S01]  /*31f50*/  STL [R1+0x2e8], R172 ;  /* 0x0002e8ac01007387 */ /* 0x0001e20000100800 */
[----:B------:R-:W-:Y:S01]  /*31f60*/  LEA.HI.X.SX32 R12, R12, UR11, 0x1, P2 ;  /* 0x0000000b0c0c7c11 */ /* 0x000fe200090f0eff */
[----:B------:R-:W-:Y:S01]  /*31f70*/  ULDC.64 UR10, c[0x0][0x220] ;  /* 0x00008800000a7ab9 */ /* 0x000fe20000000a00 */
[C---:B------:R-:W-:Y:S01]  /*31f80*/  VIADD R80, R0.reuse, 0xa2 ;  /* 0x000000a200507836 */ /* 0x040fe20000000000 */
[----:B------:R-:W-:Y:S01]  /*31f90*/  SHF.R.U32.HI R77, RZ, 0x8, R77 ;  /* 0x00000008ff4d7819 */ /* 0x000fe2000001164d */
[----:B------:R-:W-:Y:S01]  /*31fa0*/  VIADD R78, R0, 0xa0 ;  /* 0x000000a0004e7836 */ /* 0x000fe20000000000 */
[----:B------:R-:W-:Y:S01]  /*31fb0*/  ULDC UR7, c[0x0][0x228] ;  /* 0x00008a0000077ab9 */ /* 0x000fe20000000800 */
[----:B0-----:R-:W-:Y:S01]  /*31fc0*/  VIADD R172, R172, UR13 ;  /* 0x0000000dacac7c36 */ /* 0x001fe20008000000 */
[----:B------:R-:W-:-:S04]  /*31fd0*/  ULDC UR13, c[0x0][0x248] ;  /* 0x00009200000d7ab9 */ /* 0x000fc80000000800 */
[----:B------:R0:W-:Y:S01]  /*31fe0*/  STL [R1+0x2ec], R172 ;  /* 0x0002ecac01007387 */ /* 0x0001e20000100800 */
[C---:B------:R-:W-:Y:S01]  /*31ff0*/  IADD3 R11, P2, R9.reuse, UR10, RZ ;  /* 0x0000000a090b7c10 */ /* 0x040fe2000ff5e0ff */
[----:B------:R-:W-:Y:S01]  /*32000*/  ULDC UR10, c[0x0][0x228] ;  /* 0x00008a00000a7ab9 */ /* 0x000fe20000000800 */
[----:B0-----:R-:W-:Y:S01]  /*32010*/  VIADD R172, R172, UR13 ;  /* 0x0000000dacac7c36 */ /* 0x001fe20008000000 */
[----:B------:R-:W-:Y:S01]  /*32020*/  ULDC UR13, c[0x0][0x248] ;  /* 0x00009200000d7ab9 */ /* 0x000fe20000000800 */
[----:B------:R-:W-:Y:S01]  /*32030*/  LEA.HI.X.SX32 R9, R9, UR11, 0x1, P2 ;  /* 0x0000000b09097c11 */ /* 0x000fe200090f0eff */
[----:B------:R-:W-:Y:S02]  /*32040*/  ULDC UR11, c[0x0][0x228] ;  /* 0x00008a00000b7ab9 */ /* 0x000fe40000000800 */
[----:B------:R0:W-:Y:S01]  /*32050*/  STL [R1+0x2f0], R172 ;  /* 0x0002f0ac01007387 */ /* 0x0001e20000100800 */
[----:B------:R-:W-:Y:S01]  /*32060*/  ISETP.LT.AND P2, PT, R3, UR22, !P1 ;  /* 0x0000001603007c0c */ /* 0x000fe2000cf41270 */
[----:B0-----:R-:W-:Y:S01]  /*32070*/  VIADD R172, R172, UR13 ;  /* 0x0000000dacac7c36 */ /* 0x001fe20008000000 */
[----:B------:R-:W-:-:S04]  /*32080*/  ULDC UR13, c[0x0][0x248] ;  /* 0x00009200000d7ab9 */ /* 0x000fc80000000800 */
[----:B------:R0:W-:Y:S02]  /*32090*/  STL [R1+0x2f4], R172 ;  /* 0x0002f4ac01007387 */ /* 0x0001e40000100800 */
[----:B0-----:R-:W-:Y:S01]  /*320a0*/  VIADD R172, R172, UR13 ;  /* 0x0000000dacac7c36 */ /* 0x001fe20008000000 */
[----:B------:R-:W-:-:S04]  /*320b0*/  ULDC UR13, c[0x0][0x248] ;  /* 0x00009200000d7ab9 */ /* 0x000fc80000000800 */
[----:B------:R0:W-:Y:S01]  /*320c0*/  STL [R1+0x2f8], R172 ;  /* 0x0002f8ac01007387 */ /* 0x0001e20000100800 */
[----:B------:R-:W-:Y:S02]  /*320d0*/  @P2 LOP3.LUT R221, R221, 0x1000000, RZ, 0xfc, !PT ;  /* 0x01000000dddd2812 */ /* 0x000fe400078efcff */
[----:B------:R-:W-:Y:S01]  /*320e0*/  ISETP.LT.AND P2, PT, R4, UR14, !P1 ;  /* 0x0000000e04007c0c */ /* 0x000fe2000cf41270 */
[----:B------:R-:W-:Y:S01]  /*320f0*/  ULDC UR14, c[0x0][0x248] ;  /* 0x00009200000e7ab9 */ /* 0x000fe20000000800 */
[----:B0-----:R-:W-:Y:S01]  /*32100*/  VIADD R172, R172, UR13 ;  /* 0x0000000dacac7c36 */ /* 0x001fe20008000000 */
[----:B------:R-:W-:-:S04]  /*32110*/  ULDC UR13, c[0x0][0x248] ;  /* 0x00009200000d7ab9 */ /* 0x000fc80000000800 */
[----:B------:R0:W-:Y:S01]  /*32120*/  STL [R1+0x2fc], R172 ;  /* 0x0002fcac01007387 */ /* 0x0001e20000100800 */
[----:B------:R-:W-:Y:S01]  /*32130*/  LOP3.LUT R221, R221, 0xff7fffff, RZ, 0xc0, !PT ;  /* 0xff7fffffdddd7812 */ /* 0x000fe200078ec0ff */
[----:B0-----:R-:W-:Y:S01]  /*32140*/  VIADD R172, R172, UR13 ;  /* 0x0000000dacac7c36 */ /* 0x001fe20008000000 */
[----:B------:R-:W-:-:S04]  /*32150*/  ULDC UR13, c[0x0][0x248] ;  /* 0x00009200000d7ab9 */ /* 0x000fc80000000800 */
[----:B------:R0:W-:Y:S01]  /*32160*/  STL [R1+0x300], R172 ;  /* 0x000300ac01007387 */ /* 0x0001e20000100800 */
[----:B------:R-:W-:Y:S02]  /*32170*/  @P2 LOP3.LUT R221, R221, 0x800000, RZ, 0xfc, !PT ;  /* 0x00800000dddd2812 */ /* 0x000fe400078efcff */
[----:B------:R-:W-:Y:S01]  /*32180*/  ISETP.LT.AND P2, PT, R5, UR12, !P1 ;  /* 0x0000000c05007c0c */ /* 0x000fe2000cf41270 */
[----:B0-----:R-:W-:Y:S01]  /*32190*/  VIADD R172, R172, UR13 ;  /* 0x0000000dacac7c36 */ /* 0x001fe20008000000 */
[----:B------:R-:W-:-:S04]  /*321a0*/  ULDC UR13, c[0x0][0x248] ;  /* 0x00009200000d7ab9 */ /* 0x000fc80000000800 */
[----:B------:R0:W-:Y:S02]  /*321b0*/  STL [R1+0x304], R172 ;  /* 0x000304ac01007387 */ /* 0x0001e40000100800 */
[----:B0-----:R-:W-:Y:S01]  /*321c0*/  VIADD R172, R172, UR13 ;  /* 0x0000000dacac7c36 */ /* 0x001fe20008000000 */
[----:B------:R-:W-:-:S04]  /*321d0*/  ULDC UR13, c[0x0][0x248] ;  /* 0x00009200000d7ab9 */ /* 0x000fc80000000800 */
[----:B------:R0:W-:Y:S01]  /*321e0*/  STL [R1+0x308], R172 ;  /* 0x000308ac01007387 */ /* 0x0001e20000100800 */
[----:B------:R-:W-:Y:S01]  /*321f0*/  LOP3.LUT R221, R221, 0xffbfffff, RZ, 0xc0, !PT ;  /* 0xffbfffffdddd7812 */ /* 0x000fe200078ec0ff */
[----:B0-----:R-:W-:Y:S01]  /*32200*/  VIADD R172, R172, UR13 ;  /* 0x0000000dacac7c36 */ /* 0x001fe20008000000 */
[----:B------:R-:W-:Y:S02]  /*32210*/  ULDC.64 UR12, c[0x0][0x228] ;  /* 0x00008a00000c7ab9 */ /* 0x000fe40000000a00 */
[----:B------:R-:W-:Y:S01]  /*32220*/  ISETP.LT.AND P1, PT, R2, UR12, !P1 ;  /* 0x0000000c02007c0c */ /* 0x000fe2000cf21270 */
[----:B------:R-:W-:Y:S01]  /*32230*/  ULDC UR12, c[0x0][0x248] ;  /* 0x00009200000c7ab9 */ /* 0x000fe20000000800 */
[----:B------:R-:W-:-:S04]  /*32240*/  @P2 LOP3.LUT R221, R221, 0x400000, RZ, 0xfc, !PT ;  /* 0x00400000dddd2812 */ /* 0x000fc800078efcff */
[----:B------:R-:W-:Y:S01]  /*32250*/  LOP3.LUT R221, R221, 0xffdfffff, RZ, 0xc0, !PT ;  /* 0xffdfffffdddd7812 */ /* 0x000fe200078ec0ff */
[----:B------:R0:W-:Y:S06]  /*32260*/  STL [R1+0x30c], R172 ;  /* 0x00030cac01007387 */ /* 0x0001ec0000100800 */
[----:B------:R-:W-:Y:S02]  /*32270*/  @P1 LOP3.LUT R221, R221, 0x200000, RZ, 0xfc, !PT ;  /* 0x00200000dddd1812 */ /* 0x000fe400078efcff */
[----:B------:R-:W-:Y:S01]  /*32280*/  ISETP.LT.AND P1, PT, R3, UR28, !P0 ;  /* 0x0000001c03007c0c */ /* 0x000fe2000c721270 */
[----:B------:R-:W-:Y:S01]  /*32290*/  ULDC.64 UR28, c[0x0][0x228] ;  /* 0x00008a00001c7ab9 */ /* 0x000fe20000000a00 */
[----:B0-----:R-:W-:Y:S01]  /*322a0*/  VIADD R172, R172, UR14 ;  /* 0x0000000eacac7c36 */ /* 0x001fe20008000000 */
[----:B------:R-:W-:Y:S01]  /*322b0*/  ULDC UR14, c[0x0][0x248] ;  /* 0x00009200000e7ab9 */ /* 0x000fe20000000800 */
[----:B------:R-:W-:-:S03]  /*322c0*/  LOP3.LUT R221, R221, 0xffefffff, RZ, 0xc0, !PT ;  /* 0xffefffffdddd7812 */ /* 0x000fc600078ec0ff */
[----:B------:R0:W-:Y:S06]  /*322d0*/  STL [R1+0x310], R172 ;  /* 0x000310ac01007387 */ /* 0x0001ec0000100800 */
[----:B------:R-:W-:Y:S01]  /*322e0*/  @P1 LOP3.LUT R221, R221, 0x100000, RZ, 0xfc, !PT ;  /* 0x00100000dddd1812 */ /* 0x000fe200078efcff */
[----:B0-----:R-:W-:Y:S01]  /*322f0*/  VIADD R172, R172, UR14 ;  /* 0x0000000eacac7c36 */ /* 0x001fe20008000000 */
[----:B------:R-:W-:Y:S01]  /*32300*/  IADD3 R174, P1, R192, R15, RZ ;  /* 0x0000000fc0ae7210 */ /* 0x000fe20007f3e0ff */
[----:B------:R-:W-:-:S03]  /*32310*/  ULDC UR14, c[0x0][0x248] ;  /* 0x00009200000e7ab9 */ /* 0x000fc60000000800 */
[----:B------:R0:W-:Y:S01]  /*32320*/  STL [R1+0x314], R172 ;  /* 0x000314ac01007387 */ /* 0x0001e20000100800 */
[----:B------:R-:W-:-:S03]  /*32330*/  IMAD.X R175, R176, 0x1, R14, P1 ;  /* 0x00000001b0af7824 */ /* 0x000fc600008e060e */
[----:B------:R-:W-:Y:S01]  /*32340*/  STL [R1+0x480], R176 ;  /* 0x000480b001007387 */ /* 0x000fe20000100800 */
[----:B0-----:R-:W-:Y:S01]  /*32350*/  VIADD R172, R172, UR12 ;  /* 0x0000000cacac7c36 */ /* 0x001fe20008000000 */
[----:B------:R-:W-:-:S04]  /*32360*/  ULDC UR12, c[0x0][0x248] ;  /* 0x00009200000c7ab9 */ /* 0x000fc80000000800 */
[----:B------:R0:W-:Y:S04]  /*32370*/  STL [R1+0x318], R172 ;  /* 0x000318ac01007387 */ /* 0x0001e80000100800 */
[----:B------:R1:W-:Y:S01]  /*32380*/  STL.64 [R1+0xd0], R174 ;  /* 0x0000d0ae01007387 */ /* 0x0003e20000100a00 */
[----:B0-----:R-:W-:-:S03]  /*32390*/  VIADD R172, R172, UR14 ;  /* 0x0000000eacac7c36 */ /* 0x001fc60008000000 */
[----:B------:R-:W-:Y:S01]  /*323a0*/  STL [R1+0x470], R173 ;  /* 0x000470ad01007387 */ /* 0x000fe20000100800 */
[----:B------:R-:W-:Y:S01]  /*323b0*/  LOP3.LUT R221, R221, 0xfff7ffff, RZ, 0xc0, !PT ;  /* 0xfff7ffffdddd7812 */ /* 0x000fe200078ec0ff */
[----:B------:R-:W-:Y:S01]  /*323c0*/  ULDC UR14, c[0x0][0x248] ;  /* 0x00009200000e7ab9 */ /* 0x000fe20000000800 */
[----:B-1----:R-:W-:Y:S01]  /*323d0*/  IADD3 R174, P1, R191, R15, RZ ;  /* 0x0000000fbfae7210 */ /* 0x002fe20007f3e0ff */
[----:B------:R0:W-:Y:S04]  /*323e0*/  STL [R1+0x31c], R172 ;  /* 0x00031cac01007387 */ /* 0x0001e80000100800 */
[----:B------:R-:W-:Y:S02]  /*323f0*/  IMAD.X R175, R173, 0x1, R14, P1 ;  /* 0x00000001adaf7824 */ /* 0x000fe400008e060e */
[----:B0-----:R-:W-:Y:S01]  /*32400*/  VIADD R172, R172, UR12 ;  /* 0x0000000cacac7c36 */ /* 0x001fe20008000000 */
[----:B------:R-:W-:Y:S01]  /*32410*/  SHF.R.S32.HI R173, RZ, 0x1f, R190 ;  /* 0x0000001fffad7819 */ /* 0x000fe200000114be */
[----:B------:R-:W-:-:S03]  /*32420*/  ULDC UR12, c[0x0][0x248] ;  /* 0x00009200000c7ab9 */ /* 0x000fc60000000800 */
[----:B------:R-:W-:Y:S04]  /*32430*/  STL [R1+0x320], R172 ;  /* 0x000320ac01007387 */ /* 0x000fe80000100800 */
[----:B------:R0:W-:Y:S02]  /*32440*/  STL.64 [R1+0xd8], R174 ;  /* 0x0000d8ae01007387 */ /* 0x0001e40000100a00 */
[----:B0-----:R-:W-:-:S05]  /*32450*/  IADD3 R174, P1, R190, R15, RZ ;  /* 0x0000000fbeae7210 */ /* 0x001fca0007f3e0ff */
[----:B------:R-:W-:Y:S01]  /*32460*/  IMAD.X R175, R173, 0x1, R14, P1 ;  /* 0x00000001adaf7824 */ /* 0x000fe200008e060e */
[----:B------:R-:W-:-:S13]  /*32470*/  ISETP.LT.AND P1, PT, R4, UR11, !P0 ;  /* 0x0000000b04007c0c */ /* 0x000fda000c721270 */
[----:B------:R-:W-:Y:S02]  /*32480*/  @P1 LOP3.LUT R221, R221, 0x80000, RZ, 0xfc, !PT ;  /* 0x00080000dddd1812 */ /* 0x000fe400078efcff */
[----:B------:R-:W-:Y:S01]  /*32490*/  ISETP.LT.AND P1, PT, R5, UR10, !P0 ;  /* 0x0000000a05007c0c */ /* 0x000fe2000c721270 */
[----:B------:R-:W-:Y:S01]  /*324a0*/  VIADD R172, R172, UR12 ;  /* 0x0000000cacac7c36 */ /* 0x000fe20008000000 */
[----:B------:R-:W-:Y:S01]  /*324b0*/  ISETP.LT.AND P0, PT, R2, UR28, !P0 ;  /* 0x0000001c02007c0c */ /* 0x000fe2000c701270 */
[----:B------:R-:W-:Y:S01]  /*324c0*/  STL [R1+0x468], R173 ;  /* 0x000468ad01007387 */ /* 0x000fe20000100800 */
[----:B------:R-:W-:Y:S01]  /*324d0*/  LOP3.LUT R221, R221, 0xfffbffff, RZ, 0xc0, !PT ;  /* 0xfffbffffdddd7812 */ /* 0x000fe200078ec0ff */
[----:B------:R-:W-:Y:S01]  /*324e0*/  ULDC UR12, c[0x0][0x248] ;  /* 0x00009200000c7ab9 */ /* 0x000fe20000000800 */
[----:B------:R-:W-:-:S07]  /*324f0*/  ULDC UR10, c[0x0][0x248] ;  /* 0x00009200000a7ab9 */ /* 0x000fce0000000800 */
[----:B------:R-:W-:-:S04]  /*32500*/  @P1 LOP3.LUT R221, R221, 0x40000, RZ, 0xfc, !PT ;  /* 0x00040000dddd1812 */ /* 0x000fc800078efcff */
[----:B------:R-:W-:-:S04]  /*32510*/  LOP3.LUT R221, R221, 0xfffdffff, RZ, 0xc0, !PT ;  /* 0xfffdffffdddd7812 */ /* 0x000fc800078ec0ff */
[----:B------:R-:W-:Y:S02]  /*32520*/  @P0 LOP3.LUT R221, R221, 0x20000, RZ, 0xfc, !PT ;  /* 0x00020000dddd0812 */ /* 0x000fe400078efcff */
[----:B------:R-:W-:Y:S01]  /*32530*/  ISETP.GE.AND P0, PT, R87, UR23, PT ;  /* 0x0000001757007c0c */ /* 0x000fe2000bf06270 */
[----:B------:R0:W-:Y:S01]  /*32540*/  STL [R1+0x324], R172 ;  /* 0x000324ac01007387 */ /* 0x0001e20000100800 */
[----:B------:R-:W-:Y:S01]  /*32550*/  LOP3.LUT R221, R221, 0xfffeffff, RZ, 0xc0, !PT ;  /* 0xfffeffffdddd7812 */ /* 0x000fe200078ec0ff */
[----:B------:R-:W-:Y:S01]  /*32560*/  ULDC.64 UR22, c[0x0][0x228] ;  /* 0x00008a0000167ab9 */ /* 0x000fe20000000a00 */
[----:B------:R-:W-:Y:S01]  /*32570*/  ISETP.LT.AND P3, PT, R3, UR60, !P0 ;  /* 0x0000003c03007c0c */ /* 0x000fe2000c761270 */
[----:B------:R-:W-:Y:S01]  /*32580*/  VIADD R75, R0, 0x9d ;  /* 0x0000009d004b7836 */ /* 0x000fe20000000000 */
[----:B------:R-:W-:Y:S01]  /*32590*/  ISETP.LT.AND P2, PT, R4, UR61, !P0 ;  /* 0x0000003d04007c0c */ /* 0x000fe2000c741270 */
[C---:B------:R-:W-:Y:S01]  /*325a0*/  VIADD R74, R0.reuse, 0x9c ;  /* 0x0000009c004a7836 */ /* 0x040fe20000000000 */
[----:B------:R-:W-:Y:S01]  /*325b0*/  ISETP.LT.AND P1, PT, R5, UR38, !P0 ;  /* 0x0000002605007c0c */ /* 0x000fe2000c721270 */
[----:B------:R-:W-:Y:S01]  /*325c0*/  VIADD R73, R0, 0x9b ;  /* 0x0000009b00497836 */ /* 0x000fe20000000000 */
[----:B------:R-:W-:Y:S01]  /*325d0*/  PRMT R85, R85, 0x3340, R0 ;  /* 0x0000334055557816 */ /* 0x000fe20000000000 */
[----:B0-----:R-:W-:Y:S01]  /*325e0*/  VIADD R172, R172, UR14 ;  /* 0x0000000eacac7c36 */ /* 0x001fe20008000000 */
[----:B------:R-:W-:Y:S01]  /*325f0*/  LOP3.LUT R77, R77, 0xffff, RZ, 0xc0, !PT ;  /* 0x0000ffff4d4d7812 */ /* 0x000fe200078ec0ff */
[----:B------:R-:W-:Y:S01]  /*32600*/  ULDC UR38, c[0x0][0x228] ;  /* 0x00008a0000267ab9 */ /* 0x000fe20000000800 */
[----:B------:R-:W-:-:S02]  /*32610*/  LOP3.LUT R242, R242, 0x7fffffff, RZ, 0xc0, !PT ;  /* 0x7ffffffff2f27812 */ /* 0x000fc400078ec0ff */
[----:B------:R-:W-:Y:S01]  /*32620*/  SHF.R.U32.HI R72, RZ, 0x8, R72 ;  /* 0x00000008ff487819 */ /* 0x000fe20000011648 */
[----:B------:R0:W-:Y:S01]  /*32630*/  STL [R1+0x328], R172 ;  /* 0x000328ac01007387 */ /* 0x0001e20000100800 */
[----:B------:R-:W-:Y:S01]  /*32640*/  @P3 LOP3.LUT R221, R221, 0x10000, RZ, 0xfc, !PT ;  /* 0x00010000dddd3812 */ /* 0x000fe200078efcff */
[----:B------:R-:W-:Y:S01]  /*32650*/  VIADD R70, R0, 0x98 ;  /* 0x0000009800467836 */ /* 0x000fe20000000000 */
[----:B------:R-:W-:Y:S01]  /*32660*/  PRMT R142, R68, 0x5410, R69 ;  /* 0x00005410448e7816 */ /* 0x000fe20000000045 */
[C---:B------:R-:W-:Y:S01]  /*32670*/  VIADD R67, R0.reuse, 0x95 ;  /* 0x0000009500437836 */ /* 0x040fe20000000000 */
[----:B------:R-:W-:Y:S01]  /*32680*/  LOP3.LUT R221, R221, 0xffff7fff, RZ, 0xc0, !PT ;  /* 0xffff7fffdddd7812 */ /* 0x000fe200078ec0ff */
[----:B------:R-:W-:Y:S01]  /*32690*/  STL.64 [R1+0x460], R174 ;  /* 0x000460ae01007387 */ /* 0x000fe20000100a00 */
[----:B------:R-:W-:Y:S01]  /*326a0*/  LOP3.LUT R241, R241, 0x7fffffff, RZ, 0xc0, !PT ;  /* 0x7ffffffff1f17812 */ /* 0x000fe200078ec0ff */
[----:B------:R-:W-:Y:S01]  /*326b0*/  VIADD R66, R0, 0x94 ;  /* 0x0000009400427836 */ /* 0x000fe20000000000 */
[----:B------:R-:W-:Y:S01]  /*326c0*/  ULDC UR61, c[0x0][0x228] ;  /* 0x00008a00003d7ab9 */ /* 0x000fe20000000800 */
[----:B0-----:R-:W-:Y:S01]  /*326d0*/  VIADD R172, R172, UR12 ;  /* 0x0000000cacac7c36 */ /* 0x001fe20008000000 */
[----:B------:R-:W-:Y:S01]  /*326e0*/  @P2 LOP3.LUT R221, R221, 0x8000, RZ, 0xfc, !PT ;  /* 0x00008000dddd2812 */ /* 0x000fe200078efcff */
[----:B------:R-:W-:-:S03]  /*326f0*/  ULDC UR60, c[0x0][0x228] ;  /* 0x00008a00003c7ab9 */ /* 0x000fc60000000800 */
[----:B------:R0:W-:Y:S01]  /*32700*/  STL [R1+0x32c], R172 ;  /* 0x00032cac01007387 */ /* 0x0001e20000100800 */
[----:B------:R-:W-:Y:S01]  /*32710*/  LOP3.LUT R221, R221, 0xffffbfff, RZ, 0xc0, !PT ;  /* 0xffffbfffdddd7812 */ /* 0x000fe200078ec0ff */
[----:B0-----:R-:W-:Y:S01]  /*32720*/  VIADD R172, R172, UR10 ;  /* 0x0000000aacac7c36 */ /* 0x001fe20008000000 */
[----:B------:R-:W-:Y:S02]  /*32730*/  ULDC.64 UR10, c[0x0][0x228] ;  /* 0x00008a00000a7ab9 */ /* 0x000fe40000000a00 */
[----:B------:R-:W-:Y:S01]  /*32740*/  ISETP.LT.AND P0, PT, R2, UR10, !P0 ;  /* 0x0000000a02007c0c */ /* 0x000fe2000c701270 */
[----:B------:R-:W-:Y:S01]  /*32750*/  ULDC UR10, c[0x0][0x248] ;  /* 0x00009200000a7ab9 */ /* 0x000fe20000000800 */
[----:B------:R-:W-:-:S04]  /*32760*/  @P1 LOP3.LUT R221, R221, 0x4000, RZ, 0xfc, !PT ;  /* 0x00004000dddd1812 */ /* 0x000fc800078efcff */
[----:B------:R-:W-:-:S07]  /*32770*/  LOP3.LUT R221, R221, 0xffffdfff, RZ, 0xc0, !PT ;  /* 0xffffdfffdddd7812 */ /* 0x000fce00078ec0ff */
[----:B------:R-:W-:Y:S02]  /*32780*/  @P0 LOP3.LUT R221, R221, 0x2000, RZ, 0xfc, !PT ;  /* 0x00002000dddd0812 */ /* 0x000fe400078efcff */
[----:B------:R-:W-:Y:S01]  /*32790*/  ISETP.GE.AND P0, PT, R86, UR15, PT ;  /* 0x0000000f56007c0c */ /* 0x000fe2000bf06270 */
[----:B------:R-:W-:-:S03]  /*327a0*/  ULDC.64 UR14, c[0x0][0x228] ;  /* 0x00008a00000e7ab9 */ /* 0x000fc60000000a00 */
[----:B------:R-:W-:Y:S02]  /*327b0*/  ISETP.LT.AND P3, PT, R3, UR39, !P0 ;  /* 0x0000002703007c0c */ /* 0x000fe4000c761270 */
[----:B------:R-:W-:Y:S02]  /*327c0*/  PRMT R153, R84, 0x5410, R85 ;  /* 0x0000541054997816 */ /* 0x000fe40000000055 */
[----:B------:R-:W-:Y:S02]  /*327d0*/  ISETP.LT.AND P2, PT, R4, UR58, !P0 ;  /* 0x0000003a04007c0c */ /* 0x000fe4000c741270 */
[----:B------:R-:W-:Y:S02]  /*327e0*/  LOP3.LUT R221, R221, 0xffffefff, RZ, 0xc0, !PT ;  /* 0xffffefffdddd7812 */ /* 0x000fe400078ec0ff */
[----:B------:R-:W-:Y:S01]  /*327f0*/  ISETP.LT.AND P1, PT, R5, UR59, !P0 ;  /* 0x0000003b05007c0c */ /* 0x000fe2000c721270 */
[C---:B------:R-:W-:Y:S01]  /*32800*/  VIADD R85, R0.reuse, 0xa7 ;  /* 0x000000a700557836 */ /* 0x040fe20000000000 */
[----:B------:R0:W-:Y:S01]  /*32810*/  STL [R1+0x330], R172 ;  /* 0x000330ac01007387 */ /* 0x0001e20000100800 */
[----:B------:R-:W-:Y:S01]  /*32820*/  VIADD R84, R0, 0xa6 ;  /* 0x000000a600547836 */ /* 0x000fe20000000000 */
[----:B------:R-:W-:Y:S01]  /*32830*/  PRMT R77, R77, 0x3340, R0 ;  /* 0x000033404d4d7816 */ /* 0x000fe20000000000 */
[----:B------:R-:W-:Y:S01]  /*32840*/  ULDC UR39, c[0x0][0x228] ;  /* 0x00008a0000277ab9 */ /* 0x000fe20000000800 */
[----:B------:R-:W-:-:S02]  /*32850*/  @P3 LOP3.LUT R221, R221, 0x1000, RZ, 0xfc, !PT ;  /* 0x00001000dddd3812 */ /* 0x000fc400078efcff */
[----:B------:R-:W-:Y:S01]  /*32860*/  LOP3.LUT R72, R72, 0xffff, RZ, 0xc0, !PT ;  /* 0x0000ffff48487812 */ /* 0x000fe200078ec0ff */
[C---:B------:R-:W-:Y:S01]  /*32870*/  VIADD R69, R0.reuse, 0x97 ;  /* 0x0000009700457836 */ /* 0x040fe20000000000 */
[----:B------:R-:W-:Y:S01]  /*32880*/  LOP3.LUT R221, R221, 0xfffff7ff, RZ, 0xc0, !PT ;  /* 0xfffff7ffdddd7812 */ /* 0x000fe200078ec0ff */
[----:B------:R-:W-:Y:S01]  /*32890*/  VIADD R68, R0, 0x96 ;  /* 0x0000009600447836 */ /* 0x000fe20000000000 */
[----:B------:R-:W-:Y:S01]  /*328a0*/  SHF.R.U32.HI R65, RZ, 0x8, R65 ;  /* 0x00000008ff417819 */ /* 0x000fe20000011641 */
[----:B------:R-:W-:Y:S01]  /*328b0*/  ULDC UR59, c[0x0][0x228] ;  /* 0x00008a00003b7ab9 */ /* 0x000fe20000000800 */
[----:B------:R-:W-:Y:S01]  /*328c0*/  @P2 LOP3.LUT R221, R221, 0x800, RZ, 0xfc, !PT ;  /* 0x00000800dddd2812 */ /* 0x000fe200078efcff */
[----:B------:R-:W-:Y:S01]  /*328d0*/  ULDC UR58, c[0x0][0x228] ;  /* 0x00008a00003a7ab9 */ /* 0x000fe20000000800 */
[----:B------:R-:W-:Y:S02]  /*328e0*/  ISETP.LT.AND P0, PT, R2, UR22, !P0 ;  /* 0x0000001602007c0c */ /* 0x000fe4000c701270 */
[----:B------:R-:W-:-:S04]  /*328f0*/  LOP3.LUT R221, R221, 0xfffffbff, RZ, 0xc0, !PT ;  /* 0xfffffbffdddd7812 */ /* 0x000fc800078ec0ff */
[----:B------:R-:W-:-:S04]  /*32900*/  @P1 LOP3.LUT R221, R221, 0x400, RZ, 0xfc, !PT ;  /* 0x00000400dddd1812 */ /* 0x000fc800078efcff */
[----:B------:R-:W-:-:S04]  /*32910*/  LOP3.LUT R221, R221, 0xfffffdff, RZ, 0xc0, !PT ;  /* 0xfffffdffdddd7812 */ /* 0x000fc800078ec0ff */
[----:B------:R-:W-:Y:S02]  /*32920*/  @P0 LOP3.LUT R221, R221, 0x200, RZ, 0xfc, !PT ;  /* 0x00000200dddd0812 */ /* 0x000fe400078efcff */
[----:B------:R-:W-:Y:S01]  /*32930*/  ISETP.GE.AND P0, PT, R85, UR13, PT ;  /* 0x0000000d55007c0c */ /* 0x000fe2000bf06270 */
[----:B------:R-:W-:-:S03]  /*32940*/  ULDC.64 UR12, c[0x0][0x228] ;  /* 0x00008a00000c7ab9 */ /* 0x000fc60000000a00 */
[----:B------:R-:W-:Y:S01]  /*32950*/  ISETP.LT.AND P3, PT, R3, UR41, !P0 ;  /* 0x0000002903007c0c */ /* 0x000fe2000c761270 */
[----:B0-----:R-:W-:Y:S01]  /*32960*/  VIADD R172, R172, UR10 ;  /* 0x0000000aacac7c36 */ /* 0x001fe20008000000 */
[----:B------:R-:W-:Y:S01]  /*32970*/  ISETP.LT.AND P2, PT, R4, UR56, !P0 ;  /* 0x0000003804007c0c */ /* 0x000fe2000c741270 */
[----:B------:R-:W-:Y:S01]  /*32980*/  ULDC UR10, c[0x0][0x248] ;  /* 0x00009200000a7ab9 */ /* 0x000fe20000000800 */
[----:B------:R-:W-:Y:S01]  /*32990*/  LOP3.LUT R221, R221, 0xfffffeff, RZ, 0xc0, !PT ;  /* 0xfffffeffdddd7812 */ /* 0x000fe200078ec0ff */
[----:B------:R-:W-:Y:S01]  /*329a0*/  ULDC UR41, c[0x0][0x228] ;  /* 0x00008a0000297ab9 */ /* 0x000fe20000000800 */
[----:B------:R-:W-:Y:S01]  /*329b0*/  ISETP.LT.AND P1, PT, R5, UR57, !P0 ;  /* 0x0000003905007c0c */ /* 0x000fe2000c721270 */
[----:B------:R-:W-:Y:S01]  /*329c0*/  VIADD R87, R172, UR10 ;  /* 0x0000000aac577c36 */ /* 0x000fe20008000000 */
[----:B------:R-:W-:Y:S01]  /*329d0*/  PRMT R146, R76, 0x5410, R77 ;  /* 0x000054104c927816 */ /* 0x000fe2000000004d */
[----:B------:R-:W-:Y:S01]  /*329e0*/  ULDC UR10, c[0x0][0x248] ;  /* 0x00009200000a7ab9 */ /* 0x000fe20000000800 */
[----:B------:R-:W-:Y:S01]  /*329f0*/  PRMT R72, R72, 0x3340, R0 ;  /* 0x0000334048487816 */ /* 0x000fe20000000000 */
[----:B------:R-:W-:-:S02]  /*32a00*/  ULDC UR56, c[0x0][0x228] ;  /* 0x00008a0000387ab9 */ /* 0x000fc40000000800 */
[----:B------:R-:W-:Y:S01]  /*32a10*/  @P3 LOP3.LUT R221, R221, 0x100, RZ, 0xfc, !PT ;  /* 0x00000100dddd3812 */ /* 0x000fe200078efcff */
[----:B------:R-:W-:-:S03]  /*32a20*/  ULDC UR57, c[0x0][0x228] ;  /* 0x00008a0000397ab9 */ /* 0x000fc60000000800 */
[----:B------:R-:W-:-:S04]  /*32a30*/  LOP3.LUT R221, R221, 0xffffff7f, RZ, 0xc0, !PT ;  /* 0xffffff7fdddd7812 */ /* 0x000fc800078ec0ff */
[----:B------:R-:W-:Y:S02]  /*32a40*/  @P2 LOP3.LUT R221, R221, 0x80, RZ, 0xfc, !PT ;  /* 0x00000080dddd2812 */ /* 0x000fe400078efcff */
        /* <DEDUP_REMOVED lines=8> */
[----:B------:R-:W-:Y:S01]  /*32ad0*/  VIADD R86, R87, UR10 ;  /* 0x0000000a57567c36 */ /* 0x000fe20008000000 */
[----:B------:R-:W-:Y:S01]  /*32ae0*/  ISETP.LT.AND P2, PT, R4, UR54, !P0 ;  /* 0x0000003604007c0c */ /* 0x000fe2000c741270 */
[----:B------:R-:W-:Y:S01]  /*32af0*/  ULDC UR10, c[0x0][0x248] ;  /* 0x00009200000a7ab9 */ /* 0x000fe20000000800 */
[----:B------:R-:W-:Y:S01]  /*32b00*/  LOP3.LUT R221, R221, 0xffffffef, RZ, 0xc0, !PT ;  /* 0xffffffefdddd7812 */ /* 0x000fe200078ec0ff */
[----:B------:R-:W-:Y:S01]  /*32b10*/  VIADD R77, R0, 0x9f ;  /* 0x0000009f004d7836 */ /* 0x000fe20000000000 */
[----:B------:R-:W-:Y:S01]  /*32b20*/  ISETP.LT.AND P1, PT, R5, UR55, !P0 ;  /* 0x0000003705007c0c */ /* 0x000fe2000c721270 */
[----:B------:R-:W-:Y:S02]  /*32b30*/  VIADD R85, R86, UR10 ;  /* 0x0000000a56557c36 */ /* 0x000fe40008000000 */
[C---:B------:R-:W-:Y:S01]  /*32b40*/  VIADD R76, R0.reuse, 0x9e ;  /* 0x0000009e004c7836 */ /* 0x040fe20000000000 */
[----:B------:R-:W-:Y:S01]  /*32b50*/  PRMT R145, R71, 0x5410, R72 ;  /* 0x0000541047917816 */ /* 0x000fe20000000048 */
[----:B------:R-:W-:Y:S01]  /*32b60*/  ULDC UR10, c[0x0][0x248] ;  /* 0x00009200000a7ab9 */ /* 0x000fe20000000800 */
[----:B------:R-:W-:Y:S01]  /*32b70*/  ULDC UR49, c[0x0][0x228] ;  /* 0x00008a0000317ab9 */ /* 0x000fe20000000800 */
[----:B------:R-:W-:Y:S01]  /*32b80*/  @P3 LOP3.LUT R221, R221, 0x10, RZ, 0xfc, !PT ;  /* 0x00000010dddd3812 */ /* 0x000fe200078efcff */
[C---:B------:R-:W-:Y:S01]  /*32b90*/  VIADD R63, R0.reuse, 0x91 ;  /* 0x00000091003f7836 */ /* 0x040fe20000000000 */
[----:B------:R-:W-:Y:S01]  /*32ba0*/  LOP3.LUT R65, R65, 0xffff, RZ, 0xc0, !PT ;  /* 0x0000ffff41417812 */ /* 0x000fe200078ec0ff */
[----:B------:R-:W-:Y:S01]  /*32bb0*/  VIADD R62, R0, 0x90 ;  /* 0x00000090003e7836 */ /* 0x000fe20000000000 */
[----:B------:R-:W-:-:S02]  /*32bc0*/  LOP3.LUT R221, R221, 0xfffffff7, RZ, 0xc0, !PT ;  /* 0xfffffff7dddd7812 */ /* 0x000fc400078ec0ff */
[----:B------:R-:W-:Y:S01]  /*32bd0*/  SHF.R.U32.HI R61, RZ, 0x8, R61 ;  /* 0x00000008ff3d7819 */ /* 0x000fe2000001163d */
[----:B------:R-:W-:Y:S01]  /*32be0*/  VIADD R59, R0, 0x8d ;  /* 0x0000008d003b7836 */ /* 0x000fe20000000000 */
[----:B------:R-:W-:Y:S01]  /*32bf0*/  @P2 LOP3.LUT R221, R221, 0x8, RZ, 0xfc, !PT ;  /* 0x00000008dddd2812 */ /* 0x000fe200078efcff */
[----:B------:R-:W-:Y:S01]  /*32c00*/  ULDC UR54, c[0x0][0x228] ;  /* 0x00008a0000367ab9 */ /* 0x000fe20000000800 */
[----:B------:R-:W-:Y:S01]  /*32c10*/  ISETP.LT.AND P0, PT, R2, UR12, !P0 ;  /* 0x0000000c02007c0c */ /* 0x000fe2000c701270 */
[----:B------:R-:W-:Y:S01]  /*32c20*/  ULDC UR55, c[0x0][0x228] ;  /* 0x00008a0000377ab9 */ /* 0x000fe20000000800 */
[----:B------:R-:W-:-:S04]  /*32c30*/  LOP3.LUT R221, R221, 0xfffffffb, RZ, 0xc0, !PT ;  /* 0xfffffffbdddd7812 */ /* 0x000fc800078ec0ff */
[----:B------:R-:W-:-:S04]  /*32c40*/  @P1 LOP3.LUT R221, R221, 0x4, RZ, 0xfc, !PT ;  /* 0x00000004dddd1812 */ /* 0x000fc800078efcff */
[----:B------:R-:W-:-:S04]  /*32c50*/  LOP3.LUT R221, R221, 0xfffffffd, RZ, 0xc0, !PT ;  /* 0xfffffffddddd7812 */ /* 0x000fc800078ec0ff */
[----:B------:R-:W-:Y:S02]  /*32c60*/  @P0 LOP3.LUT R221, R221, 0x2, RZ, 0xfc, !PT ;  /* 0x00000002dddd0812 */ /* 0x000fe400078efcff */
[----:B------:R-:W-:-:S04]  /*32c70*/  ISETP.GE.AND P0, PT, R83, UR11, PT ;  /* 0x0000000b53007c0c */ /* 0x000fc8000bf06270 */
[----:B------:R-:W-:Y:S01]  /*32c80*/  ISETP.LT.AND P2, PT, R4, UR52, !P0 ;  /* 0x0000003404007c0c */ /* 0x000fe2000c741270 */
[----:B------:R-:W-:Y:S01]  /*32c90*/  VIADD R84, R85, UR10 ;  /* 0x0000000a55547c36 */ /* 0x000fe20008000000 */
[----:B------:R-:W-:Y:S01]  /*32ca0*/  ISETP.LT.AND P1, PT, R5, UR53, !P0 ;  /* 0x0000003505007c0c */ /* 0x000fe2000c721270 */
[----:B------:R-:W-:Y:S01]  /*32cb0*/  ULDC.64 UR10, c[0x0][0x228] ;  /* 0x00008a00000a7ab9 */ /* 0x000fe20000000a00 */
[----:B------:R-:W-:Y:S01]  /*32cc0*/  ISETP.LT.AND P3, PT, R3, UR43, !P0 ;  /* 0x0000002b03007c0c */ /* 0x000fe2000c761270 */
[----:B------:R-:W-:Y:S01]  /*32cd0*/  VIADD R72, R0, 0x9a ;  /* 0x0000009a00487836 */ /* 0x000fe20000000000 */
[----:B------:R-:W-:Y:S01]  /*32ce0*/  ISETP.LT.AND P0, PT, R2, UR28, !P0 ;  /* 0x0000001c02007c0c */ /* 0x000fe2000c701270 */
[----:B------:R-:W-:Y:S01]  /*32cf0*/  VIADD R71, R0, 0x99 ;  /* 0x0000009900477836 */ /* 0x000fe20000000000 */
[----:B------:R-:W-:Y:S01]  /*32d00*/  LOP3.LUT R221, R221, 0xfffffffe, RZ, 0xc0, !PT ;  /* 0xfffffffedddd7812 */ /* 0x000fe200078ec0ff */
[----:B------:R-:W-:Y:S01]  /*32d10*/  ULDC UR43, c[0x0][0x228] ;  /* 0x00008a00002b7ab9 */ /* 0x000fe20000000800 */
[----:B------:R-:W-:Y:S01]  /*32d20*/  PRMT R65, R65, 0x3340, R0 ;  /* 0x0000334041417816 */ /* 0x000fe20000000000 */
[----:B------:R-:W-:Y:S01]  /*32d30*/  ULDC UR53, c[0x0][0x228] ;  /* 0x00008a0000357ab9 */ /* 0x000fe20000000800 */
[----:B------:R-:W-:Y:S01]  /*32d40*/  LOP3.LUT R61, R61, 0xffff, RZ, 0xc0, !PT ;  /* 0x0000ffff3d3d7812 */ /* 0x000fe200078ec0ff */
[----:B------:R-:W-:Y:S01]  /*32d50*/  ULDC UR52, c[0x0][0x228] ;  /* 0x00008a0000347ab9 */ /* 0x000fe20000000800 */
[----:B------:R-:W-:-:S04]  /*32d60*/  @P2 LOP3.LUT R243, R243, 0x80000000, RZ, 0xfc, !PT ;  /* 0x80000000f3f32812 */ /* 0x000fc800078efcff */
[----:B------:R-:W-:-:S04]  /*32d70*/  LOP3.LUT R243, R243, 0xbfffffff, RZ, 0xc0, !PT ;  /* 0xbffffffff3f37812 */ /* 0x000fc800078ec0ff */
[----:B------:R-:W-:-:S04]  /*32d80*/  @P1 LOP3.LUT R243, R243, 0x40000000, RZ, 0xfc, !PT ;  /* 0x40000000f3f31812 */ /* 0x000fc800078efcff */
[----:B------:R-:W-:-:S04]  /*32d90*/  LOP3.LUT R243, R243, 0xdfffffff, RZ, 0xc0, !PT ;  /* 0xdffffffff3f37812 */ /* 0x000fc800078ec0ff */
[----:B------:R-:W-:Y:S02]  /*32da0*/  @P0 LOP3.LUT R243, R243, 0x20000000, RZ, 0xfc, !PT ;  /* 0x20000000f3f30812 */ /* 0x000fe400078efcff */
[----:B------:R-:W-:Y:S01]  /*32db0*/  ISETP.GE.AND P0, PT, R82, UR23, PT ;  /* 0x0000001752007c0c */ /* 0x000fe2000bf06270 */
[----:B------:R-:W-:Y:S01]  /*32dc0*/  ULDC.64 UR22, c[0x0][0x228] ;  /* 0x00008a0000167ab9 */ /* 0x000fe20000000a00 */
[----:B------:R-:W-:Y:S02]  /*32dd0*/  @P3 LOP3.LUT R221, R221, 0x1, RZ, 0xfc, !PT ;  /* 0x00000001dddd3812 */ /* 0x000fe400078efcff */
[----:B------:R-:W-:Y:S01]  /*32de0*/  ISETP.LT.AND P3, PT, R3, UR42, !P0 ;  /* 0x0000002a03007c0c */ /* 0x000fe2000c761270 */
[----:B------:R-:W-:Y:S01]  /*32df0*/  ULDC UR42, c[0x0][0x228] ;  /* 0x00008a00002a7ab9 */ /* 0x000fe20000000800 */
[----:B------:R-:W-:Y:S01]  /*32e00*/  ISETP.LT.AND P2, PT, R4, UR51, !P0 ;  /* 0x0000003304007c0c */ /* 0x000fe2000c741270 */
[----:B------:R-:W-:Y:S01]  /*32e10*/  ULDC UR51, c[0x0][0x228] ;  /* 0x00008a0000337ab9 */ /* 0x000fe20000000800 */
[----:B------:R-:W-:-:S02]  /*32e20*/  LOP3.LUT R243, R243, 0xefffffff, RZ, 0xc0, !PT ;  /* 0xeffffffff3f37812 */ /* 0x000fc400078ec0ff */
[----:B------:R-:W-:Y:S01]  /*32e30*/  ISETP.LT.AND P1, PT, R5, UR50, !P0 ;  /* 0x0000003205007c0c */ /* 0x000fe2000c721270 */
[----:B------:R-:W-:-:S06]  /*32e40*/  ULDC UR50, c[0x0][0x228] ;  /* 0x00008a0000327ab9 */ /* 0x000fcc0000000800 */
[----:B------:R-:W-:-:S04]  /*32e50*/  @P3 LOP3.LUT R243, R243, 0x10000000, RZ, 0xfc, !PT ;  /* 0x10000000f3f33812 */ /* 0x000fc800078efcff */
[----:B------:R-:W-:-:S04]  /*32e60*/  LOP3.LUT R243, R243, 0xf7ffffff, RZ, 0xc0, !PT ;  /* 0xf7fffffff3f37812 */ /* 0x000fc800078ec0ff */
[----:B------:R-:W-:Y:S02]  /*32e70*/  @P2 LOP3.LUT R243, R243, 0x8000000, RZ, 0xfc, !PT ;  /* 0x08000000f3f32812 */ /* 0x000fe400078efcff */
[----:B------:R-:W-:Y:S01]  /*32e80*/  ISETP.LT.AND P0, PT, R2, UR10, !P0 ;  /* 0x0000000a02007c0c */ /* 0x000fe2000c701270 */
[----:B------:R-:W-:Y:S01]  /*32e90*/  ULDC UR10, c[0x0][0x248] ;  /* 0x00009200000a7ab9 */ /* 0x000fe20000000800 */
        /* <DEDUP_REMOVED lines=11> */
[----:B------:R-:W-:Y:S01]  /*32f50*/  ULDC UR10, c[0x0][0x248] ;  /* 0x00009200000a7ab9 */ /* 0x000fe20000000800 */
[----:B------:R-:W-:Y:S01]  /*32f60*/  ISETP.LT.AND P1, PT, R5, UR31, !P0 ;  /* 0x0000001f05007c0c */ /* 0x000fe2000c721270 */
[----:B------:R-:W-:-:S06]  /*32f70*/  ULDC UR26, c[0x0][0x228] ;  /* 0x00008a00001a7ab9 */ /* 0x000fcc0000000800 */
[----:B------:R-:W-:-:S04]  /*32f80*/  @P3 LOP3.LUT R243, R243, 0x1000000, RZ, 0xfc, !PT ;  /* 0x01000000f3f33812 */ /* 0x000fc800078efcff */
        /* <DEDUP_REMOVED lines=16> */
[----:B------:R-:W-:Y:S01]  /*33090*/  VIADD R81, R82, UR10 ;  /* 0x0000000a52517c36 */ /* 0x000fe20008000000 */
[----:B------:R-:W-:Y:S01]  /*330a0*/  PRMT R138, R64, 0x5410, R65 ;  /* 0x00005410408a7816 */ /* 0x000fe20000000041 */
[----:B------:R-:W-:-:S04]  /*330b0*/  ULDC UR17, c[0x0][0x228] ;  /* 0x00008a0000117ab9 */ /* 0x000fc80000000800 */
[----:B------:R-:W-:Y:S01]  /*330c0*/  @P3 LOP3.LUT R243, R243, 0x100000, RZ, 0xfc, !PT ;  /* 0x00100000f3f33812 */ /* 0x000fe200078efcff */
[----:B------:R-:W-:Y:S01]  /*330d0*/  ULDC UR20, c[0x0][0x228] ;  /* 0x00008a0000147ab9 */ /* 0x000fe20000000800 */
[----:B------:R-:W-:Y:S01]  /*330e0*/  ISETP.LT.AND P0, PT, R2, UR14, !P0 ;  /* 0x0000000e02007c0c */ /* 0x000fe2000c701270 */
[----:B------:R-:W-:Y:S01]  /*330f0*/  ULDC UR14, c[0x0][0x248] ;  /* 0x00009200000e7ab9 */ /* 0x000fe20000000800 */
[----:B------:R-:W-:Y:S01]  /*33100*/  LOP3.LUT R243, R243, 0xfff7ffff, RZ, 0xc0, !PT ;  /* 0xfff7fffff3f37812 */ /* 0x000fe200078ec0ff */
[----:B------:R-:W-:-:S03]  /*33110*/  ULDC UR10, c[0x0][0x228] ;  /* 0x00008a00000a7ab9 */ /* 0x000fc60000000800 */
[----:B------:R-:W-:-:S04]  /*33120*/  @P2 LOP3.LUT R243, R243, 0x80000, RZ, 0xfc, !PT ;  /* 0x00080000f3f32812 */ /* 0x000fc800078efcff */
[----:B------:R-:W-:-:S04]  /*33130*/  LOP3.LUT R243, R243, 0xfffbffff, RZ, 0xc0, !PT ;  /* 0xfffbfffff3f37812 */ /* 0x000fc800078ec0ff */
[----:B------:R-:W-:-:S04]  /*33140*/  @P1 LOP3.LUT R243, R243, 0x40000, RZ, 0xfc, !PT ;  /* 0x00040000f3f31812 */ /* 0x000fc800078efcff */
[----:B------:R-:W-:-:S04]  /*33150*/  LOP3.LUT R243, R243, 0xfffdffff, RZ, 0xc0, !PT ;  /* 0xfffdfffff3f37812 */ /* 0x000fc800078ec0ff */
[----:B------:R-:W-:Y:S02]  /*33160*/  @P0 LOP3.LUT R243, R243, 0x20000, RZ, 0xfc, !PT ;  /* 0x00020000f3f30812 */ /* 0x000fe400078efcff */
[----:B------:R-:W-:Y:S01]  /*33170*/  ISETP.GE.AND P0, PT, R79, UR29, PT ;  /* 0x0000001d4f007c0c */ /* 0x000fe2000bf06270 */
[----:B------:R-:W-:-:S03]  /*33180*/  ULDC.64 UR28, c[0x0][0x228] ;  /* 0x00008a00001c7ab9 */ /* 0x000fc60000000a00 */
[----:B------:R-:W-:Y:S01]  /*33190*/  ISETP.LT.AND P3, PT, R3, UR9, !P0 ;  /* 0x0000000903007c0c */ /* 0x000fe2000c761270 */
[----:B------:R-:W-:Y:S01]  /*331a0*/  ULDC UR9, c[0x0][0x248] ;  /* 0x0000920000097ab9 */ /* 0x000fe20000000800 */
[----:B------:R-:W-:Y:S02]  /*331b0*/  ISETP.LT.AND P2, PT, R4, UR18, !P0 ;  /* 0x0000001204007c0c */ /* 0x000fe4000c741270 */
[----:B------:R-:W-:Y:S02]  /*331c0*/  LOP3.LUT R243, R243, 0xfffeffff, RZ, 0xc0, !PT ;  /* 0xfffefffff3f37812 */ /* 0x000fe400078ec0ff */
[----:B------:R-:W-:Y:S01]  /*331d0*/  ISETP.LT.AND P1, PT, R5, UR30, !P0 ;  /* 0x0000001e05007c0c */ /* 0x000fe2000c721270 */
[----:B------:R-:W-:Y:S01]  /*331e0*/  ULDC.64 UR30, c[0x0][0x228] ;  /* 0x00008a00001e7ab9 */ /* 0x000fe20000000a00 */
[----:B------:R-:W-:Y:S01]  /*331f0*/  VIADD R80, R81, UR9 ;  /* 0x0000000951507c36 */ /* 0x000fe20008000000 */
[----:B------:R-:W-:-:S04]  /*33200*/  ULDC UR18, c[0x0][0x228] ;  /* 0x00008a0000127ab9 */ /* 0x000fc80000000800 */
[----:B------:R-:W-:Y:S01]  /*33210*/  @P3 LOP3.LUT R243, R243, 0x10000, RZ, 0xfc, !PT ;  /* 0x00010000f3f33812 */ /* 0x000fe200078efcff */
[----:B------:R-:W-:Y:S01]  /*33220*/  VIADD R65, R0, 0x93 ;  /* 0x0000009300417836 */ /* 0x000fe20000000000 */
[----:B------:R-:W-:Y:S01]  /*33230*/  ISETP.LT.AND P0, PT, R2, UR12, !P0 ;  /* 0x0000000c02007c0c */ /* 0x000fe2000c701270 */
[----:B------:R-:W-:Y:S01]  /*33240*/  VIADD R64, R0, 0x92 ;  /* 0x0000009200407836 */ /* 0x000fe20000000000 */
[----:B------:R-:W-:Y:S01]  /*33250*/  LOP3.LUT R243, R243, 0xffff7fff, RZ, 0xc0, !PT ;  /* 0xffff7ffff3f37812 */ /* 0x000fe200078ec0ff */
[----:B------:R-:W-:Y:S01]  /*33260*/  ULDC UR12, c[0x0][0x228] ;  /* 0x00008a00000c7ab9 */ /* 0x000fe20000000800 */
[----:B------:R-:W-:Y:S02]  /*33270*/  ULDC UR9, c[0x0][0x228] ;  /* 0x00008a0000097ab9 */ /* 0x000fe40000000800 */
[----:B------:R-:W-:-:S04]  /*33280*/  @P2 LOP3.LUT R243, R243, 0x8000, RZ, 0xfc, !PT ;  /* 0x00008000f3f32812 */ /* 0x000fc800078efcff */
[----:B------:R-:W-:-:S04]  /*33290*/  LOP3.LUT R243, R243, 0xffffbfff, RZ, 0xc0, !PT ;  /* 0xffffbffff3f37812 */ /* 0x000fc800078ec0ff */
[----:B------:R-:W-:-:S04]  /*332a0*/  @P1 LOP3.LUT R243, R243, 0x4000, RZ, 0xfc, !PT ;  /* 0x00004000f3f31812 */ /* 0x000fc800078efcff */
[----:B------:R-:W-:-:S04]  /*332b0*/  LOP3.LUT R243, R243, 0xffffdfff, RZ, 0xc0, !PT ;  /* 0xffffdffff3f37812 */ /* 0x000fc800078ec0ff */
[----:B------:R-:W-:Y:S02]  /*332c0*/  @P0 LOP3.LUT R243, R243, 0x2000, RZ, 0xfc, !PT ;  /* 0x00002000f3f30812 */ /* 0x000fe400078efcff */
[----:B------:R-:W-:Y:S01]  /*332d0*/  ISETP.GE.AND P0, PT, R78, UR11, PT ;  /* 0x0000000b4e007c0c */ /* 0x000fe2000bf06270 */
[----:B------:R-:W-:-:S03]  /*332e0*/  ULDC UR11, c[0x0][0x228] ;  /* 0x00008a00000b7ab9 */ /* 0x000fc60000000800 */
[----:B------:R-:W-:Y:S01]  /*332f0*/  ISETP.LT.AND P3, PT, R3, UR5, !P0 ;  /* 0x0000000503007c0c */ /* 0x000fe2000c761270 */
[----:B------:R-:W-:Y:S01]  /*33300*/  ULDC UR5, c[0x0][0x248] ;  /* 0x0000920000057ab9 */ /* 0x000fe20000000800 */
[----:B------:R-:W-:Y:S01]  /*33310*/  ISETP.LT.AND P2, PT, R4, UR46, !P0 ;  /* 0x0000002e04007c0c */ /* 0x000fe2000c741270 */
[----:B------:R-:W-:Y:S01]  /*33320*/  ULDC UR46, c[0x0][0x228] ;  /* 0x00008a00002e7ab9 */ /* 0x000fe20000000800 */
[----:B------:R-:W-:Y:S02]  /*33330*/  LOP3.LUT R243, R243, 0xffffefff, RZ, 0xc0, !PT ;  /* 0xffffeffff3f37812 */ /* 0x000fe400078ec0ff */
[----:B------:R-:W-:Y:S01]  /*33340*/  ISETP.LT.AND P1, PT, R5, UR47, !P0 ;  /* 0x0000002f05007c0c */ /* 0x000fe2000c721270 */
[----:B------:R-:W-:-:S06]  /*33350*/  VIADD R79, R80, UR5 ;  /* 0x00000005504f7c36 */ /* 0x000fcc0008000000 */
[----:B------:R-:W-:Y:S01]  /*33360*/  @P3 LOP3.LUT R243, R243, 0x1000, RZ, 0xfc, !PT ;  /* 0x00001000f3f33812 */ /* 0x000fe200078efcff */
[----:B------:R-:W-:Y:S01]  /*33370*/  ULDC UR5, c[0x0][0x228] ;  /* 0x00008a0000057ab9 */ /* 0x000fe20000000800 */
[----:B------:R-:W-:Y:S01]  /*33380*/  PRMT R61, R61, 0x3340, R0 ;  /* 0x000033403d3d7816 */ /* 0x000fe20000000000 */
[C---:B------:R-:W-:Y:S01]  /*33390*/  VIADD R58, R0.reuse, 0x8c ;  /* 0x0000008c003a7836 */ /* 0x040fe20000000000 */
[----:B------:R-:W-:Y:S02]  /*333a0*/  LOP3.LUT R243, R243, 0xfffff7ff, RZ, 0xc0, !PT ;  /* 0xfffff7fff3f37812 */ /* 0x000fe400078ec0ff */
[----:B------:R-:W-:Y:S01]  /*333b0*/  SHF.R.U32.HI R57, RZ, 0x8, R57 ;  /* 0x00000008ff397819 */ /* 0x000fe20000011639 */
[C---:B------:R-:W-:Y:S01]  /*333c0*/  VIADD R55, R0.reuse, 0x89 ;  /* 0x0000008900377836 */ /* 0x040fe20000000000 */
[----:B------:R-:W-:Y:S01]  /*333d0*/  @P2 LOP3.LUT R243, R243, 0x800, RZ, 0xfc, !PT ;  /* 0x00000800f3f32812 */ /* 0x000fe200078efcff */
[----:B------:R-:W-:Y:S01]  /*333e0*/  VIADD R54, R0, 0x88 ;  /* 0x0000008800367836 */ /* 0x000fe20000000000 */
        /* <DEDUP_REMOVED lines=15> */
[----:B------:R-:W-:Y:S01]  /*334e0*/  VIADD R53, R0, 0x87 ;  /* 0x0000008700357836 */ /* 0x000fe20000000000 */
[----:B------:R-:W-:Y:S01]  /*334f0*/  PRMT R136, R60, 0x5410, R61 ;  /* 0x000054103c887816 */ /* 0x000fe2000000003d */
[----:B------:R-:W-:-:S04]  /*33500*/  ULDC UR40, c[0x0][0x228] ;  /* 0x00008a0000287ab9 */ /* 0x000fc80000000800 */
        /* <DEDUP_REMOVED lines=9> */
[----:B------:R-:W-:Y:S01]  /*335a0*/  VIADD R77, R78, UR14 ;  /* 0x0000000e4e4d7c36 */ /* 0x000fe20008000000 */
[----:B------:R-:W-:Y:S01]  /*335b0*/  LOP3.LUT R243, R243, 0xffffffef, RZ, 0xc0, !PT ;  /* 0xffffffeff3f37812 */ /* 0x000fe200078ec0ff */
[----:B------:R-:W-:Y:S01]  /*335c0*/  ULDC UR14, c[0x0][0x248] ;  /* 0x00009200000e7ab9 */ /* 0x000fe20000000800 */
[----:B------:R-:W-:Y:S01]  /*335d0*/  ISETP.LT.AND P3, PT, R3, UR32, !P0 ;  /* 0x0000002003007c0c */ /* 0x000fe2000c761270 */
[----:B------:R-:W-:Y:S01]  /*335e0*/  VIADD R61, R0, 0x8f ;  /* 0x0000008f003d7836 */ /* 0x000fe20000000000 */
[----:B------:R-:W-:Y:S01]  /*335f0*/  ISETP.LT.AND P2, PT, R4, UR33, !P0 ;  /* 0x0000002104007c0c */ /* 0x000fe2000c741270 */
[----:B------:R-:W-:Y:S01]  /*33600*/  ULDC.64 UR32, c[0x0][0x228] ;  /* 0x00008a0000207ab9 */ /* 0x000fe20000000a00 */
[----:B------:R-:W-:Y:S01]  /*33610*/  ISETP.LT.AND P1, PT, R5, UR36, !P0 ;  /* 0x0000002405007c0c */ /* 0x000fe2000c721270 */
[----:B------:R-:W-:Y:S01]  /*33620*/  ULDC.64 UR36, c[0x0][0x228] ;  /* 0x00008a0000247ab9 */ /* 0x000fe20000000a00 */
[----:B------:R-:W-:Y:S01]  /*33630*/  VIADD R60, R0, 0x8e ;  /* 0x0000008e003c7836 */ /* 0x000fe20000000000 */
[----:B------:R-:W-:Y:S01]  /*33640*/  LOP3.LUT R240, R240, 0x7fffffff, RZ, 0xc0, !PT ;  /* 0x7ffffffff0f07812 */ /* 0x000fe200078ec0ff */
[----:B------:R-:W-:-:S05]  /*33650*/  ULDC UR15, c[0x0][0x228] ;  /* 0x00008a00000f7ab9 */ /* 0x000fca0000000800 */
[----:B------:R-:W-:-:S04]  /*33660*/  @P3 LOP3.LUT R243, R243, 0x10, RZ, 0xfc, !PT ;  /* 0x00000010f3f33812 */ /* 0x000fc800078efcff */
[----:B------:R-:W-:-:S04]  /*33670*/  LOP3.LUT R243, R243, 0xfffffff7, RZ, 0xc0, !PT ;  /* 0xfffffff7f3f37812 */ /* 0x000fc800078ec0ff */
[----:B------:R-:W-:Y:S02]  /*33680*/  @P2 LOP3.LUT R243, R243, 0x8, RZ, 0xfc, !PT ;  /* 0x00000008f3f32812 */ /* 0x000fe400078efcff */
[----:B------:R-:W-:Y:S01]  /*33690*/  ISETP.LT.AND P0, PT, R2, UR22, !P0 ;  /* 0x0000001602007c0c */ /* 0x000fe2000c701270 */
[----:B------:R-:W-:Y:S01]  /*336a0*/  VIADD R76, R77, UR14 ;  /* 0x0000000e4d4c7c36 */ /* 0x000fe20008000000 */
[----:B------:R-:W-:Y:S01]  /*336b0*/  LOP3.LUT R243, R243, 0xfffffffb, RZ, 0xc0, !PT ;  /* 0xfffffffbf3f37812 */ /* 0x000fe200078ec0ff */
[----:B------:R-:W-:Y:S01]  /*336c0*/  ULDC UR14, c[0x0][0x228] ;  /* 0x00008a00000e7ab9 */ /* 0x000fe20000000800 */
[----:B------:R-:W-:Y:S01]  /*336d0*/  LOP3.LUT R57, R57, 0xffff, RZ, 0xc0, !PT ;  /* 0x0000ffff39397812 */ /* 0x000fe200078ec0ff */
[----:B------:R-:W-:Y:S01]  /*336e0*/  ULDC UR22, c[0x0][0x228] ;  /* 0x00008a0000167ab9 */ /* 0x000fe20000000800 */
[----:B------:R-:W-:-:S04]  /*336f0*/  @P1 LOP3.LUT R243, R243, 0x4, RZ, 0xfc, !PT ;  /* 0x00000004f3f31812 */ /* 0x000fc800078efcff */
[----:B------:R-:W-:-:S04]  /*33700*/  LOP3.LUT R243, R243, 0xfffffffd, RZ, 0xc0, !PT ;  /* 0xfffffffdf3f37812 */ /* 0x000fc800078ec0ff */
[----:B------:R-:W-:Y:S02]  /*33710*/  @P0 LOP3.LUT R243, R243, 0x2, RZ, 0xfc, !PT ;  /* 0x00000002f3f30812 */ /* 0x000fe400078efcff */
[----:B------:R-:W-:Y:S01]  /*33720*/  ISETP.GE.AND P0, PT, R75, UR13, PT ;  /* 0x0000000d4b007c0c */ /* 0x000fe2000bf06270 */
[----:B------:R-:W-:-:S03]  /*33730*/  ULDC UR13, c[0x0][0x228] ;  /* 0x00008a00000d7ab9 */ /* 0x000fc60000000800 */
[----:B------:R-:W-:Y:S02]  /*33740*/  ISETP.LT.AND P2, PT, R4, UR35, !P0 ;  /* 0x0000002304007c0c */ /* 0x000fe4000c741270 */
[----:B------:R-:W-:Y:S01]  /*33750*/  ISETP.LT.AND P1, PT, R5, UR27, !P0 ;  /* 0x0000001b05007c0c */ /* 0x000fe2000c721270 */
[----:B------:R-:W-:Y:S01]  /*33760*/  ULDC UR27, c[0x0][0x228] ;  /* 0x00008a00001b7ab9 */ /* 0x000fe20000000800 */
[----:B------:R-:W-:Y:S01]  /*33770*/  ISETP.LT.AND P3, PT, R3, UR34, !P0 ;  /* 0x0000002203007c0c */ /* 0x000fe2000c761270 */
[----:B------:R-:W-:Y:S01]  /*33780*/  ULDC.64 UR34, c[0x0][0x228] ;  /* 0x00008a0000227ab9 */ /* 0x000fe20000000a00 */
[----:B------:R-:W-:-:S07]  /*33790*/  ISETP.LT.AND P0, PT, R2, UR32, !P0 ;  /* 0x0000002002007c0c */ /* 0x000fce000c701270 */
[----:B------:R-:W-:-:S04]  /*337a0*/  @P2 LOP3.LUT R242, R242, 0x80000000, RZ, 0xfc, !PT ;  /* 0x80000000f2f22812 */ /* 0x000fc800078efcff */
[----:B------:R-:W-:-:S04]  /*337b0*/  LOP3.LUT R242, R242, 0xbfffffff, RZ, 0xc0, !PT ;  /* 0xbffffffff2f27812 */ /* 0x000fc800078ec0ff */
[----:B------:R-:W-:-:S04]  /*337c0*/  @P1 LOP3.LUT R242, R242, 0x40000000, RZ, 0xfc, !PT ;  /* 0x40000000f2f21812 */ /* 0x000fc800078efcff */
[----:B------:R-:W-:Y:S02]  /*337d0*/  LOP3.LUT R242, R242, 0xdfffffff, RZ, 0xc0, !PT ;  /* 0xdffffffff2f27812 */ /* 0x000fe400078ec0ff */
[----:B------:R-:W-:Y:S02]  /*337e0*/  LOP3.LUT R243, R243, 0xfffffffe, RZ, 0xc0, !PT ;  /* 0xfffffffef3f37812 */ /* 0x000fe400078ec0ff */
        /* <DEDUP_REMOVED lines=30> */
[----:B------:R-:W-:Y:S01]  /*339d0*/  ISETP.LT.AND P0, PT, R2, UR36, !P0 ;  /* 0x0000002402007c0c */ /* 0x000fe2000c701270 */
[----:B------:R-:W-:Y:S01]  /*339e0*/  ULDC UR16, c[0x0][0x228] ;  /* 0x00008a0000107ab9 */ /* 0x000fe20000000800 */
[----:B------:R-:W-:-:S04]  /*339f0*/  LOP3.LUT R242, R242, 0xff7fffff, RZ, 0xc0, !PT ;  /* 0xff7ffffff2f27812 */ /* 0x000fc800078ec0ff */
[----:B------:R-:W-:-:S04]  /*33a00*/  @P2 LOP3.LUT R242, R242, 0x800000, RZ, 0xfc, !PT ;  /* 0x00800000f2f22812 */ /* 0x000fc800078efcff */
        /* <DEDUP_REMOVED lines=9> */
[----:B------:R-:W-:Y:S01]  /*33aa0*/  ULDC UR23, c[0x0][0x228] ;  /* 0x00008a0000177ab9 */ /* 0x000fe20000000800 */
[----:B------:R-:W-:Y:S01]  /*33ab0*/  ISETP.LT.AND P2, PT, R4, UR48, !P0 ;  /* 0x0000003004007c0c */ /* 0x000fe2000c741270 */
[----:B------:R-:W-:Y:S01]  /*33ac0*/  ULDC UR48, c[0x0][0x228] ;  /* 0x00008a0000307ab9 */ /* 0x000fe20000000800 */
[----:B------:R-:W-:Y:S01]  /*33ad0*/  ISETP.LT.AND P1, PT, R5, UR50, !P0 ;  /* 0x0000003205007c0c */ /* 0x000fe2000c721270 */
[----:B------:R-:W-:Y:S01]  /*33ae0*/  ULDC UR50, c[0x0][0x228] ;  /* 0x00008a0000327ab9 */ /* 0x000fe20000000800 */
[----:B------:R-:W-:Y:S01]  /*33af0*/  VIADD R73, R74, UR24 ;  /* 0x000000184a497c36 */ /* 0x000fe20008000000 */
[----:B------:R-:W-:Y:S01]  /*33b00*/  PRMT R57, R57, 0x3340, R0 ;  /* 0x0000334039397816 */ /* 0x000fe20000000000 */
[----:B------:R-:W-:Y:S01]  /*33b10*/  ULDC UR24, c[0x0][0x228] ;  /* 0x00008a0000187ab9 */ /* 0x000fe20000000800 */
[----:B------:R-:W-:Y:S01]  /*33b20*/  PRMT R132, R51, 0x5410, R52 ;  /* 0x0000541033847816 */ /* 0x000fe20000000034 */
[----:B------:R-:W-:-:S03]  /*33b30*/  ULDC UR46, c[0x0][0x228] ;  /* 0x00008a00002e7ab9 */ /* 0x000fc60000000800 */
        /* <DEDUP_REMOVED lines=21> */
[----:B------:R-:W-:Y:S01]  /*33c90*/  ULDC UR38, c[0x0][0x228] ;  /* 0x00008a0000267ab9 */ /* 0x000fe20000000800 */
        /* <DEDUP_REMOVED lines=19> */
[----:B------:R-:W-:Y:S01]  /*33dd0*/  VIADD R57, R0, 0x8b ;  /* 0x0000008b00397836 */ /* 0x000fe20000000000 */
[----:B------:R-:W-:Y:S01]  /*33de0*/  ULDC UR39, c[0x0][0x228] ;  /* 0x00008a0000277ab9 */ /* 0x000fe20000000800 */
[----:B------:R-:W-:-:S04]  /*33df0*/  LOP3.LUT R242, R242, 0xfffff7ff, RZ, 0xc0, !PT ;  /* 0xfffff7fff2f27812 */ /* 0x000fc800078ec0ff */
[----:B------:R-:W-:Y:S02]  /*33e00*/  @P2 LOP3.LUT R242, R242, 0x800, RZ, 0xfc, !PT ;  /* 0x00000800f2f22812 */ /* 0x000fe400078efcff */
[----:B------:R-:W-:Y:S01]  /*33e10*/  ISETP.LT.AND P0, PT, R2, UR32, !P0 ;  /* 0x0000002002007c0c */ /* 0x000fe2000c701270 */
[----:B------:R-:W-:Y:S01]  /*33e20*/  VIADD R70, R71, UR28 ;  /* 0x0000001c47467c36 */ /* 0x000fe20008000000 */
[----:B------:R-:W-:Y:S01]  /*33e30*/  LOP3.LUT R242, R242, 0xfffffbff, RZ, 0xc0, !PT ;  /* 0xfffffbfff2f27812 */ /* 0x000fe200078ec0ff */
[----:B------:R-:W-:Y:S01]  /*33e40*/  ULDC UR28, c[0x0][0x248] ;  /* 0x00009200001c7ab9 */ /* 0x000fe20000000800 */
[----:B------:R-:W-:Y:S02]  /*33e50*/  ULDC UR32, c[0x0][0x228] ;  /* 0x00008a0000207ab9 */ /* 0x000fe40000000800 */
[----:B------:R-:W-:-:S04]  /*33e60*/  @P1 LOP3.LUT R242, R242, 0x400, RZ, 0xfc, !PT ;  /* 0x00000400f2f21812 */ /* 0x000fc800078efcff */
[----:B------:R-:W-:-:S04]  /*33e70*/  LOP3.LUT R242, R242, 0xfffffdff, RZ, 0xc0, !PT ;  /* 0xfffffdfff2f27812 */ /* 0x000fc800078ec0ff */
[----:B------:R-:W-:Y:S02]  /*33e80*/  @P0 LOP3.LUT R242, R242, 0x200, RZ, 0xfc, !PT ;  /* 0x00000200f2f20812 */ /* 0x000fe400078efcff */
[----:B------:R-:W-:Y:S01]  /*33e90*/  ISETP.GE.AND P0, PT, R69, UR37, PT ;  /* 0x0000002545007c0c */ /* 0x000fe2000bf06270 */
[----:B------:R-:W-:-:S03]  /*33ea0*/  ULDC.64 UR36, c[0x0][0x228] ;  /* 0x00008a0000247ab9 */ /* 0x000fc60000000a00 */
[----:B------:R-:W-:Y:S02]  /*33eb0*/  ISETP.LT.AND P3, PT, R3, UR48, !P0 ;  /* 0x0000003003007c0c */ /* 0x000fe4000c761270 */
[----:B------:R-:W-:Y:S01]  /*33ec0*/  LOP3.LUT R242, R242, 0xfffffeff, RZ, 0xc0, !PT ;  /* 0xfffffefff2f27812 */ /* 0x000fe200078ec0ff */
[----:B------:R-:W-:Y:S01]  /*33ed0*/  VIADD R69, R70, UR28 ;  /* 0x0000001c46457c36 */ /* 0x000fe20008000000 */
[----:B------:R-:W-:Y:S01]  /*33ee0*/  ISETP.LT.AND P2, PT, R4, UR50, !P0 ;  /* 0x0000003204007c0c */ /* 0x000fe2000c741270 */
[----:B------:R-:W-:Y:S01]  /*33ef0*/  ULDC UR50, c[0x0][0x228] ;  /* 0x00008a0000327ab9 */ /* 0x000fe20000000800 */
[----:B------:R-:W-:Y:S01]  /*33f00*/  ISETP.LT.AND P1, PT, R5, UR41, !P0 ;  /* 0x0000002905007c0c */ /* 0x000fe2000c721270 */
[----:B------:R-:W-:Y:S01]  /*33f10*/  VIADD R56, R0, 0x8a ;  /* 0x0000008a00387836 */ /* 0x000fe20000000000 */
[----:B------:R-:W-:-:S05]  /*33f20*/  ULDC UR48, c[0x0][0x228] ;  /* 0x00008a0000307ab9 */ /* 0x000fca0000000800 */
[----:B------:R-:W-:Y:S01]  /*33f30*/  @P3 LOP3.LUT R242, R242, 0x100, RZ, 0xfc, !PT ;  /* 0x00000100f2f23812 */ /* 0x000fe200078efcff */
[----:B------:R-:W-:Y:S01]  /*33f40*/  VIADD R52, R0, 0x86 ;  /* 0x0000008600347836 */ /* 0x000fe20000000000 */
[----:B------:R-:W-:Y:S02]  /*33f50*/  ULDC UR41, c[0x0][0x228] ;  /* 0x00008a0000297ab9 */ /* 0x000fe40000000800 */
        /* <DEDUP_REMOVED lines=15> */
[----:B------:R-:W-:-:S06]  /*34050*/  VIADD R51, R0, 0x85 ;  /* 0x0000008500337836 */ /* 0x000fcc0000000000 */
        /* <DEDUP_REMOVED lines=9> */
[----:B------:R-:W-:-:S04]  /*340f0*/  ISETP.GE.AND P0, PT, R67, UR31, PT ;  /* 0x0000001f43007c0c */ /* 0x000fc8000bf06270 */
[----:B------:R-:W-:Y:S01]  /*34100*/  ISETP.LT.AND P2, PT, R4, UR30, !P0 ;  /* 0x0000001e04007c0c */ /* 0x000fe2000c741270 */
[----:B------:R-:W-:Y:S01]  /*34110*/  ULDC.64 UR30, c[0x0][0x228] ;  /* 0x00008a00001e7ab9 */ /* 0x000fe20000000a00 */
[----:B------:R-:W-:Y:S02]  /*34120*/  ISETP.LT.AND P1, PT, R5, UR43, !P0 ;  /* 0x0000002b05007c0c */ /* 0x000fe4000c721270 */
[----:B------:R-:W-:Y:S02]  /*34130*/  ISETP.LT.AND P3, PT, R3, UR32, !P0 ;  /* 0x0000002003007c0c */ /* 0x000fe4000c761270 */
[----:B------:R-:W-:Y:S01]  /*34140*/  ISETP.LT.AND P0, PT, R2, UR28, !P0 ;  /* 0x0000001c02007c0c */ /* 0x000fe2000c701270 */
[----:B------:R-:W-:-:S06]  /*34150*/  ULDC UR28, c[0x0][0x248] ;  /* 0x00009200001c7ab9 */ /* 0x000fcc0000000800 */
        /* <DEDUP_REMOVED lines=10> */
[----:B------:R-:W-:Y:S01]  /*34200*/  VIADD R68, R69, UR28 ;  /* 0x0000001c45447c36 */ /* 0x000fe20008000000 */
[----:B------:R-:W-:Y:S01]  /*34210*/  ISETP.LT.AND P2, PT, R4, UR60, !P0 ;  /* 0x0000003c04007c0c */ /* 0x000fe2000c741270 */
[----:B------:R-:W-:Y:S01]  /*34220*/  VIADD R50, R0, 0x84 ;  /* 0x0000008400327836 */ /* 0x000fe20000000000 */
[----:B------:R-:W-:Y:S01]  /*34230*/  LOP3.LUT R241, R241, 0xefffffff, RZ, 0xc0, !PT ;  /* 0xeffffffff1f17812 */ /* 0x000fe200078ec0ff */
[----:B------:R-:W-:Y:S01]  /*34240*/  ULDC UR28, c[0x0][0x228] ;  /* 0x00008a00001c7ab9 */ /* 0x000fe20000000800 */
[----:B------:R-:W-:Y:S01]  /*34250*/  ISETP.LT.AND P1, PT, R5, UR42, !P0 ;  /* 0x0000002a05007c0c */ /* 0x000fe2000c721270 */
[----:B------:R-:W-:Y:S01]  /*34260*/  ULDC.64 UR42, c[0x0][0x228] ;  /* 0x00008a00002a7ab9 */ /* 0x000fe20000000a00 */
[----:B------:R-:W-:Y:S01]  /*34270*/  LOP3.LUT R239, R239, 0x7fffffff, RZ, 0xc0, !PT ;  /* 0x7fffffffefef7812 */ /* 0x000fe200078ec0ff */
[----:B------:R-:W-:Y:S01]  /*34280*/  ULDC UR61, c[0x0][0x228] ;  /* 0x00008a00003d7ab9 */ /* 0x000fe20000000800 */
[----:B------:R-:W-:Y:S01]  /*34290*/  PRMT R129, R48, 0x5410, R49 ;  /* 0x0000541030817816 */ /* 0x000fe20000000031 */
[----:B------:R-:W-:Y:S01]  /*342a0*/  VIADD R47, R0, 0x81 ;  /* 0x00000081002f7836 */ /* 0x000fe20000000000 */
[----:B------:R-:W-:Y:S01]  /*342b0*/  ULDC UR60, c[0x0][0x228] ;  /* 0x00008a00003c7ab9 */ /* 0x000fe20000000800 */
        /* <DEDUP_REMOVED lines=14> */
[C---:B------:R-:W-:Y:S01]  /*343a0*/  VIADD R49, R0.reuse, 0x83 ;  /* 0x0000008300317836 */ /* 0x040fe20000000000 */
[----:B------:R-:W-:Y:S01]  /*343b0*/  LOP3.LUT R241, R241, 0xfeffffff, RZ, 0xc0, !PT ;  /* 0xfefffffff1f17812 */ /* 0x000fe200078ec0ff */
[----:B------:R-:W-:Y:S01]  /*343c0*/  ULDC UR56, c[0x0][0x228] ;  /* 0x00008a0000387ab9 */ /* 0x000fe20000000800 */
[----:B------:R-:W-:Y:S01]  /*343d0*/  ISETP.LT.AND P1, PT, R5, UR26, !P0 ;  /* 0x0000001a05007c0c */ /* 0x000fe2000c721270 */
[----:B------:R-:W-:Y:S01]  /*343e0*/  ULDC UR26, c[0x0][0x248] ;  /* 0x00009200001a7ab9 */ /* 0x000fe20000000800 */
[C---:B------:R-:W-:Y:S01]  /*343f0*/  VIADD R48, R0.reuse, 0x82 ;  /* 0x0000008200307836 */ /* 0x040fe20000000000 */
[----:B------:R-:W-:Y:S01]  /*34400*/  SHF.R.U32.HI R45, RZ, 0x8, R45 ;  /* 0x00000008ff2d7819 */ /* 0x000fe2000001162d */
[----:B------:R-:W-:Y:S01]  /*34410*/  VIADD R46, R0, 0x80 ;  /* 0x00000080002e7836 */ /* 0x000fe20000000000 */
[----:B------:R-:W-:-:S02]  /*34420*/  ULDC UR59, c[0x0][0x228] ;  /* 0x00008a00003b7ab9 */ /* 0x000fc40000000800 */
        /* <DEDUP_REMOVED lines=17> */
[----:B------:R-:W-:Y:S01]  /*34540*/  ULDC UR25, c[0x0][0x248] ;  /* 0x0000920000197ab9 */ /* 0x000fe20000000800 */
[----:B------:R-:W-:Y:S01]  /*34550*/  LOP3.LUT R45, R45, 0xffff, RZ, 0xc0, !PT ;  /* 0x0000ffff2d2d7812 */ /* 0x000fe200078ec0ff */
[----:B------:R-:W-:Y:S01]  /*34560*/  VIADD R43, R0, 0x7d ;  /* 0x0000007d002b7836 */ /* 0x000fe20000000000 */
        /* <DEDUP_REMOVED lines=17> */
[----:B------:R-:W-:Y:S01]  /*34680*/  VIADD R42, R0, 0x7c ;  /* 0x0000007c002a7836 */ /* 0x000fe20000000000 */
[----:B------:R-:W-:-:S02]  /*34690*/  ISETP.LT.AND P1, PT, R5, UR18, !P0 ;  /* 0x0000001205007c0c */ /* 0x000fc4000c721270 */
[----:B------:R-:W-:Y:S01]  /*346a0*/  LOP3.LUT R41, R41, 0xffff, RZ, 0xc0, !PT ;  /* 0x0000ffff29297812 */ /* 0x000fe200078ec0ff */
[C---:B------:R-:W-:Y:S01]  /*346b0*/  VIADD R39, R0.reuse, 0x79 ;  /* 0x0000007900277836 */ /* 0x040fe20000000000 */
[----:B------:R-:W-:Y:S01]  /*346c0*/  PRMT R45, R45, 0x3340, R0 ;  /* 0x000033402d2d7816 */ /* 0x000fe20000000000 */
[----:B------:R-:W-:Y:S01]  /*346d0*/  VIADD R38, R0, 0x78 ;  /* 0x0000007800267836 */ /* 0x000fe20000000000 */
[----:B------:R-:W-:Y:S01]  /*346e0*/  LOP3.LUT R238, R238, 0x7fffffff, RZ, 0xc0, !PT ;  /* 0x7fffffffeeee7812 */ /* 0x000fe200078ec0ff */
[----:B------:R-:W-:Y:S02]  /*346f0*/  ULDC UR25, c[0x0][0x228] ;  /* 0x00008a0000197ab9 */ /* 0x000fe40000000800 */
[----:B------:R-:W-:-:S04]  /*34700*/  @P3 LOP3.LUT R241, R241, 0x10000, RZ, 0xfc, !PT ;  /* 0x00010000f1f13812 */ /* 0x000fc800078efcff */
[----:B------:R-:W-:-:S04]  /*34710*/  LOP3.LUT R241, R241, 0xffff7fff, RZ, 0xc0, !PT ;  /* 0xffff7ffff1f17812 */ /* 0x000fc800078ec0ff */
[----:B------:R-:W-:Y:S02]  /*34720*/  @P2 LOP3.LUT R241, R241, 0x8000, RZ, 0xfc, !PT ;  /* 0x00008000f1f12812 */ /* 0x000fe400078efcff */
[----:B------:R-:W-:Y:S01]  /*34730*/  ISETP.LT.AND P0, PT, R2, UR36, !P0 ;  /* 0x0000002402007c0c */ /* 0x000fe2000c701270 */
[----:B------:R-:W-:Y:S01]  /*34740*/  VIADD R64, R65, UR17 ;  /* 0x0000001141407c36 */ /* 0x000fe20008000000 */
[----:B------:R-:W-:Y:S01]  /*34750*/  LOP3.LUT R241, R241, 0xffffbfff, RZ, 0xc0, !PT ;  /* 0xffffbffff1f17812 */ /* 0x000fe200078ec0ff */
[----:B------:R-:W-:-:S03]  /*34760*/  ULDC UR36, c[0x0][0x228] ;  /* 0x00008a0000247ab9 */ /* 0x000fc60000000800 */
[----:B------:R-:W-:-:S04]  /*34770*/  @P1 LOP3.LUT R241, R241, 0x4000, RZ, 0xfc, !PT ;  /* 0x00004000f1f11812 */ /* 0x000fc800078efcff */
[----:B------:R-:W-:-:S04]  /*34780*/  LOP3.LUT R241, R241, 0xffffdfff, RZ, 0xc0, !PT ;  /* 0xffffdffff1f17812 */ /* 0x000fc800078ec0ff */
[----:B------:R-:W-:Y:S02]  /*34790*/  @P0 LOP3.LUT R241, R241, 0x2000, RZ, 0xfc, !PT ;  /* 0x00002000f1f10812 */ /* 0x000fe400078efcff */
[----:B------:R-:W-:Y:S01]  /*347a0*/  ISETP.GE.AND P0, PT, R62, UR31, PT ;  /* 0x0000001f3e007c0c */ /* 0x000fe2000bf06270 */
[----:B------:R-:W-:-:S03]  /*347b0*/  ULDC.64 UR30, c[0x0][0x228] ;  /* 0x00008a00001e7ab9 */ /* 0x000fc60000000a00 */
[----:B------:R-:W-:Y:S02]  /*347c0*/  ISETP.LT.AND P3, PT, R3, UR12, !P0 ;  /* 0x0000000c03007c0c */ /* 0x000fe4000c761270 */
[----:B------:R-:W-:Y:S01]  /*347d0*/  ISETP.LT.AND P2, PT, R4, UR9, !P0 ;  /* 0x0000000904007c0c */ /* 0x000fe2000c741270 */
[----:B------:R-:W-:Y:S01]  /*347e0*/  ULDC UR9, c[0x0][0x248] ;  /* 0x0000920000097ab9 */ /* 0x000fe20000000800 */
[----:B------:R-:W-:Y:S02]  /*347f0*/  LOP3.LUT R241, R241, 0xffffefff, RZ, 0xc0, !PT ;  /* 0xffffeffff1f17812 */ /* 0x000fe400078ec0ff */
[----:B------:R-:W-:-:S07]  /*34800*/  ISETP.LT.AND P1, PT, R5, UR11, !P0 ;  /* 0x0000000b05007c0c */ /* 0x000fce000c721270 */
[----:B------:R-:W-:-:S04]  /*34810*/  @P3 LOP3.LUT R241, R241, 0x1000, RZ, 0xfc, !PT ;  /* 0x00001000f1f13812 */ /* 0x000fc800078efcff */
[----:B------:R-:W-:-:S04]  /*34820*/  LOP3.LUT R241, R241, 0xfffff7ff, RZ, 0xc0, !PT ;  /* 0xfffff7fff1f17812 */ /* 0x000fc800078ec0ff */
[----:B------:R-:W-:Y:S02]  /*34830*/  @P2 LOP3.LUT R241, R241, 0x800, RZ, 0xfc, !PT ;  /* 0x00000800f1f12812 */ /* 0x000fe400078efcff */
[----:B------:R-:W-:Y:S02]  /*34840*/  ISETP.LT.AND P0, PT, R2, UR42, !P0 ;  /* 0x0000002a02007c0c */ /* 0x000fe4000c701270 */
[----:B------:R-:W-:Y:S02]  /*34850*/  PRMT R125, R44, 0x5410, R45 ;  /* 0x000054102c7d7816 */ /* 0x000fe4000000002d */
[----:B------:R-:W-:Y:S01]  /*34860*/  LOP3.LUT R241, R241, 0xfffffbff, RZ, 0xc0, !PT ;  /* 0xfffffbfff1f17812 */ /* 0x000fe200078ec0ff */
[----:B------:R-:W-:Y:S01]  /*34870*/  VIADD R63, R64, UR9 ;  /* 0x00000009403f7c36 */ /* 0x000fe20008000000 */
[----:B------:R-:W-:Y:S01]  /*34880*/  PRMT R41, R41, 0x3340, R0 ;  /* 0x0000334029297816 */ /* 0x000fe20000000000 */
[C---:B------:R-:W-:Y:S01]  /*34890*/  VIADD R45, R0.reuse, 0x7f ;  /* 0x0000007f002d7836 */ /* 0x040fe20000000000 */
[----:B------:R-:W-:Y:S01]  /*348a0*/  @P1 LOP3.LUT R241, R241, 0x400, RZ, 0xfc, !PT ;  /* 0x00000400f1f11812 */ /* 0x000fe200078efcff */
[C---:B------:R-:W-:Y:S01]  /*348b0*/  VIADD R44, R0.reuse, 0x7e ;  /* 0x0000007e002c7836 */ /* 0x040fe20000000000 */
[----:B------:R-:W-:Y:S01]  /*348c0*/  ULDC UR42, c[0x0][0x228] ;  /* 0x00008a00002a7ab9 */ /* 0x000fe20000000800 */
[----:B------:R-:W-:Y:S01]  /*348d0*/  LOP3.LUT R37, R37, 0xffff, RZ, 0xc0, !PT ;  /* 0x0000ffff25257812 */ /* 0x000fe200078ec0ff */
[----:B------:R-:W-:Y:S01]  /*348e0*/  VIADD R35, R0, 0x75 ;  /* 0x0000007500237836 */ /* 0x000fe20000000000 */
[----:B------:R-:W-:Y:S01]  /*348f0*/  LOP3.LUT R241, R241, 0xfffffdff, RZ, 0xc0, !PT ;  /* 0xfffffdfff1f17812 */ /* 0x000fe200078ec0ff */
[----:B------:R-:W-:-:S03]  /*34900*/  ULDC UR9, c[0x0][0x228] ;  /* 0x00008a0000097ab9 */ /* 0x000fc60000000800 */
[----:B------:R-:W-:Y:S02]  /*34910*/  @P0 LOP3.LUT R241, R241, 0x200, RZ, 0xfc, !PT ;  /* 0x00000200f1f10812 */ /* 0x000fe400078efcff */
[----:B------:R-:W-:Y:S01]  /*34920*/  ISETP.GE.AND P0, PT, R61, UR33, PT ;  /* 0x000000213d007c0c */ /* 0x000fe2000bf06270 */
[----:B------:R-:W-:-:S03]  /*34930*/  ULDC.64 UR32, c[0x0][0x228] ;  /* 0x00008a0000207ab9 */ /* 0x000fc60000000a00 */
[----:B------:R-:W-:Y:S01]  /*34940*/  ISETP.LT.AND P3, PT, R3, UR10, !P0 ;  /* 0x0000000a03007c0c */ /* 0x000fe2000c761270 */
[----:B------:R-:W-:Y:S01]  /*34950*/  ULDC.64 UR10, c[0x0][0x228] ;  /* 0x00008a00000a7ab9 */ /* 0x000fe20000000a00 */
        /* <DEDUP_REMOVED lines=21> */
[----:B------:R-:W-:Y:S01]  /*34ab0*/  ULDC UR5, c[0x0][0x248] ;  /* 0x0000920000057ab9 */ /* 0x000fe20000000800 */
[----:B------:R-:W-:Y:S01]  /*34ac0*/  LOP3.LUT R241, R241, 0xffffffef, RZ, 0xc0, !PT ;  /* 0xffffffeff1f17812 */ /* 0x000fe200078ec0ff */
[C---:B------:R-:W-:Y:S01]  /*34ad0*/  VIADD R41, R0.reuse, 0x7b ;  /* 0x0000007b00297836 */ /* 0x040fe20000000000 */
[----:B------:R-:W-:Y:S01]  /*34ae0*/  ISETP.LT.AND P1, PT, R5, UR51, !P0 ;  /* 0x0000003305007c0c */ /* 0x000fe2000c721270 */
[----:B------:R-:W-:Y:S01]  /*34af0*/  VIADD R60, R61, UR5 ;  /* 0x000000053d3c7c36 */ /* 0x000fe20008000000 */
[----:B------:R-:W-:Y:S01]  /*34b00*/  ULDC UR53, c[0x0][0x228] ;  /* 0x00008a0000357ab9 */ /* 0x000fe20000000800 */
[C---:B------:R-:W-:Y:S01]  /*34b10*/  VIADD R40, R0.reuse, 0x7a ;  /* 0x0000007a00287836 */ /* 0x040fe20000000000 */
[----:B------:R-:W-:Y:S01]  /*34b20*/  PRMT R37, R37, 0x3340, R0 ;  /* 0x0000334025257816 */ /* 0x000fe20000000000 */
[----:B------:R-:W-:Y:S01]  /*34b30*/  ULDC UR5, c[0x0][0x248] ;  /* 0x0000920000057ab9 */ /* 0x000fe20000000800 */
[----:B------:R-:W-:Y:S01]  /*34b40*/  LOP3.LUT R237, R237, 0x7fffffff, RZ, 0xc0, !PT ;  /* 0x7fffffffeded7812 */ /* 0x000fe200078ec0ff */
[----:B------:R-:W-:Y:S01]  /*34b50*/  VIADD R34, R0, 0x74 ;  /* 0x0000007400227836 */ /* 0x000fe20000000000 */
[----:B------:R-:W-:Y:S01]  /*34b60*/  @P3 LOP3.LUT R241, R241, 0x10, RZ, 0xfc, !PT ;  /* 0x00000010f1f13812 */ /* 0x000fe200078efcff */
[----:B------:R-:W-:Y:S01]  /*34b70*/  ULDC UR52, c[0x0][0x228] ;  /* 0x00008a0000347ab9 */ /* 0x000fe20000000800 */
[----:B------:R-:W-:Y:S01]  /*34b80*/  SHF.R.U32.HI R33, RZ, 0x8, R33 ;  /* 0x00000008ff217819 */ /* 0x000fe20000011621 */
[----:B------:R-:W-:Y:S01]  /*34b90*/  ULDC UR51, c[0x0][0x228] ;  /* 0x00008a0000337ab9 */ /* 0x000fe20000000800 */
        /* <DEDUP_REMOVED lines=8> */
[----:B------:R-:W-:-:S03]  /*34c20*/  ULDC UR37, c[0x0][0x228] ;  /* 0x00008a0000257ab9 */ /* 0x000fc60000000800 */
[----:B------:R-:W-:Y:S02]  /*34c30*/  ISETP.LT.AND P2, PT, R4, UR54, !P0 ;  /* 0x0000003604007c0c */ /* 0x000fe4000c741270 */
[----:B------:R-:W-:Y:S01]  /*34c40*/  LOP3.LUT R241, R241, 0xfffffffe, RZ, 0xc0, !PT ;  /* 0xfffffffef1f17812 */ /* 0x000fe200078ec0ff */
[----:B------:R-:W-:Y:S01]  /*34c50*/  VIADD R59, R60, UR5 ;  /* 0x000000053c3b7c36 */ /* 0x000fe20008000000 */
[----:B------:R-:W-:Y:S01]  /*34c60*/  ISETP.LT.AND P1, PT, R5, UR13, !P0 ;  /* 0x0000000d05007c0c */ /* 0x000fe2000c721270 */
[----:B------:R-:W-:Y:S01]  /*34c70*/  ULDC.64 UR12, c[0x0][0x228] ;  /* 0x00008a00000c7ab9 */ /* 0x000fe20000000a00 */
[----:B------:R-:W-:Y:S01]  /*34c80*/  ISETP.LT.AND P3, PT, R3, UR55, !P0 ;  /* 0x0000003703007c0c */ /* 0x000fe2000c761270 */
[----:B------:R-:W-:Y:S01]  /*34c90*/  ULDC UR5, c[0x0][0x248] ;  /* 0x0000920000057ab9 */ /* 0x000fe20000000800 */
[----:B------:R-:W-:Y:S01]  /*34ca0*/  ISETP.LT.AND P0, PT, R2, UR32, !P0 ;  /* 0x0000002002007c0c */ /* 0x000fe2000c701270 */
[----:B------:R-:W-:Y:S01]  /*34cb0*/  ULDC UR55, c[0x0][0x228] ;  /* 0x00008a0000377ab9 */ /* 0x000fe20000000800 */
[----:B------:R-:W-:-:S03]  /*34cc0*/  ULDC UR54, c[0x0][0x228] ;  /* 0x00008a0000367ab9 */ /* 0x000fc60000000800 */
[----:B------:R-:W-:-:S04]  /*34cd0*/  @P2 LOP3.LUT R240, R240, 0x80000000, RZ, 0xfc, !PT ;  /* 0x80000000f0f02812 */ /* 0x000fc800078efcff */
[----:B------:R-:W-:-:S04]  /*34ce0*/  LOP3.LUT R240, R240, 0xbfffffff, RZ, 0xc0, !PT ;  /* 0xbffffffff0f07812 */ /* 0x000fc800078ec0ff */
[----:B------:R-:W-:-:S04]  /*34cf0*/  @P1 LOP3.LUT R240, R240, 0x40000000, RZ, 0xfc, !PT ;  /* 0x40000000f0f01812 */ /* 0x000fc800078efcff */
[----:B------:R-:W-:-:S04]  /*34d00*/  LOP3.LUT R240, R240, 0xdfffffff, RZ, 0xc0, !PT ;  /* 0xdffffffff0f07812 */ /* 0x000fc800078ec0ff */
[----:B------:R-:W-:Y:S02]  /*34d10*/  @P0 LOP3.LUT R240, R240, 0x20000000, RZ, 0xfc, !PT ;  /* 0x20000000f0f00812 */ /* 0x000fe400078efcff */
[----:B------:R-:W-:Y:S01]  /*34d20*/  ISETP.GE.AND P0, PT, R58, UR43, PT ;  /* 0x0000002b3a007c0c */ /* 0x000fe2000bf06270 */
[----:B------:R-:W-:Y:S01]  /*34d30*/  ULDC UR43, c[0x0][0x228] ;  /* 0x00008a00002b7ab9 */ /* 0x000fe20000000800 */
[----:B------:R-:W-:Y:S02]  /*34d40*/  @P3 LOP3.LUT R241, R241, 0x1, RZ, 0xfc, !PT ;  /* 0x00000001f1f13812 */ /* 0x000fe400078efcff */
[----:B------:R-:W-:Y:S02]  /*34d50*/  ISETP.LT.AND P3, PT, R3, UR14, !P0 ;  /* 0x0000000e03007c0c */ /* 0x000fe4000c761270 */
[----:B------:R-:W-:Y:S01]  /*34d60*/  ISETP.LT.AND P2, PT, R4, UR15, !P0 ;  /* 0x0000000f04007c0c */ /* 0x000fe2000c741270 */
[----:B------:R-:W-:Y:S01]  /*34d70*/  ULDC.64 UR14, c[0x0][0x228] ;  /* 0x00008a00000e7ab9 */ /* 0x000fe20000000a00 */
[----:B------:R-:W-:-:S02]  /*34d80*/  LOP3.LUT R240, R240, 0xefffffff, RZ, 0xc0, !PT ;  /* 0xeffffffff0f07812 */ /* 0x000fc400078ec0ff */
[----:B------:R-:W-:Y:S01]  /*34d90*/  ISETP.LT.AND P1, PT, R5, UR21, !P0 ;  /* 0x0000001505007c0c */ /* 0x000fe2000c721270 */
[----:B------:R-:W-:-:S06]  /*34da0*/  ULDC.64 UR20, c[0x0][0x228] ;  /* 0x00008a0000147ab9 */ /* 0x000fcc0000000a00 */
[----:B------:R-:W-:-:S04]  /*34db0*/  @P3 LOP3.LUT R240, R240, 0x10000000, RZ, 0xfc, !PT ;  /* 0x10000000f0f03812 */ /* 0x000fc800078efcff */
[----:B------:R-:W-:-:S04]  /*34dc0*/  LOP3.LUT R240, R240, 0xf7ffffff, RZ, 0xc0, !PT ;  /* 0xf7fffffff0f07812 */ /* 0x000fc800078ec0ff */
[----:B------:R-:W-:Y:S02]  /*34dd0*/  @P2 LOP3.LUT R240, R240, 0x8000000, RZ, 0xfc, !PT ;  /* 0x08000000f0f02812 */ /* 0x000fe400078efcff */
[----:B------:R-:W-:Y:S01]  /*34de0*/  ISETP.LT.AND P0, PT, R2, UR12, !P0 ;  /* 0x0000000c02007c0c */ /* 0x000fe2000c701270 */
[----:B------:R-:W-:Y:S01]  /*34df0*/  VIADD R58, R59, UR5 ;  /* 0x000000053b3a7c36 */ /* 0x000fe20008000000 */
[----:B------:R-:W-:Y:S01]  /*34e00*/  LOP3.LUT R240, R240, 0xfbffffff, RZ, 0xc0, !PT ;  /* 0xfbfffffff0f07812 */ /* 0x000fe200078ec0ff */
[----:B------:R-:W-:Y:S01]  /*34e10*/  ULDC UR5, c[0x0][0x248] ;  /* 0x0000920000057ab9 */ /* 0x000fe20000000800 */
[----:B------:R-:W-:Y:S01]  /*34e20*/  PRMT R120, R36, 0x5410, R37 ;  /* 0x0000541024787816 */ /* 0x000fe20000000025 */
[----:B------:R-:W-:Y:S01]  /*34e30*/  ULDC UR12, c[0x0][0x228] ;  /* 0x00008a00000c7ab9 */ /* 0x000fe20000000800 */
[----:B------:R-:W-:-:S04]  /*34e40*/  @P1 LOP3.LUT R240, R240, 0x4000000, RZ, 0xfc, !PT ;  /* 0x04000000f0f01812 */ /* 0x000fc800078efcff */
[----:B------:R-:W-:-:S04]  /*34e50*/  LOP3.LUT R240, R240, 0xfdffffff, RZ, 0xc0, !PT ;  /* 0xfdfffffff0f07812 */ /* 0x000fc800078ec0ff */
[----:B------:R-:W-:Y:S02]  /*34e60*/  @P0 LOP3.LUT R240, R240, 0x2000000, RZ, 0xfc, !PT ;  /* 0x02000000f0f00812 */ /* 0x000fe400078efcff */
[----:B------:R-:W-:-:S04]  /*34e70*/  ISETP.GE.AND P0, PT, R57, UR31, PT ;  /* 0x0000001f39007c0c */ /* 0x000fc8000bf06270 */
[----:B------:R-:W-:Y:S01]  /*34e80*/  ISETP.LT.AND P3, PT, R3, UR19, !P0 ;  /* 0x0000001303007c0c */ /* 0x000fe2000c761270 */
[----:B------:R-:W-:Y:S01]  /*34e90*/  ULDC.64 UR18, c[0x0][0x228] ;  /* 0x00008a0000127ab9 */ /* 0x000fe20000000a00 */
[----:B------:R-:W-:Y:S01]  /*34ea0*/  ISETP.LT.AND P2, PT, R4, UR16, !P0 ;  /* 0x0000001004007c0c */ /* 0x000fe2000c741270 */
[----:B------:R-:W-:Y:S01]  /*34eb0*/  ULDC.64 UR16, c[0x0][0x228] ;  /* 0x00008a0000107ab9 */ /* 0x000fe20000000a00 */
[----:B------:R-:W-:Y:S02]  /*34ec0*/  LOP3.LUT R240, R240, 0xfeffffff, RZ, 0xc0, !PT ;  /* 0xfefffffff0f07812 */ /* 0x000fe400078ec0ff */
[----:B------:R-:W-:-:S07]  /*34ed0*/  ISETP.LT.AND P1, PT, R5, UR22, !P0 ;  /* 0x0000001605007c0c */ /* 0x000fce000c721270 */
        /* <DEDUP_REMOVED lines=16> */
[----:B------:R-:W-:-:S06]  /*34fe0*/  ULDC.64 UR22, c[0x0][0x228] ;  /* 0x00008a0000167ab9 */ /* 0x000fcc0000000a00 */
        /* <DEDUP_REMOVED lines=13> */
[----:B------:R-:W-:Y:S01]  /*350c0*/  VIADD R57, R58, UR5 ;  /* 0x000000053a397c36 */ /* 0x000fe20008000000 */
[----:B------:R-:W-:Y:S01]  /*350d0*/  LOP3.LUT R240, R240, 0xfffeffff, RZ, 0xc0, !PT ;  /* 0xfffefffff0f07812 */ /* 0x000fe200078ec0ff */
[----:B------:R-:W-:Y:S01]  /*350e0*/  ULDC UR5, c[0x0][0x248] ;  /* 0x0000920000057ab9 */ /* 0x000fe20000000800 */
[----:B------:R-:W-:Y:S01]  /*350f0*/  ISETP.LT.AND P1, PT, R5, UR38, !P0 ;  /* 0x0000002605007c0c */ /* 0x000fe2000c721270 */
[----:B------:R-:W-:-:S06]  /*35100*/  ULDC UR24, c[0x0][0x248] ;  /* 0x0000920000187ab9 */ /* 0x000fcc0000000800 */
[----:B------:R-:W-:Y:S01]  /*35110*/  @P3 LOP3.LUT R240, R240, 0x10000, RZ, 0xfc, !PT ;  /* 0x00010000f0f03812 */ /* 0x000fe200078efcff */
[----:B------:R-:W-:Y:S01]  /*35120*/  VIADD R56, R57, UR5 ;  /* 0x0000000539387c36 */ /* 0x000fe20008000000 */
[----:B------:R-:W-:Y:S01]  /*35130*/  ISETP.LT.AND P0, PT, R2, UR10, !P0 ;  /* 0x0000000a02007c0c */ /* 0x000fe2000c701270 */
[----:B------:R-:W-:Y:S01]  /*35140*/  ULDC UR5, c[0x0][0x248] ;  /* 0x0000920000057ab9 */ /* 0x000fe20000000800 */
[----:B------:R-:W-:Y:S01]  /*35150*/  LOP3.LUT R240, R240, 0xffff7fff, RZ, 0xc0, !PT ;  /* 0xffff7ffff0f07812 */ /* 0x000fe200078ec0ff */
[----:B------:R-:W-:Y:S01]  /*35160*/  ULDC UR10, c[0x0][0x248] ;  /* 0x00009200000a7ab9 */ /* 0x000fe20000000800 */
[C---:B------:R-:W-:Y:S01]  /*35170*/  VIADD R37, R0.reuse, 0x77 ;  /* 0x0000007700257836 */ /* 0x040fe20000000000 */
[----:B------:R-:W-:Y:S01]  /*35180*/  LOP3.LUT R33, R33, 0xffff, RZ, 0xc0, !PT ;  /* 0x0000ffff21217812 */ /* 0x000fe200078ec0ff */
[----:B------:R-:W-:Y:S01]  /*35190*/  VIADD R36, R0, 0x76 ;  /* 0x0000007600247836 */ /* 0x000fe20000000000 */
[----:B------:R-:W-:Y:S02]  /*351a0*/  @P2 LOP3.LUT R240, R240, 0x8000, RZ, 0xfc, !PT ;  /* 0x00008000f0f02812 */ /* 0x000fe400078efcff */
[----:B------:R-:W-:-:S02]  /*351b0*/  LOP3.LUT R97, R97, 0xffff, RZ, 0xc0, !PT ;  /* 0x0000ffff61617812 */ /* 0x000fc400078ec0ff */
[----:B------:R-:W-:Y:S02]  /*351c0*/  LOP3.LUT R109, R109, 0xffff, RZ, 0xc0, !PT ;  /* 0x0000ffff6d6d7812 */ /* 0x000fe400078ec0ff */
[----:B------:R-:W-:Y:S01]  /*351d0*/  LOP3.LUT R117, R117, 0xffff, RZ, 0xc0, !PT ;  /* 0x0000ffff75757812 */ /* 0x000fe200078ec0ff */
[----:B------:R-:W-:Y:S01]  /*351e0*/  VIADD R115, R0, 0x6e ;  /* 0x0000006e00737836 */ /* 0x000fe20000000000 */
[----:B------:R-:W-:Y:S01]  /*351f0*/  LOP3.LUT R240, R240, 0xffffbfff, RZ, 0xc0, !PT ;  /* 0xffffbffff0f07812 */ /* 0x000fe200078ec0ff */
[----:B------:R-:W-:-:S03]  /*35200*/  ULDC UR38, c[0x0][0x228] ;  /* 0x00008a0000267ab9 */ /* 0x000fc60000000800 */
        /* <DEDUP_REMOVED lines=12> */
[----:B------:R-:W-:-:S08]  /*352d0*/  ULDC UR47, c[0x0][0x228] ;  /* 0x00008a00002f7ab9 */ /* 0x000fd00000000800 */
[----:B------:R-:W-:Y:S01]  /*352e0*/  @P3 LOP3.LUT R240, R240, 0x1000, RZ, 0xfc, !PT ;  /* 0x00001000f0f03812 */ /* 0x000fe200078efcff */
[----:B------:R-:W-:Y:S01]  /*352f0*/  VIADD R54, R55, UR5 ;  /* 0x0000000537367c36 */ /* 0x000fe20008000000 */
[----:B------:R-:W-:Y:S01]  /*35300*/  ISETP.LT.AND P0, PT, R2, UR22, !P0 ;  /* 0x0000001602007c0c */ /* 0x000fe2000c701270 */
[----:B------:R-:W-:Y:S01]  /*35310*/  ULDC UR5, c[0x0][0x248] ;  /* 0x0000920000057ab9 */ /* 0x000fe20000000800 */
[----:B------:R-:W-:Y:S01]  /*35320*/  LOP3.LUT R240, R240, 0xfffff7ff, RZ, 0xc0, !PT ;  /* 0xfffff7fff0f07812 */ /* 0x000fe200078ec0ff */
[----:B------:R-:W-:Y:S01]  /*35330*/  ULDC UR26, c[0x0][0x228] ;  /* 0x00008a00001a7ab9 */ /* 0x000fe20000000800 */
[----:B------:R-:W-:Y:S01]  /*35340*/  PRMT R33, R33, 0x3340, R0 ;  /* 0x0000334021217816 */ /* 0x000fe20000000000 */
[----:B------:R-:W-:Y:S01]  /*35350*/  ULDC UR22, c[0x0][0x228] ;  /* 0x00008a0000167ab9 */ /* 0x000fe20000000800 */
[----:B------:R-:W-:-:S04]  /*35360*/  @P2 LOP3.LUT R240, R240, 0x800, RZ, 0xfc, !PT ;  /* 0x00000800f0f02812 */ /* 0x000fc800078efcff */
[----:B------:R-:W-:-:S04]  /*35370*/  LOP3.LUT R240, R240, 0xfffffbff, RZ, 0xc0, !PT ;  /* 0xfffffbfff0f07812 */ /* 0x000fc800078ec0ff */
        /* <DEDUP_REMOVED lines=11> */
[----:B------:R-:W-:Y:S01]  /*35430*/  ULDC UR48, c[0x0][0x228] ;  /* 0x00008a0000307ab9 */ /* 0x000fe20000000800 */
[----:B------:R-:W-:Y:S01]  /*35440*/  PRMT R118, R32, 0x5410, R33 ;  /* 0x0000541020767816 */ /* 0x000fe20000000021 */
[----:B------:R-:W-:Y:S01]  /*35450*/  ULDC UR39, c[0x0][0x228] ;  /* 0x00008a0000277ab9 */ /* 0x000fe20000000800 */
[--C-:B------:R-:W-:Y:S01]  /*35460*/  PRMT R97, R97, 0x3340, R0.reuse ;  /* 0x0000334061617816 */ /* 0x100fe20000000000 */
[----:B------:R-:W-:Y:S01]  /*35470*/  VIADD R114, R0, 0x6d ;  /* 0x0000006d00727836 */ /* 0x000fe20000000000 */
[----:B------:R-:W-:Y:S01]  /*35480*/  PRMT R109, R109, 0x3340, R0 ;  /* 0x000033406d6d7816 */ /* 0x000fe20000000000 */
        /* <DEDUP_REMOVED lines=19> */
[C---:B------:R-:W-:Y:S02]  /*355c0*/  VIADD R33, R0.reuse, 0x73 ;  /* 0x0000007300217836 */ /* 0x040fe40000000000 */
[----:B------:R-:W-:Y:S01]  /*355d0*/  VIADD R32, R0, 0x72 ;  /* 0x0000007200207836 */ /* 0x000fe20000000000 */
[----:B------:R-:W-:Y:S01]  /*355e0*/  PRMT R159, R96, 0x5410, R97 ;  /* 0x00005410609f7816 */ /* 0x000fe20000000061 */
[----:B------:R-:W-:Y:S01]  /*355f0*/  ULDC UR41, c[0x0][0x228] ;  /* 0x00008a0000297ab9 */ /* 0x000fe20000000800 */
[----:B------:R-:W-:Y:S01]  /*35600*/  @P3 LOP3.LUT R240, R240, 0x10, RZ, 0xfc, !PT ;  /* 0x00000010f0f03812 */ /* 0x000fe200078efcff */
[----:B------:R-:W-:-:S03]  /*35610*/  ULDC UR46, c[0x0][0x228] ;  /* 0x00008a00002e7ab9 */ /* 0x000fc60000000800 */
        /* <DEDUP_REMOVED lines=8> */
[----:B------:R-:W-:Y:S02]  /*356a0*/  ISETP.GE.AND P0, PT, R51, UR11, PT ;  /* 0x0000000b33007c0c */ /* 0x000fe4000bf06270 */
[----:B------:R-:W-:Y:S01]  /*356b0*/  LOP3.LUT R240, R240, 0xfffffffe, RZ, 0xc0, !PT ;  /* 0xfffffffef0f07812 */ /* 0x000fe200078ec0ff */
[----:B------:R-:W-:Y:S01]  /*356c0*/  VIADD R51, R52, UR13 ;  /* 0x0000000d34337c36 */ /* 0x000fe20008000000 */
[----:B------:R-:W-:Y:S01]  /*356d0*/  ISETP.LT.AND P2, PT, R4, UR34, !P0 ;  /* 0x0000002204007c0c */ /* 0x000fe2000c741270 */
[----:B------:R-:W-:Y:S01]  /*356e0*/  ULDC UR34, c[0x0][0x228] ;  /* 0x00008a0000227ab9 */ /* 0x000fe20000000800 */
[----:B------:R-:W-:Y:S01]  /*356f0*/  ISETP.LT.AND P1, PT, R5, UR49, !P0 ;  /* 0x0000003105007c0c */ /* 0x000fe2000c721270 */
[----:B------:R-:W-:Y:S01]  /*35700*/  ULDC UR49, c[0x0][0x228] ;  /* 0x00008a0000317ab9 */ /* 0x000fe20000000800 */
[----:B------:R-:W-:Y:S01]  /*35710*/  ISETP.LT.AND P3, PT, R3, UR29, !P0 ;  /* 0x0000001d03007c0c */ /* 0x000fe2000c761270 */
[----:B------:R-:W-:Y:S01]  /*35720*/  ULDC UR29, c[0x0][0x228] ;  /* 0x00008a00001d7ab9 */ /* 0x000fe20000000800 */
[----:B------:R-:W-:Y:S01]  /*35730*/  ISETP.LT.AND P0, PT, R2, UR18, !P0 ;  /* 0x0000001202007c0c */ /* 0x000fe2000c701270 */
[----:B------:R-:W-:Y:S01]  /*35740*/  ULDC UR18, c[0x0][0x248] ;  /* 0x0000920000127ab9 */ /* 0x000fe20000000800 */
[----:B------:R-:W-:Y:S01]  /*35750*/  ULDC UR11, c[0x0][0x228] ;  /* 0x00008a00000b7ab9 */ /* 0x000fe20000000800 */
[----:B------:R-:W-:-:S04]  /*35760*/  ULDC UR13, c[0x0][0x228] ;  /* 0x00008a00000d7ab9 */ /* 0x000fc80000000800 */
[----:B------:R-:W-:-:S04]  /*35770*/  @P2 LOP3.LUT R239, R239, 0x80000000, RZ, 0xfc, !PT ;  /* 0x80000000efef2812 */ /* 0x000fc800078efcff */
[----:B------:R-:W-:-:S04]  /*35780*/  LOP3.LUT R239, R239, 0xbfffffff, RZ, 0xc0, !PT ;  /* 0xbfffffffefef7812 */ /* 0x000fc800078ec0ff */
[----:B------:R-:W-:-:S04]  /*35790*/  @P1 LOP3.LUT R239, R239, 0x40000000, RZ, 0xfc, !PT ;  /* 0x40000000efef1812 */ /* 0x000fc800078efcff */
[----:B------:R-:W-:-:S04]  /*357a0*/  LOP3.LUT R239, R239, 0xdfffffff, RZ, 0xc0, !PT ;  /* 0xdfffffffefef7812 */ /* 0x000fc800078ec0ff */
[----:B------:R-:W-:Y:S02]  /*357b0*/  @P0 LOP3.LUT R239, R239, 0x20000000, RZ, 0xfc, !PT ;  /* 0x20000000efef0812 */ /* 0x000fe400078efcff */
[----:B------:R-:W-:Y:S02]  /*357c0*/  ISETP.GE.AND P0, PT, R50, UR23, PT ;  /* 0x0000001732007c0c */ /* 0x000fe4000bf06270 */
[----:B------:R-:W-:Y:S02]  /*357d0*/  @P3 LOP3.LUT R240, R240, 0x1, RZ, 0xfc, !PT ;  /* 0x00000001f0f03812 */ /* 0x000fe400078efcff */
[----:B------:R-:W-:Y:S01]  /*357e0*/  LOP3.LUT R239, R239, 0xefffffff, RZ, 0xc0, !PT ;  /* 0xefffffffefef7812 */ /* 0x000fe200078ec0ff */
[----:B------:R-:W-:Y:S01]  /*357f0*/  VIADD R50, R51, UR16 ;  /* 0x0000001033327c36 */ /* 0x000fe20008000000 */
[----:B------:R-:W-:Y:S01]  /*35800*/  ISETP.LT.AND P3, PT, R3, UR29, !P0 ;  /* 0x0000001d03007c0c */ /* 0x000fe2000c761270 */
[----:B------:R-:W-:Y:S01]  /*35810*/  ULDC UR29, c[0x0][0x228] ;  /* 0x00008a00001d7ab9 */ /* 0x000fe20000000800 */
[----:B------:R-:W-:Y:S01]  /*35820*/  ISETP.LT.AND P2, PT, R4, UR34, !P0 ;  /* 0x0000002204007c0c */ /* 0x000fe2000c741270 */
[----:B------:R-:W-:Y:S01]  /*35830*/  ULDC.64 UR34, c[0x0][0x228] ;  /* 0x00008a0000227ab9 */ /* 0x000fe20000000a00 */
[----:B------:R-:W-:Y:S01]  /*35840*/  ISETP.LT.AND P1, PT, R5, UR28, !P0 ;  /* 0x0000001c05007c0c */ /* 0x000fe2000c721270 */
[----:B------:R-:W-:Y:S01]  /*35850*/  ULDC UR16, c[0x0][0x248] ;  /* 0x0000920000107ab9 */ /* 0x000fe20000000800 */
[----:B------:R-:W-:Y:S01]  /*35860*/  VIADD R97, R0, 0x71 ;  /* 0x0000007100617836 */ /* 0x000fe20000000000 */
[----:B------:R-:W-:Y:S01]  /*35870*/  PRMT R165, R108, 0x5410, R109 ;  /* 0x000054106ca57816 */ /* 0x000fe2000000006d */
[----:B------:R-:W-:-:S05]  /*35880*/  ULDC UR23, c[0x0][0x228] ;  /* 0x00008a0000177ab9 */ /* 0x000fca0000000800 */
        /* <DEDUP_REMOVED lines=18> */
[----:B------:R-:W-:-:S07]  /*359b0*/  ULDC UR16, c[0x0][0x228] ;  /* 0x00008a0000107ab9 */ /* 0x000fce0000000800 */
[----:B------:R-:W-:Y:S01]  /*359c0*/  @P3 LOP3.LUT R239, R239, 0x1000000, RZ, 0xfc, !PT ;  /* 0x01000000efef3812 */ /* 0x000fe200078efcff */
[----:B------:R-:W-:Y:S01]  /*359d0*/  VIADD R108, R0, 0x70 ;  /* 0x00000070006c7836 */ /* 0x000fe20000000000 */
[----:B------:R-:W-:Y:S01]  /*359e0*/  PRMT R117, R117, 0x3340, R0 ;  /* 0x0000334075757816 */ /* 0x000fe20000000000 */
        /* <DEDUP_REMOVED lines=17> */
[----:B------:R-:W-:Y:S01]  /*35b00*/  ULDC UR15, c[0x0][0x228] ;  /* 0x00008a00000f7ab9 */ /* 0x000fe20000000800 */
        /* <DEDUP_REMOVED lines=15> */
[----:B------:R-:W-:Y:S01]  /*35c00*/  ULDC.64 UR30, c[0x0][0x228] ;  /* 0x00008a00001e7ab9 */ /* 0x000fe20000000a00 */
[----:B------:R-:W-:Y:S02]  /*35c10*/  LOP3.LUT R239, R239, 0xfffeffff, RZ, 0xc0, !PT ;  /* 0xfffeffffefef7812 */ /* 0x000fe400078ec0ff */
        /* <DEDUP_REMOVED lines=14> */
[----:B------:R-:W-:Y:S02]  /*35d00*/  ISETP.LT.AND P2, PT, R4, UR37, !P0 ;  /* 0x0000002504007c0c */ /* 0x000fe4000c741270 */
        /* <DEDUP_REMOVED lines=23> */
[----:B------:R-:W-:-:S03]  /*35e80*/  ULDC UR27, c[0x0][0x228] ;  /* 0x00008a00001b7ab9 */ /* 0x000fc60000000800 */
        /* <DEDUP_REMOVED lines=15> */
[----:B------:R-:W-:Y:S01]  /*35f80*/  ULDC UR47, c[0x0][0x228] ;  /* 0x00008a00002f7ab9 */ /* 0x000fe20000000800 */
[----:B------:R-:W-:Y:S01]  /*35f90*/  ISETP.LT.AND P1, PT, R5, UR58, !P0 ;  /* 0x0000003a05007c0c */ /* 0x000fe2000c721270 */
[----:B------:R-:W-:-:S06]  /*35fa0*/  ULDC.64 UR28, c[0x0][0x228] ;  /* 0x00008a00001c7ab9 */ /* 0x000fcc0000000a00 */
[----:B------:R-:W-:Y:S01]  /*35fb0*/  @P3 LOP3.LUT R239, R239, 0x10, RZ, 0xfc, !PT ;  /* 0x00000010efef3812 */ /* 0x000fe200078efcff */
[----:B------:R-:W-:Y:S01]  /*35fc0*/  VIADD R116, R0, 0x6f ;  /* 0x0000006f00747836 */ /* 0x000fe20000000000 */
[----:B------:R-:W-:Y:S02]  /*35fd0*/  LOP3.LUT R236, R236, 0x7fffffff, RZ, 0xc0, !PT ;  /* 0x7fffffffecec7812 */ /* 0x000fe400078ec0ff */
[----:B------:R-:W-:Y:S01]  /*35fe0*/  PRMT R167, R112, 0x5410, R113 ;  /* 0x0000541070a77816 */ /* 0x000fe20000000071 */
[C---:B------:R-:W-:Y:S01]  /*35ff0*/  VIADD R111, R0.reuse, 0x6a ;  /* 0x0000006a006f7836 */ /* 0x040fe20000000000 */
[----:B------:R-:W-:Y:S01]  /*36000*/  LOP3.LUT R239, R239, 0xfffffff7, RZ, 0xc0, !PT ;  /* 0xfffffff7efef7812 */ /* 0x000fe200078ec0ff */
[C---:B------:R-:W-:Y:S02]  /*36010*/  VIADD R110, R0.reuse, 0x69 ;  /* 0x00000069006e7836 */ /* 0x040fe40000000000 */
[C---:B------:R-:W-:Y:S01]  /*36020*/  VIADD R107, R0.reuse, 0x67 ;  /* 0x00000067006b7836 */ /* 0x040fe20000000000 */
[----:B------:R-:W-:Y:S01]  /*36030*/  @P2 LOP3.LUT R239, R239, 0x8, RZ, 0xfc, !PT ;  /* 0x00000008efef2812 */ /* 0x000fe200078efcff */
[----:B------:R-:W-:Y:S01]  /*36040*/  VIADD R109, R0, 0x68 ;  /* 0x00000068006d7836 */ /* 0x000fe20000000000 */
[----:B------:R-:W-:Y:S01]  /*36050*/  ISETP.LT.AND P0, PT, R2, UR34, !P0 ;  /* 0x0000002202007c0c */ /* 0x000fe2000c701270 */
[----:B------:R-:W-:Y:S01]  /*36060*/  VIADD R106, R0, 0x66 ;  /* 0x00000066006a7836 */ /* 0x000fe20000000000 */
[----:B------:R-:W-:-:S02]  /*36070*/  LOP3.LUT R239, R239, 0xfffffffb, RZ, 0xc0, !PT ;  /* 0xfffffffbefef7812 */ /* 0x000fc400078ec0ff */
[----:B------:R-:W-:Y:S01]  /*36080*/  LOP3.LUT R105, R105, 0xffff, RZ, 0xc0, !PT ;  /* 0x0000ffff69697812 */ /* 0x000fe200078ec0ff */
[----:B------:R-:W-:Y:S01]  /*36090*/  STL [R1+0x334], R172 ;  /* 0x000334ac01007387 */ /* 0x000fe20000100800 */
[----:B------:R-:W-:Y:S01]  /*360a0*/  @P1 LOP3.LUT R239, R239, 0x4, RZ, 0xfc, !PT ;  /* 0x00000004efef1812 */ /* 0x000fe200078efcff */
[C---:B------:R-:W-:Y:S01]  /*360b0*/  VIADD R103, R0.reuse, 0x63 ;  /* 0x0000006300677836 */ /* 0x040fe20000000000 */
[----:B------:R-:W-:Y:S01]  /*360c0*/  LOP3.LUT R235, R235, 0x7fffffff, RZ, 0xc0, !PT ;  /* 0x7fffffffebeb7812 */ /* 0x000fe200078ec0ff */
[C---:B------:R-:W-:Y:S01]  /*360d0*/  VIADD R102, R0.reuse, 0x62 ;  /* 0x0000006200667836 */ /* 0x040fe20000000000 */
[----:B------:R-:W-:Y:S02]  /*360e0*/  LOP3.LUT R239, R239, 0xfffffffd, RZ, 0xc0, !PT ;  /* 0xfffffffdefef7812 */ /* 0x000fe400078ec0ff */
[----:B------:R-:W-:Y:S01]  /*360f0*/  LOP3.LUT R101, R101, 0xffff, RZ, 0xc0, !PT ;  /* 0x0000ffff65657812 */ /* 0x000fe200078ec0ff */
[C---:B------:R-:W-:Y:S01]  /*36100*/  VIADD R99, R0.reuse, 0x5f ;  /* 0x0000005f00637836 */ /* 0x040fe20000000000 */
[----:B------:R-:W-:Y:S01]  /*36110*/  @P0 LOP3.LUT R239, R239, 0x2, RZ, 0xfc, !PT ;  /* 0x00000002efef0812 */ /* 0x000fe200078efcff */
[----:B------:R-:W-:Y:S01]  /*36120*/  VIADD R98, R0, 0x5e ;  /* 0x0000005e00627836 */ /* 0x000fe20000000000 */
[----:B------:R-:W-:Y:S01]  /*36130*/  ISETP.GE.AND P0, PT, R43, UR33, PT ;  /* 0x000000212b007c0c */ /* 0x000fe2000bf06270 */
[----:B------:R-:W-:Y:S01]  /*36140*/  ULDC.64 UR32, c[0x0][0x228] ;  /* 0x00008a0000207ab9 */ /* 0x000fe20000000a00 */
[----:B------:R-:W-:-:S02]  /*36150*/  ULDC UR58, c[0x0][0x228] ;  /* 0x00008a00003a7ab9 */ /* 0x000fc40000000800 */
[----:B------:R-:W-:Y:S01]  /*36160*/  ISETP.LT.AND P2, PT, R4, UR43, !P0 ;  /* 0x0000002b04007c0c */ /* 0x000fe2000c741270 */
[----:B------:R-:W-:Y:S01]  /*36170*/  ULDC UR43, c[0x0][0x228] ;  /* 0x00008a00002b7ab9 */ /* 0x000fe20000000800 */
[----:B------:R-:W-:Y:S01]  /*36180*/  ISETP.LT.AND P1, PT, R5, UR57, !P0 ;  /* 0x0000003905007c0c */ /* 0x000fe2000c721270 */
[----:B------:R-:W-:Y:S01]  /*36190*/  VIADD R113, R0, 0x6c ;  /* 0x0000006c00717836 */ /* 0x000fe20000000000 */
[----:B------:R-:W-:Y:S01]  /*361a0*/  ISETP.LT.AND P3, PT, R3, UR47, !P0 ;  /* 0x0000002f03007c0c */ /* 0x000fe2000c761270 */
        /* <DEDUP_REMOVED lines=26> */
[----:B------:R-:W-:Y:S02]  /*36350*/  LOP3.LUT R238, R238, 0xf7ffffff, RZ, 0xc0, !PT ;  /* 0xf7ffffffeeee7812 */ /* 0x000fe400078ec0ff */
[--C-:B------:R-:W-:Y:S01]  /*36360*/  PRMT R105, R105, 0x3340, R0.reuse ;  /* 0x0000334069697816 */ /* 0x100fe20000000000 */
[----:B------:R-:W-:Y:S01]  /*36370*/  STL [R1+0x338], R87 ;  /* 0x0003385701007387 */ /* 0x000fe20000100800 */
[----:B------:R-:W-:Y:S01]  /*36380*/  @P2 LOP3.LUT R238, R238, 0x8000000, RZ, 0xfc, !PT ;  /* 0x08000000eeee2812 */ /* 0x000fe200078efcff */
[----:B------:R-:W-:Y:S01]  /*36390*/  VIADD R96, R0, 0x5d ;  /* 0x0000005d00607836 */ /* 0x000fe20000000000 */
[----:B------:R-:W-:Y:S01]  /*363a0*/  PRMT R101, R101, 0x3340, R0 ;  /* 0x0000334065657816 */ /* 0x000fe20000000000 */
        /* <DEDUP_REMOVED lines=21> */
[----:B------:R-:W-:Y:S01]  /*36500*/  PRMT R163, R104, 0x5410, R105 ;  /* 0x0000541068a37816 */ /* 0x000fe20000000069 */
        /* <DEDUP_REMOVED lines=18> */
[----:B------:R-:W-:-:S05]  /*36630*/  ULDC UR59, c[0x0][0x228] ;  /* 0x00008a00003b7ab9 */ /* 0x000fca0000000800 */
        /* <DEDUP_REMOVED lines=18> */
[C---:B------:R-:W-:Y:S01]  /*36760*/  VIADD R105, R0.reuse, 0x65 ;  /* 0x0000006500697836 */ /* 0x040fe20000000000 */
[----:B------:R-:W-:Y:S01]  /*36770*/  STL [R1+0x340], R85 ;  /* 0x0003405501007387 */ /* 0x000fe20000100800 */
[----:B------:R-:W-:Y:S01]  /*36780*/  VIADD R104, R0, 0x64 ;  /* 0x0000006400687836 */ /* 0x000fe20000000000 */
[----:B------:R-:W-:Y:S01]  /*36790*/  LOP3.LUT R238, R238, 0xffff7fff, RZ, 0xc0, !PT ;  /* 0xffff7fffeeee7812 */ /* 0x000fe200078ec0ff */
[----:B------:R-:W-:Y:S01]  /*367a0*/  VIADD R101, R0, 0x61 ;  /* 0x0000006100657836 */ /* 0x000fe20000000000 */
[----:B------:R-:W-:Y:S01]  /*367b0*/  LOP3.LUT R234, R234, 0x7fffffff, RZ, 0xc0, !PT ;  /* 0x7fffffffeaea7812 */ /* 0x000fe200078ec0ff */
[----:B------:R-:W-:Y:S01]  /*367c0*/  VIADD R100, R0, 0x60 ;  /* 0x0000006000647836 */ /* 0x000fe20000000000 */
[----:B------:R-:W-:Y:S01]  /*367d0*/  @P2 LOP3.LUT R238, R238, 0x8000, RZ, 0xfc, !PT ;  /* 0x00008000eeee2812 */ /* 0x000fe200078efcff */
[----:B------:R-:W-:Y:S01]  /*367e0*/  ULDC UR53, c[0x0][0x228] ;  /* 0x00008a0000357ab9 */ /* 0x000fe20000000800 */
[----:B------:R-:W-:-:S02]  /*367f0*/  ISETP.LT.AND P0, PT, R2, UR34, !P0 ;  /* 0x0000002202007c0c */ /* 0x000fc4000c701270 */
        /* <DEDUP_REMOVED lines=43> */
[----:B------:R-:W-:Y:S01]  /*36ab0*/  ISETP.LT.AND P3, PT, R3, UR60, !P0 ;  /* 0x0000003c03007c0c */ /* 0x000fe2000c761270 */
[----:B------:R-:W-:Y:S01]  /*36ac0*/  STL [R1+0x344], R84 ;  /* 0x0003445401007387 */ /* 0x000fe20000100800 */
[----:B------:R-:W-:Y:S01]  /*36ad0*/  ISETP.LT.AND P2, PT, R4, UR61, !P0 ;  /* 0x0000003d04007c0c */ /* 0x000fe2000c741270 */
[----:B------:R-:W-:Y:S01]  /*36ae0*/  ULDC UR60, c[0x0][0x228] ;  /* 0x00008a00003c7ab9 */ /* 0x000fe20000000800 */
[----:B------:R-:W-:Y:S02]  /*36af0*/  LOP3.LUT R238, R238, 0xffffffef, RZ, 0xc0, !PT ;  /* 0xffffffefeeee7812 */ /* 0x000fe400078ec0ff */
[----:B------:R-:W-:Y:S01]  /*36b00*/  ISETP.LT.AND P1, PT, R5, UR25, !P0 ;  /* 0x0000001905007c0c */ /* 0x000fe2000c721270 */
[----:B------:R-:W-:Y:S01]  /*36b10*/  ULDC UR25, c[0x0][0x248] ;  /* 0x0000920000197ab9 */ /* 0x000fe20000000800 */
[----:B------:R-:W-:Y:S01]  /*36b20*/  STL [R1+0x348], R83 ;  /* 0x0003485301007387 */ /* 0x000fe20000100800 */
[----:B------:R-:W-:-:S04]  /*36b30*/  ULDC UR61, c[0x0][0x228] ;  /* 0x00008a00003d7ab9 */ /* 0x000fc80000000800 */
        /* <DEDUP_REMOVED lines=14> */
[----:B------:R-:W-:Y:S01]  /*36c20*/  STL [R1+0x34c], R82 ;  /* 0x00034c5201007387 */ /* 0x000fe20000100800 */
[----:B------:R-:W-:Y:S01]  /*36c30*/  ISETP.LT.AND P3, PT, R3, UR5, !P0 ;  /* 0x0000000503007c0c */ /* 0x000fe2000c761270 */
[----:B------:R-:W-:Y:S01]  /*36c40*/  ULDC UR5, c[0x0][0x248] ;  /* 0x0000920000057ab9 */ /* 0x000fe20000000800 */
[----:B------:R-:W-:Y:S01]  /*36c50*/  ISETP.LT.AND P0, PT, R2, UR36, !P0 ;  /* 0x0000002402007c0c */ /* 0x000fe2000c701270 */
[----:B------:R-:W-:Y:S01]  /*36c60*/  ULDC UR36, c[0x0][0x228] ;  /* 0x00008a0000247ab9 */ /* 0x000fe20000000800 */
[----:B------:R-:W-:Y:S01]  /*36c70*/  LOP3.LUT R238, R238, 0xfffffffe, RZ, 0xc0, !PT ;  /* 0xfffffffeeeee7812 */ /* 0x000fe200078ec0ff */
        /* <DEDUP_REMOVED lines=14> */
[----:B------:R-:W-:-:S07]  /*36d60*/  ISETP.LT.AND P1, PT, R5, UR12, !P0 ;  /* 0x0000000c05007c0c */ /* 0x000fce000c721270 */
        /* <DEDUP_REMOVED lines=11> */
[----:B------:R-:W-:Y:S01]  /*36e20*/  STL [R1+0x350], R81 ;  /* 0x0003505101007387 */ /* 0x000fe20000100800 */
[----:B------:R-:W-:Y:S01]  /*36e30*/  ISETP.LT.AND P2, PT, R4, UR13, !P0 ;  /* 0x0000000d04007c0c */ /* 0x000fe2000c741270 */
[----:B------:R-:W-:Y:S01]  /*36e40*/  ULDC.64 UR12, c[0x0][0x228] ;  /* 0x00008a00000c7ab9 */ /* 0x000fe20000000a00 */
[----:B------:R-:W-:Y:S01]  /*36e50*/  LOP3.LUT R237, R237, 0xfeffffff, RZ, 0xc0, !PT ;  /* 0xfeffffffeded7812 */ /* 0x000fe200078ec0ff */
[----:B------:R-:W-:Y:S01]  /*36e60*/  VIADD R36, R37, UR5 ;  /* 0x0000000525247c36 */ /* 0x000fe20008000000 */
[----:B------:R-:W-:Y:S01]  /*36e70*/  ISETP.LT.AND P1, PT, R5, UR14, !P0 ;  /* 0x0000000e05007c0c */ /* 0x000fe2000c721270 */
[----:B------:R-:W-:Y:S01]  /*36e80*/  STL [R1+0x354], R80 ;  /* 0x0003545001007387 */ /* 0x000fe20000100800 */
[----:B------:R-:W-:-:S05]  /*36e90*/  ULDC UR48, c[0x0][0x228] ;  /* 0x00008a0000307ab9 */ /* 0x000fca0000000800 */
        /* <DEDUP_REMOVED lines=13> */
[----:B------:R-:W-:Y:S01]  /*36f70*/  VIADD R35, R36, UR5 ;  /* 0x0000000524237c36 */ /* 0x000fe20008000000 */
[----:B------:R-:W-:Y:S02]  /*36f80*/  LOP3.LUT R237, R237, 0xffefffff, RZ, 0xc0, !PT ;  /* 0xffefffffeded7812 */ /* 0x000fe400078ec0ff */
[----:B------:R-:W-:Y:S01]  /*36f90*/  ISETP.LT.AND P1, PT, R5, UR15, !P0 ;  /* 0x0000000f05007c0c */ /* 0x000fe2000c721270 */
[----:B------:R-:W-:Y:S01]  /*36fa0*/  ULDC.64 UR14, c[0x0][0x228] ;  /* 0x00008a00000e7ab9 */ /* 0x000fe20000000a00 */
[----:B------:R-:W-:Y:S01]  /*36fb0*/  STL [R1+0x35c], R78 ;  /* 0x00035c4e01007387 */ /* 0x000fe20000100800 */
[----:B------:R-:W-:Y:S01]  /*36fc0*/  ULDC UR5, c[0x0][0x248] ;  /* 0x0000920000057ab9 */ /* 0x000fe20000000800 */
[----:B------:R-:W-:Y:S01]  /*36fd0*/  ULDC UR51, c[0x0][0x228] ;  /* 0x00008a0000337ab9 */ /* 0x000fe20000000800 */
[C---:B------:R-:W-:Y:S01]  /*36fe0*/  VIADD R94, R0.reuse, 0x5b ;  /* 0x0000005b005e7836 */ /* 0x040fe20000000000 */
[----:B------:R-:W-:Y:S01]  /*36ff0*/  LOP3.LUT R93, R93, 0xffff, RZ, 0xc0, !PT ;  /* 0x0000ffff5d5d7812 */ /* 0x000fe200078ec0ff */
[----:B------:R-:W-:Y:S01]  /*37000*/  VIADD R91, R0, 0x58 ;  /* 0x00000058005b7836 */ /* 0x000fe20000000000 */
[----:B------:R-:W-:Y:S01]  /*37010*/  @P3 LOP3.LUT R237, R237, 0x100000, RZ, 0xfc, !PT ;  /* 0x00100000eded3812 */ /* 0x000fe200078efcff */
[----:B------:R-:W-:-:S03]  /*37020*/  ULDC UR52, c[0x0][0x228] ;  /* 0x00008a0000347ab9 */ /* 0x000fc60000000800 */
[----:B------:R-:W-:-:S04]  /*37030*/  LOP3.LUT R237, R237, 0xfff7ffff, RZ, 0xc0, !PT ;  /* 0xfff7ffffeded7812 */ /* 0x000fc800078ec0ff */
[----:B------:R-:W-:Y:S02]  /*37040*/  @P2 LOP3.LUT R237, R237, 0x80000, RZ, 0xfc, !PT ;  /* 0x00080000eded2812 */ /* 0x000fe400078efcff */
[----:B------:R-:W-:Y:S01]  /*37050*/  ISETP.LT.AND P0, PT, R2, UR12, !P0 ;  /* 0x0000000c02007c0c */ /* 0x000fe2000c701270 */
[----:B------:R-:W-:Y:S01]  /*37060*/  STL [R1+0x360], R77 ;  /* 0x0003604d01007387 */ /* 0x000fe20000100800 */
[----:B------:R-:W-:Y:S01]  /*37070*/  LOP3.LUT R237, R237, 0xfffbffff, RZ, 0xc0, !PT ;  /* 0xfffbffffeded7812 */ /* 0x000fe200078ec0ff */
[----:B------:R-:W-:Y:S01]  /*37080*/  VIADD R34, R35, UR5 ;  /* 0x0000000523227c36 */ /* 0x000fe20008000000 */
[----:B------:R-:W-:Y:S01]  /*37090*/  ULDC UR5, c[0x0][0x248] ;  /* 0x0000920000057ab9 */ /* 0x000fe20000000800 */
        /* <DEDUP_REMOVED lines=8> */
[----:B------:R-:W-:Y:S01]  /*37120*/  ULDC.64 UR16, c[0x0][0x228] ;  /* 0x00008a0000107ab9 */ /* 0x000fe20000000a00 */
[----:B------:R-:W-:Y:S02]  /*37130*/  LOP3.LUT R237, R237, 0xfffeffff, RZ, 0xc0, !PT ;  /* 0xfffeffffeded7812 */ /* 0x000fe400078ec0ff */
[----:B------:R-:W-:-:S07]  /*37140*/  ISETP.LT.AND P1, PT, R5, UR20, !P0 ;  /* 0x0000001405007c0c */ /* 0x000fce000c721270 */
[----:B------:R-:W-:-:S04]  /*37150*/  @P3 LOP3.LUT R237, R237, 0x10000, RZ, 0xfc, !PT ;  /* 0x00010000eded3812 */ /* 0x000fc800078efcff */
[----:B------:R-:W-:-:S04]  /*37160*/  LOP3.LUT R237, R237, 0xffff7fff, RZ, 0xc0, !PT ;  /* 0xffff7fffeded7812 */ /* 0x000fc800078ec0ff */
[----:B------:R-:W-:Y:S02]  /*37170*/  @P2 LOP3.LUT R237, R237, 0x8000, RZ, 0xfc, !PT ;  /* 0x00008000eded2812 */ /* 0x000fe400078efcff */
[----:B------:R-:W-:Y:S01]  /*37180*/  ISETP.LT.AND P0, PT, R2, UR14, !P0 ;  /* 0x0000000e02007c0c */ /* 0x000fe2000c701270 */
[----:B------:R-:W-:Y:S01]  /*37190*/  STL [R1+0x364], R76 ;  /* 0x0003644c01007387 */ /* 0x000fe20000100800 */
[----:B------:R-:W-:Y:S01]  /*371a0*/  LOP3.LUT R237, R237, 0xffffbfff, RZ, 0xc0, !PT ;  /* 0xffffbfffeded7812 */ /* 0x000fe200078ec0ff */
[----:B------:R-:W-:Y:S01]  /*371b0*/  VIADD R33, R34, UR5 ;  /* 0x0000000522217c36 */ /* 0x000fe20008000000 */
[----:B------:R-:W-:Y:S01]  /*371c0*/  ULDC UR5, c[0x0][0x248] ;  /* 0x0000920000057ab9 */ /* 0x000fe20000000800 */
[----:B------:R-:W-:Y:S01]  /*371d0*/  PRMT R93, R93, 0x3340, R0 ;  /* 0x000033405d5d7816 */ /* 0x000fe20000000000 */
        /* <DEDUP_REMOVED lines=24> */
[----:B------:R-:W-:-:S03]  /*37360*/  ULDC.64 UR10, c[0x0][0x228] ;  /* 0x00008a00000a7ab9 */ /* 0x000fc60000000a00 */
[----:B------:R-:W-:Y:S01]  /*37370*/  ISETP.LT.AND P3, PT, R3, UR23, !P0 ;  /* 0x0000001703007c0c */ /* 0x000fe2000c761270 */
[----:B------:R-:W-:Y:S01]  /*37380*/  ULDC.64 UR22, c[0x0][0x228] ;  /* 0x00008a0000167ab9 */ /* 0x000fe20000000a00 */
[----:B------:R-:W-:Y:S01]  /*37390*/  ISETP.LT.AND P2, PT, R4, UR21, !P0 ;  /* 0x0000001504007c0c */ /* 0x000fe2000c741270 */
[----:B------:R-:W-:Y:S01]  /*373a0*/  ULDC.64 UR20, c[0x0][0x228] ;  /* 0x00008a0000147ab9 */ /* 0x000fe20000000a00 */
[----:B------:R-:W-:Y:S02]  /*373b0*/  LOP3.LUT R237, R237, 0xfffffeff, RZ, 0xc0, !PT ;  /* 0xfffffeffeded7812 */ /* 0x000fe400078ec0ff */
[----:B------:R-:W-:Y:S01]  /*373c0*/  ISETP.LT.AND P1, PT, R5, UR27, !P0 ;  /* 0x0000001b05007c0c */ /* 0x000fe2000c721270 */
[----:B------:R-:W-:-:S06]  /*373d0*/  ULDC.64 UR26, c[0x0][0x228] ;  /* 0x00008a00001a7ab9 */ /* 0x000fcc0000000a00 */
[----:B------:R-:W-:-:S04]  /*373e0*/  @P3 LOP3.LUT R237, R237, 0x100, RZ, 0xfc, !PT ;  /* 0x00000100eded3812 */ /* 0x000fc800078efcff */
[----:B------:R-:W-:-:S04]  /*373f0*/  LOP3.LUT R237, R237, 0xffffff7f, RZ, 0xc0, !PT ;  /* 0xffffff7feded7812 */ /* 0x000fc800078ec0ff */
[----:B------:R-:W-:Y:S02]  /*37400*/  @P2 LOP3.LUT R237, R237, 0x80, RZ, 0xfc, !PT ;  /* 0x00000080eded2812 */ /* 0x000fe400078efcff */
[----:B------:R-:W-:Y:S01]  /*37410*/  ISETP.LT.AND P0, PT, R2, UR18, !P0 ;  /* 0x0000001202007c0c */ /* 0x000fe2000c701270 */
[----:B------:R-:W-:Y:S01]  /*37420*/  STL [R1+0x36c], R74 ;  /* 0x00036c4a01007387 */ /* 0x000fe20000100800 */
[----:B------:R-:W-:Y:S01]  /*37430*/  LOP3.LUT R237, R237, 0xffffffbf, RZ, 0xc0, !PT ;  /* 0xffffffbfeded7812 */ /* 0x000fe200078ec0ff */
[----:B------:R-:W-:-:S03]  /*37440*/  ULDC UR18, c[0x0][0x228] ;  /* 0x00008a0000127ab9 */ /* 0x000fc60000000800 */
[----:B------:R-:W-:-:S04]  /*37450*/  @P1 LOP3.LUT R237, R237, 0x40, RZ, 0xfc, !PT ;  /* 0x00000040eded1812 */ /* 0x000fc800078efcff */
[----:B------:R-:W-:-:S04]  /*37460*/  LOP3.LUT R237, R237, 0xffffffdf, RZ, 0xc0, !PT ;  /* 0xffffffdfeded7812 */ /* 0x000fc800078ec0ff */
[----:B------:R-:W-:Y:S02]  /*37470*/  @P0 LOP3.LUT R237, R237, 0x20, RZ, 0xfc, !PT ;  /* 0x00000020eded0812 */ /* 0x000fe400078efcff */
[----:B------:R-:W-:Y:S01]  /*37480*/  ISETP.GE.AND P0, PT, R115, UR13, PT ;  /* 0x0000000d73007c0c */ /* 0x000fe2000bf06270 */
[----:B------:R-:W-:Y:S01]  /*37490*/  STL [R1+0x370], R73 ;  /* 0x0003704901007387 */ /* 0x000fe20000100800 */
[----:B------:R-:W-:Y:S01]  /*374a0*/  LOP3.LUT R237, R237, 0xffffffef, RZ, 0xc0, !PT ;  /* 0xffffffefeded7812 */ /* 0x000fe200078ec0ff */
[----:B------:R-:W-:Y:S01]  /*374b0*/  ULDC UR13, c[0x0][0x228] ;  /* 0x00008a00000d7ab9 */ /* 0x000fe20000000800 */
[----:B------:R-:W-:Y:S01]  /*374c0*/  ISETP.LT.AND P3, PT, R3, UR24, !P0 ;  /* 0x0000001803007c0c */ /* 0x000fe2000c761270 */
[----:B------:R-:W-:Y:S01]  /*374d0*/  ULDC.64 UR24, c[0x0][0x228] ;  /* 0x00008a0000187ab9 */ /* 0x000fe20000000a00 */
[----:B------:R-:W-:Y:S01]  /*374e0*/  ISETP.LT.AND P2, PT, R4, UR38, !P0 ;  /* 0x0000002604007c0c */ /* 0x000fe2000c741270 */
[----:B------:R-:W-:Y:S01]  /*374f0*/  ULDC UR38, c[0x0][0x228] ;  /* 0x00008a0000267ab9 */ /* 0x000fe20000000800 */
[----:B------:R-:W-:Y:S01]  /*37500*/  ISETP.LT.AND P1, PT, R5, UR39, !P0 ;  /* 0x0000002705007c0c */ /* 0x000fe2000c721270 */
[----:B------:R-:W-:Y:S08]  /*37510*/  STL [R1+0x374], R72 ;  /* 0x0003744801007387 */ /* 0x000ff00000100800 */
[----:B------:R-:W-:Y:S01]  /*37520*/  @P3 LOP3.LUT R237, R237, 0x10, RZ, 0xfc, !PT ;  /* 0x00000010eded3812 */ /* 0x000fe200078efcff */
[----:B------:R-:W-:Y:S01]  /*37530*/  VIADD R90, R0, 0x57 ;  /* 0x00000057005a7836 */ /* 0x000fe20000000000 */
[----:B------:R-:W-:Y:S01]  /*37540*/  PRMT R157, R92, 0x5410, R93 ;  /* 0x000054105c9d7816 */ /* 0x000fe2000000005d */
[C---:B------:R-:W-:Y:S01]  /*37550*/  VIADD R89, R0.reuse, 0x56 ;  /* 0x0000005600597836 */ /* 0x040fe20000000000 */
[----:B------:R-:W-:Y:S01]  /*37560*/  LOP3.LUT R237, R237, 0xfffffff7, RZ, 0xc0, !PT ;  /* 0xfffffff7eded7812 */ /* 0x000fe200078ec0ff */
[----:B------:R-:W-:Y:S01]  /*37570*/  VIADD R88, R0, 0x55 ;  /* 0x0000005500587836 */ /* 0x000fe20000000000 */
[----:B------:R-:W-:-:S02]  /*37580*/  ULDC UR39, c[0x0][0x228] ;  /* 0x00008a0000277ab9 */ /* 0x000fc40000000800 */
        /* <DEDUP_REMOVED lines=11> */
[----:B------:R-:W-:Y:S01]  /*37640*/  VIADD R93, R0, 0x5a ;  /* 0x0000005a005d7836 */ /* 0x000fe20000000000 */
[----:B------:R-:W-:Y:S01]  /*37650*/  ISETP.LT.AND P2, PT, R4, UR41, !P0 ;  /* 0x0000002904007c0c */ /* 0x000fe2000c741270 */
[----:B------:R-:W-:Y:S01]  /*37660*/  ULDC UR15, c[0x0][0x228] ;  /* 0x00008a00000f7ab9 */ /* 0x000fe20000000800 */
[----:B------:R-:W-:Y:S02]  /*37670*/  ISETP.LT.AND P1, PT, R5, UR43, !P0 ;  /* 0x0000002b05007c0c */ /* 0x000fe4000c721270 */
[----:B------:R-:W-:Y:S01]  /*37680*/  ISETP.LT.AND P3, PT, R3, UR40, !P0 ;  /* 0x0000002803007c0c */ /* 0x000fe2000c761270 */
[----:B------:R-:W-:Y:S01]  /*37690*/  STL [R1+0x380], R69 ;  /* 0x0003804501007387 */ /* 0x000fe20000100800 */
[----:B------:R-:W-:Y:S01]  /*376a0*/  ISETP.LT.AND P0, PT, R2, UR20, !P0 ;  /* 0x0000001402007c0c */ /* 0x000fe2000c701270 */
[----:B------:R-:W-:Y:S01]  /*376b0*/  ULDC UR43, c[0x0][0x228] ;  /* 0x00008a00002b7ab9 */ /* 0x000fe20000000800 */
[----:B------:R-:W-:Y:S01]  /*376c0*/  ULDC UR41, c[0x0][0x228] ;  /* 0x00008a0000297ab9 */ /* 0x000fe20000000800 */
[----:B------:R-:W-:Y:S01]  /*376d0*/  VIADD R92, R0, 0x59 ;  /* 0x00000059005c7836 */ /* 0x000fe20000000000 */
[----:B------:R-:W-:Y:S01]  /*376e0*/  LOP3.LUT R233, R233, 0x7fffffff, RZ, 0xc0, !PT ;  /* 0x7fffffffe9e97812 */ /* 0x000fe200078ec0ff */
[----:B------:R-:W-:-:S02]  /*376f0*/  ULDC UR40, c[0x0][0x228] ;  /* 0x00008a0000287ab9 */ /* 0x000fc40000000800 */
[----:B------:R-:W-:-:S04]  /*37700*/  @P2 LOP3.LUT R236, R236, 0x80000000, RZ, 0xfc, !PT ;  /* 0x80000000ecec2812 */ /* 0x000fc800078efcff */
[----:B------:R-:W-:Y:S01]  /*37710*/  @P3 LOP3.LUT R237, R237, 0x1, RZ, 0xfc, !PT ;  /* 0x00000001eded3812 */ /* 0x000fe200078efcff */
        /* <DEDUP_REMOVED lines=10> */
[----:B------:R-:W-:Y:S02]  /*377c0*/  ISETP.LT.AND P3, PT, R3, UR46, !P0 ;  /* 0x0000002e03007c0c */ /* 0x000fe4000c761270 */
[----:B------:R-:W-:Y:S02]  /*377d0*/  ISETP.LT.AND P2, PT, R4, UR47, !P0 ;  /* 0x0000002f04007c0c */ /* 0x000fe4000c741270 */
[----:B------:R-:W-:Y:S01]  /*377e0*/  ISETP.LT.AND P1, PT, R5, UR49, !P0 ;  /* 0x0000003105007c0c */ /* 0x000fe2000c721270 */
[----:B------:R-:W-:Y:S01]  /*377f0*/  STL [R1+0x38c], R66 ;  /* 0x00038c4201007387 */ /* 0x000fe20000100800 */
[----:B------:R-:W-:-:S07]  /*37800*/  ULDC UR46, c[0x0][0x228] ;  /* 0x00008a00002e7ab9 */ /* 0x000fce0000000800 */
[----:B------:R-:W-:Y:S01]  /*37810*/  @P3 LOP3.LUT R236, R236, 0x10000000, RZ, 0xfc, !PT ;  /* 0x10000000ecec3812 */ /* 0x000fe200078efcff */
[----:B------:R-:W-:Y:S01]  /*37820*/  ULDC UR47, c[0x0][0x228] ;  /* 0x00008a00002f7ab9 */ /* 0x000fe20000000800 */
[----:B------:R-:W-:Y:S02]  /*37830*/  ULDC UR49, c[0x0][0x228] ;  /* 0x00008a0000317ab9 */ /* 0x000fe40000000800 */
        /* <DEDUP_REMOVED lines=20> */
[----:B------:R-:W-:Y:S01]  /*37980*/  VIADD R6, R0, 0x54 ;  /* 0x0000005400067836 */ /* 0x000fe20000000000 */
        /* <DEDUP_REMOVED lines=13> */
[----:B------:R-:W-:Y:S01]  /*37a60*/  ULDC UR30, c[0x0][0x228] ;  /* 0x00008a00001e7ab9 */ /* 0x000fe20000000800 */
[----:B------:R-:W-:Y:S01]  /*37a70*/  ISETP.LT.AND P2, PT, R4, UR32, !P0 ;  /* 0x0000002004007c0c */ /* 0x000fe2000c741270 */
[----:B------:R-:W-:Y:S01]  /*37a80*/  ULDC.64 UR32, c[0x0][0x228] ;  /* 0x00008a0000207ab9 */ /* 0x000fe20000000a00 */
[----:B------:R-:W-:Y:S01]  /*37a90*/  ISETP.LT.AND P1, PT, R5, UR59, !P0 ;  /* 0x0000003b05007c0c */ /* 0x000fe2000c721270 */
[----:B------:R-:W-:Y:S08]  /*37aa0*/  STL [R1+0x3a0], R61 ;  /* 0x0003a03d01007387 */ /* 0x000ff00000100800 */
[----:B------:R-:W-:Y:S01]  /*37ab0*/  @P3 LOP3.LUT R236, R236, 0x100000, RZ, 0xfc, !PT ;  /* 0x00100000ecec3812 */ /* 0x000fe200078efcff */
[----:B------:R-:W-:Y:S01]  /*37ac0*/  VIADD R7, R0, 0x53 ;  /* 0x0000005300077836 */ /* 0x000fe20000000000 */
[----:B------:R-:W-:-:S02]  /*37ad0*/  ULDC UR59, c[0x0][0x228] ;  /* 0x00008a00003b7ab9 */ /* 0x000fc40000000800 */
        /* <DEDUP_REMOVED lines=16> */
[----:B------:R-:W-:Y:S01]  /*37be0*/  ULDC UR36, c[0x0][0x228] ;  /* 0x00008a0000247ab9 */ /* 0x000fe20000000800 */
[----:B------:R-:W-:Y:S01]  /*37bf0*/  ISETP.LT.AND P1, PT, R5, UR30, !P0 ;  /* 0x0000001e05007c0c */ /* 0x000fe2000c721270 */
[----:B------:R-:W-:-:S08]  /*37c00*/  ULDC.64 UR30, c[0x0][0x228] ;  /* 0x00008a00001e7ab9 */ /* 0x000fd00000000a00 */
        /* <DEDUP_REMOVED lines=33> */
[----:B------:R-:W-:Y:S06]  /*37e20*/  STL [R1+0x3b0], R57 ;  /* 0x0003b03901007387 */ /* 0x000fec0000100800 */
[----:B------:R-:W-:Y:S01]  /*37e30*/  @P3 LOP3.LUT R236, R236, 0x100, RZ, 0xfc, !PT ;  /* 0x00000100ecec3812 */ /* 0x000fe200078efcff */
[----:B------:R-:W-:-:S03]  /*37e40*/  ULDC UR42, c[0x0][0x228] ;  /* 0x00008a00002a7ab9 */ /* 0x000fc60000000800 */
        /* <DEDUP_REMOVED lines=31> */
[----:B------:R-:W-:Y:S01]  /*38040*/  ULDC.64 UR32, c[0x0][0x228] ;  /* 0x00008a0000207ab9 */ /* 0x000fe20000000a00 */
[----:B------:R-:W-:Y:S02]  /*38050*/  ISETP.LT.AND P2, PT, R4, UR35, !P0 ;  /* 0x0000002304007c0c */ /* 0x000fe4000c741270 */
[----:B------:R-:W-:Y:S02]  /*38060*/  ISETP.LT.AND P1, PT, R5, UR34, !P0 ;  /* 0x0000002205007c0c */ /* 0x000fe4000c721270 */
[----:B------:R-:W-:Y:S01]  /*38070*/  ISETP.LT.AND P3, PT, R3, UR38, !P0 ;  /* 0x0000002603007c0c */ /* 0x000fe2000c761270 */
[----:B------:R-:W-:Y:S01]  /*38080*/  STL [R1+0x3c4], R52 ;  /* 0x0003c43401007387 */ /* 0x000fe20000100800 */
[----:B------:R-:W-:Y:S01]  /*38090*/  ISETP.LT.AND P0, PT, R2, UR36, !P0 ;  /* 0x0000002402007c0c */ /* 0x000fe2000c701270 */
[----:B------:R-:W-:Y:S01]  /*380a0*/  ULDC.64 UR34, c[0x0][0x228] ;  /* 0x00008a0000227ab9 */ /* 0x000fe20000000a00 */
[----:B------:R-:W-:-:S05]  /*380b0*/  ULDC UR38, c[0x0][0x228] ;  /* 0x00008a0000267ab9 */ /* 0x000fca0000000800 */
[----:B------:R-:W-:-:S04]  /*380c0*/  @P2 LOP3.LUT R235, R235, 0x80000000, RZ, 0xfc, !PT ;  /* 0x80000000ebeb2812 */ /* 0x000fc800078efcff */
[----:B------:R-:W-:-:S04]  /*380d0*/  LOP3.LUT R235, R235, 0xbfffffff, RZ, 0xc0, !PT ;  /* 0xbfffffffebeb7812 */ /* 0x000fc800078ec0ff */
[----:B------:R-:W-:-:S04]  /*380e0*/  @P1 LOP3.LUT R235, R235, 0x40000000, RZ, 0xfc, !PT ;  /* 0x40000000ebeb1812 */ /* 0x000fc800078efcff */
[----:B------:R-:W-:-:S04]  /*380f0*/  LOP3.LUT R235, R235, 0xdfffffff, RZ, 0xc0, !PT ;  /* 0xdfffffffebeb7812 */ /* 0x000fc800078ec0ff */
[----:B------:R-:W-:Y:S02]  /*38100*/  @P0 LOP3.LUT R235, R235, 0x20000000, RZ, 0xfc, !PT ;  /* 0x20000000ebeb0812 */ /* 0x000fe400078efcff */
[----:B------:R-:W-:Y:S02]  /*38110*/  ISETP.GE.AND P0, PT, R104, UR31, PT ;  /* 0x0000001f68007c0c */ /* 0x000fe4000bf06270 */
[----:B------:R-:W-:Y:S01]  /*38120*/  @P3 LOP3.LUT R236, R236, 0x1, RZ, 0xfc, !PT ;  /* 0x00000001ecec3812 */ /* 0x000fe200078efcff */
[----:B------:R-:W-:Y:S01]  /*38130*/  STL [R1+0x3c8], R51 ;  /* 0x0003c83301007387 */ /* 0x000fe20000100800 */
[----:B------:R-:W-:Y:S01]  /*38140*/  ISETP.LT.AND P3, PT, R3, UR46, !P0 ;  /* 0x0000002e03007c0c */ /* 0x000fe2000c761270 */
[----:B------:R-:W-:Y:S01]  /*38150*/  ULDC UR46, c[0x0][0x228] ;  /* 0x00008a00002e7ab9 */ /* 0x000fe20000000800 */
[----:B------:R-:W-:Y:S01]  /*38160*/  ISETP.LT.AND P2, PT, R4, UR43, !P0 ;  /* 0x0000002b04007c0c */ /* 0x000fe2000c741270 */
[----:B------:R-:W-:Y:S01]  /*38170*/  STL [R1+0x3cc], R50 ;  /* 0x0003cc3201007387 */ /* 0x000fe20000100800 */
[----:B------:R-:W-:Y:S01]  /*38180*/  LOP3.LUT R235, R235, 0xefffffff, RZ, 0xc0, !PT ;  /* 0xefffffffebeb7812 */ /* 0x000fe200078ec0ff */
[----:B------:R-:W-:Y:S01]  /*38190*/  ULDC.64 UR30, c[0x0][0x228] ;  /* 0x00008a00001e7ab9 */ /* 0x000fe20000000a00 */
[----:B------:R-:W-:Y:S01]  /*381a0*/  ISETP.LT.AND P1, PT, R5, UR41, !P0 ;  /* 0x0000002905007c0c */ /* 0x000fe2000c721270 */
[----:B------:R-:W-:Y:S01]  /*381b0*/  STL [R1+0x3d0], R49 ;  /* 0x0003d03101007387 */ /* 0x000fe20000100800 */
[----:B------:R-:W-:Y:S01]  /*381c0*/  ULDC UR41, c[0x0][0x228] ;  /* 0x00008a0000297ab9 */ /* 0x000fe20000000800 */
[----:B------:R-:W-:-:S02]  /*381d0*/  ULDC UR43, c[0x0][0x228] ;  /* 0x00008a00002b7ab9 */ /* 0x000fc40000000800 */
[----:B------:R-:W-:Y:S02]  /*381e0*/  STL [R1+0x3d4], R48 ;  /* 0x0003d43001007387 */ /* 0x000fe40000100800 */
[----:B------:R-:W-:Y:S02]  /*381f0*/  @P3 LOP3.LUT R235, R235, 0x10000000, RZ, 0xfc, !PT ;  /* 0x10000000ebeb3812 */ /* 0x000fe400078efcff */
[----:B------:R-:W-:Y:S04]  /*38200*/  STL [R1+0x3d8], R47 ;  /* 0x0003d82f01007387 */ /* 0x000fe80000100800 */
[----:B------:R-:W-:Y:S04]  /*38210*/  STL [R1+0x3dc], R46 ;  /* 0x0003dc2e01007387 */ /* 0x000fe80000100800 */
[----:B------:R-:W-:Y:S01]  /*38220*/  STL [R1+0x3e0], R45 ;  /* 0x0003e02d01007387 */ /* 0x000fe20000100800 */
[----:B------:R-:W-:-:S03]  /*38230*/  LOP3.LUT R235, R235, 0xf7ffffff, RZ, 0xc0, !PT ;  /* 0xf7ffffffebeb7812 */ /* 0x000fc600078ec0ff */
[----:B------:R-:W-:Y:S04]  /*38240*/  STL [R1+0x3e4], R44 ;  /* 0x0003e42c01007387 */ /* 0x000fe80000100800 */
[----:B------:R-:W-:Y:S04]  /*38250*/  STL [R1+0x3e8], R43 ;  /* 0x0003e82b01007387 */ /* 0x000fe80000100800 */
[----:B------:R-:W-:Y:S04]  /*38260*/  STL [R1+0x3ec], R42 ;  /* 0x0003ec2a01007387 */ /* 0x000fe80000100800 */
[----:B------:R-:W-:Y:S01]  /*38270*/  STL [R1+0x3f0], R41 ;  /* 0x0003f02901007387 */ /* 0x000fe20000100800 */
[----:B------:R-:W-:-:S03]  /*38280*/  @P2 LOP3.LUT R235, R235, 0x8000000, RZ, 0xfc, !PT ;  /* 0x08000000ebeb2812 */ /* 0x000fc600078efcff */
[----:B------:R-:W-:Y:S04]  /*38290*/  STL [R1+0x3f4], R40 ;  /* 0x0003f42801007387 */ /* 0x000fe80000100800 */
[----:B------:R-:W-:Y:S04]  /*382a0*/  STL [R1+0x3f8], R39 ;  /* 0x0003f82701007387 */ /* 0x000fe80000100800 */
[----:B------:R-:W-:Y:S01]  /*382b0*/  STL [R1+0x3fc], R38 ;  /* 0x0003fc2601007387 */ /* 0x000fe20000100800 */
[----:B------:R-:W-:Y:S01]  /*382c0*/  ISETP.LT.AND P0, PT, R2, UR34, !P0 ;  /* 0x0000002202007c0c */ /* 0x000fe2000c701270 */
[----:B------:R-:W-:-:S02]  /*382d0*/  ULDC UR34, c[0x0][0x228] ;  /* 0x00008a0000227ab9 */ /* 0x000fc40000000800 */
[----:B------:R-:W-:Y:S01]  /*382e0*/  STL [R1+0x400], R37 ;  /* 0x0004002501007387 */ /* 0x000fe20000100800 */
[----:B------:R-:W-:-:S03]  /*382f0*/  LOP3.LUT R235, R235, 0xfbffffff, RZ, 0xc0, !PT ;  /* 0xfbffffffebeb7812 */ /* 0x000fc600078ec0ff */
[----:B------:R-:W-:Y:S04]  /*38300*/  STL [R1+0x404], R36 ;  /* 0x0004042401007387 */ /* 0x000fe80000100800 */
[----:B------:R-:W-:Y:S04]  /*38310*/  STL [R1+0x408], R35 ;  /* 0x0004082301007387 */ /* 0x000fe80000100800 */
[----:B------:R-:W-:Y:S04]  /*38320*/  STL [R1+0x40c], R34 ;  /* 0x00040c2201007387 */ /* 0x000fe80000100800 */
[----:B------:R-:W-:Y:S01]  /*38330*/  STL [R1+0x410], R33 ;  /* 0x0004102101007387 */ /* 0x000fe20000100800 */
[----:B------:R-:W-:-:S03]  /*38340*/  @P1 LOP3.LUT R235, R235, 0x4000000, RZ, 0xfc, !PT ;  /* 0x04000000ebeb1812 */ /* 0x000fc600078efcff */
[----:B------:R0:W-:Y:S01]  /*38350*/  STL [R1+0x414], R32 ;  /* 0x0004142001007387 */ /* 0x0001e20000100800 */
[----:B------:R-:W-:Y:S01]  /*38360*/  LOP3.LUT R235, R235, 0xfdffffff, RZ, 0xc0, !PT ;  /* 0xfdffffffebeb7812 */ /* 0x000fe200078ec0ff */
[----:B0-----:R-:W-:Y:S01]  /*38370*/  VIADD R32, R32, UR5 ;  /* 0x0000000520207c36 */ /* 0x001fe20008000000 */
[----:B------:R-:W-:-:S04]  /*38380*/  ULDC UR5, c[0x0][0x248] ;  /* 0x0000920000057ab9 */ /* 0x000fc80000000800 */
[----:B------:R0:W-:Y:S01]  /*38390*/  STL [R1+0x418], R32 ;  /* 0x0004182001007387 */ /* 0x0001e20000100800 */
[----:B------:R-:W-:Y:S02]  /*383a0*/  @P0 LOP3.LUT R235, R235, 0x2000000, RZ, 0xfc, !PT ;  /* 0x02000000ebeb0812 */ /* 0x000fe400078efcff */
[----:B------:R-:W-:Y:S01]  /*383b0*/  ISETP.GE.AND P0, PT, R103, UR29, PT ;  /* 0x0000001d67007c0c */ /* 0x000fe2000bf06270 */
[----:B0-----:R-:W-:Y:S01]  /*383c0*/  VIADD R32, R32, UR5 ;  /* 0x0000000520207c36 */ /* 0x001fe20008000000 */
[----:B------:R-:W-:-:S04]  /*383d0*/  ULDC UR5, c[0x0][0x248] ;  /* 0x0000920000057ab9 */ /* 0x000fc80000000800 */
[----:B------:R0:W-:Y:S01]  /*383e0*/  STL [R1+0x41c], R32 ;  /* 0x00041c2001007387 */ /* 0x0001e20000100800 */
[----:B------:R-:W-:Y:S01]  /*383f0*/  ISETP.LT.AND P3, PT, R3, UR47, !P0 ;  /* 0x0000002f03007c0c */ /* 0x000fe2000c761270 */
[----:B------:R-:W-:Y:S01]  /*38400*/  ULDC UR47, c[0x0][0x228] ;  /* 0x00008a00002f7ab9 */ /* 0x000fe20000000800 */
[----:B0-----:R-:W-:Y:S01]  /*38410*/  VIADD R32, R32, UR5 ;  /* 0x0000000520207c36 */ /* 0x001fe20008000000 */
[----:B------:R-:W-:-:S04]  /*38420*/  ULDC UR5, c[0x0][0x248] ;  /* 0x0000920000057ab9 */ /* 0x000fc80000000800 */
[----:B------:R0:W-:Y:S01]  /*38430*/  STL [R1+0x420], R32 ;  /* 0x0004202001007387 */ /* 0x0001e20000100800 */
[----:B------:R-:W-:Y:S01]  /*38440*/  ISETP.LT.AND P2, PT, R4, UR46, !P0 ;  /* 0x0000002e04007c0c */ /* 0x000fe2000c741270 */
[----:B------:R-:W-:Y:S01]  /*38450*/  VIADD R16, R0, 0x52 ;  /* 0x0000005200107836 */ /* 0x000fe20000000000 */
[----:B------:R-:W-:Y:S01]  /*38460*/  LOP3.LUT R235, R235, 0xfeffffff, RZ, 0xc0, !PT ;  /* 0xfeffffffebeb7812 */ /* 0x000fe200078ec0ff */
[----:B------:R-:W-:Y:S01]  /*38470*/  ULDC UR46, c[0x0][0x228] ;  /* 0x00008a00002e7ab9 */ /* 0x000fe20000000800 */
[----:B0-----:R-:W-:Y:S01]  /*38480*/  VIADD R32, R32, UR5 ;  /* 0x0000000520207c36 */ /* 0x001fe20008000000 */
[----:B------:R-:W-:-:S04]  /*38490*/  ULDC UR5, c[0x0][0x248] ;  /* 0x0000920000057ab9 */ /* 0x000fc80000000800 */
[----:B------:R0:W-:Y:S01]  /*384a0*/  STL [R1+0x424], R32 ;  /* 0x0004242001007387 */ /* 0x0001e20000100800 */
[----:B------:R-:W-:Y:S02]  /*384b0*/  @P3 LOP3.LUT R235, R235, 0x1000000, RZ, 0xfc, !PT ;  /* 0x01000000ebeb3812 */ /* 0x000fe400078efcff */
[----:B------:R-:W-:Y:S01]  /*384c0*/  ISETP.LT.AND P1, PT, R5, UR48, !P0 ;  /* 0x0000003005007c0c */ /* 0x000fe2000c721270 */
[----:B------:R-:W-:Y:S01]  /*384d0*/  ULDC UR48, c[0x0][0x228] ;  /* 0x00008a0000307ab9 */ /* 0x000fe20000000800 */
[----:B0-----:R-:W-:Y:S01]  /*384e0*/  VIADD R32, R32, UR5 ;  /* 0x0000000520207c36 */ /* 0x001fe20008000000 */
[----:B------:R-:W-:Y:S01]  /*384f0*/  LOP3.LUT R235, R235, 0xff7fffff, RZ, 0xc0, !PT ;  /* 0xff7fffffebeb7812 */ /* 0x000fe200078ec0ff */
[----:B------:R-:W-:-:S03]  /*38500*/  ULDC UR5, c[0x0][0x228] ;  /* 0x00008a0000057ab9 */ /* 0x000fc60000000800 */
[----:B------:R0:W-:Y:S01]  /*38510*/  STL [R1+0x428], R32 ;  /* 0x0004282001007387 */ /* 0x0001e20000100800 */
[----:B------:R-:W-:Y:S01]  /*38520*/  @P2 LOP3.LUT R235, R235, 0x800000, RZ, 0xfc, !PT ;  /* 0x00800000ebeb2812 */ /* 0x000fe200078efcff */
[----:B0-----:R-:W-:Y:S01]  /*38530*/  VIADD R32, R32, UR10 ;  /* 0x0000000a20207c36 */ /* 0x001fe20008000000 */
[----:B------:R-:W-:-:S04]  /*38540*/  ULDC UR10, c[0x0][0x248] ;  /* 0x00009200000a7ab9 */ /* 0x000fc80000000800 */
[----:B------:R0:W-:Y:S01]  /*38550*/  STL [R1+0x42c], R32 ;  /* 0x00042c2001007387 */ /* 0x0001e20000100800 */
[----:B------:R-:W-:Y:S01]  /*38560*/  ISETP.LT.AND P0, PT, R2, UR30, !P0 ;  /* 0x0000001e02007c0c */ /* 0x000fe2000c701270 */
[----:B------:R-:W-:Y:S01]  /*38570*/  ULDC UR30, c[0x0][0x228] ;  /* 0x00008a00001e7ab9 */ /* 0x000fe20000000800 */
[----:B------:R-:W-:Y:S01]  /*38580*/  LOP3.LUT R235, R235, 0xffbfffff, RZ, 0xc0, !PT ;  /* 0xffbfffffebeb7812 */ /* 0x000fe200078ec0ff */
[----:B0-----:R-:W-:-:S03]  /*38590*/  VIADD R32, R32, UR10 ;  /* 0x0000000a20207c36 */ /* 0x001fc60008000000 */
[----:B------:R-:W-:Y:S01]  /*385a0*/  @P1 LOP3.LUT R235, R235, 0x400000, RZ, 0xfc, !PT ;  /* 0x00400000ebeb1812 */ /* 0x000fe200078efcff */
[----:B------:R-:W-:Y:S01]  /*385b0*/  ULDC UR10, c[0x0][0x228] ;  /* 0x00008a00000a7ab9 */ /* 0x000fe20000000800 */
[----:B------:R0:W-:Y:S02]  /*385c0*/  STL [R1+0x430], R32 ;  /* 0x0004302001007387 */ /* 0x0001e40000100800 */
[----:B------:R-:W-:Y:S01]  /*385d0*/  LOP3.LUT R235, R235, 0xffdfffff, RZ, 0xc0, !PT ;  /* 0xffdfffffebeb7812 */ /* 0x000fe200078ec0ff */
[----:B0-----:R-:W-:-:S03]  /*385e0*/  VIADD R32, R32, UR12 ;  /* 0x0000000c20207c36 */ /* 0x001fc60008000000 */
[----:B------:R-:W-:Y:S01]  /*385f0*/  @P0 LOP3.LUT R235, R235, 0x200000, RZ, 0xfc, !PT ;  /* 0x00200000ebeb0812 */ /* 0x000fe200078efcff */
[----:B------:R-:W-:Y:S01]  /*38600*/  ULDC UR12, c[0x0][0x228] ;  /* 0x00008a00000c7ab9 */ /* 0x000fe20000000800 */
[----:B------:R0:W-:Y:S01]  /*38610*/  STL [R1+0x434], R32 ;  /* 0x0004342001007387 */ /* 0x0001e20000100800 */
[----:B------:R-:W-:Y:S01]  /*38620*/  ISETP.GE.AND P0, PT, R102, UR27, PT ;  /* 0x0000001b66007c0c */ /* 0x000fe2000bf06270 */
[----:B------:R-:W-:Y:S01]  /*38630*/  ULDC UR27, c[0x0][0x228] ;  /* 0x00008a00001b7ab9 */ /* 0x000fe20000000800 */
[----:B0-----:R-:W-:Y:S02]  /*38640*/  VIADD R32, R32, UR16 ;  /* 0x0000001020207c36 */ /* 0x001fe40008000000 */
[----:B------:R-:W-:Y:S01]  /*38650*/  ISETP.LT.AND P3, PT, R3, UR56, !P0 ;  /* 0x0000003803007c0c */ /* 0x000fe2000c761270 */
[----:B------:R-:W-:Y:S01]  /*38660*/  ULDC UR56, c[0x0][0x228] ;  /* 0x00008a0000387ab9 */ /* 0x000fe20000000800 */
[----:B------:R-:W-:Y:S01]  /*38670*/  ISETP.LT.AND P2, PT, R4, UR57, !P0 ;  /* 0x0000003904007c0c */ /* 0x000fe2000c741270 */
[----:B------:R-:W-:Y:S01]  /*38680*/  ULDC UR57, c[0x0][0x228] ;  /* 0x00008a0000397ab9 */ /* 0x000fe20000000800 */
[----:B------:R0:W-:Y:S01]  /*38690*/  STL [R1+0x438], R32 ;  /* 0x0004382001007387 */ /* 0x0001e20000100800 */
[----:B------:R-:W-:Y:S01]  /*386a0*/  LOP3.LUT R235, R235, 0xffefffff, RZ, 0xc0, !PT ;  /* 0xffefffffebeb7812 */ /* 0x000fe200078ec0ff */
[----:B------:R-:W-:Y:S01]  /*386b0*/  ULDC UR16, c[0x0][0x228] ;  /* 0x00008a0000107ab9 */ /* 0x000fe20000000800 */
[----:B0-----:R-:W-:-:S06]  /*386c0*/  VIADD R32, R32, UR21 ;  /* 0x0000001520207c36 */ /* 0x001fcc0008000000 */
[----:B------:R-:W-:Y:S01]  /*386d0*/  @P3 LOP3.LUT R235, R235, 0x100000, RZ, 0xfc, !PT ;  /* 0x00100000ebeb3812 */ /* 0x000fe200078efcff */
[----:B------:R-:W-:Y:S01]  /*386e0*/  ULDC UR21, c[0x0][0x228] ;  /* 0x00008a0000157ab9 */ /* 0x000fe20000000800 */
[----:B------:R0:W-:Y:S02]  /*386f0*/  STL [R1+0x43c], R32 ;  /* 0x00043c2001007387 */ /* 0x0001e40000100800 */
[----:B0-----:R-:W-:Y:S01]  /*38700*/  VIADD R32, R32, UR24 ;  /* 0x0000001820207c36 */ /* 0x001fe20008000000 */
[----:B------:R-:W-:Y:S01]  /*38710*/  ISETP.LT.AND P1, PT, R5, UR49, !P0 ;  /* 0x0000003105007c0c */ /* 0x000fe2000c721270 */
[----:B------:R-:W-:Y:S01]  /*38720*/  ULDC UR24, c[0x0][0x228] ;  /* 0x00008a0000187ab9 */ /* 0x000fe20000000800 */
[----:B------:R-:W-:Y:S01]  /*38730*/  LOP3.LUT R235, R235, 0xfff7ffff, RZ, 0xc0, !PT ;  /* 0xfff7ffffebeb7812 */ /* 0x000fe200078ec0ff */
[----:B------:R-:W-:Y:S01]  /*38740*/  ULDC UR49, c[0x0][0x228] ;  /* 0x00008a0000317ab9 */ /* 0x000fe20000000800 */
[----:B------:R0:W-:Y:S02]  /*38750*/  STL [R1+0x444], R32 ;  /* 0x0004442001007387 */ /* 0x0001e40000100800 */
[----:B0-----:R-:W-:Y:S01]  /*38760*/  VIADD R32, R32, UR28 ;  /* 0x0000001c20207c36 */ /* 0x001fe20008000000 */
[----:B------:R-:W-:-:S04]  /*38770*/  ULDC UR28, c[0x0][0x248] ;  /* 0x00009200001c7ab9 */ /* 0x000fc80000000800 */
[----:B------:R0:W-:Y:S01]  /*38780*/  STL [R1+0x448], R32 ;  /* 0x0004482001007387 */ /* 0x0001e20000100800 */
[----:B------:R-:W-:Y:S01]  /*38790*/  @P2 LOP3.LUT R235, R235, 0x80000, RZ, 0xfc, !PT ;  /* 0x00080000ebeb2812 */ /* 0x000fe200078efcff */
        /* <DEDUP_REMOVED lines=19> */
[----:B------:R0:W-:Y:S06]  /*388d0*/  STL [R1+0x450], R32 ;  /* 0x0004502001007387 */ /* 0x0001ec0000100800 */
[----:B------:R-:W-:Y:S01]  /*388e0*/  @P3 LOP3.LUT R235, R235, 0x10000, RZ, 0xfc, !PT ;  /* 0x00010000ebeb3812 */ /* 0x000fe200078efcff */
[----:B------:R-:W-:Y:S01]  /*388f0*/  VIADD R17, R0, 0x51 ;  /* 0x0000005100117836 */ /* 0x000fe20000000000 */
[----:B------:R-:W-:-:S02]  /*38900*/  ULDC UR51, c[0x0][0x228] ;  /* 0x00008a0000337ab9 */ /* 0x000fc40000000800 */
        /* <DEDUP_REMOVED lines=41> */
[----:B0-----:R-:W-:Y:S01]  /*38ba0*/  VIADD R32, R32, UR28 ;  /* 0x0000001c20207c36 */ /* 0x001fe20008000000 */
[----:B------:R-:W-:Y:S01]  /*38bb0*/  ISETP.LT.AND P2, PT, R4, UR57, !P0 ;  /* 0x0000003904007c0c */ /* 0x000fe2000c741270 */
[----:B------:R-:W-:Y:S01]  /*38bc0*/  ULDC UR28, c[0x0][0x248] ;  /* 0x00009200001c7ab9 */ /* 0x000fe20000000800 */
[----:B------:R-:W-:Y:S01]  /*38bd0*/  LOP3.LUT R235, R235, 0xffffffef, RZ, 0xc0, !PT ;  /* 0xffffffefebeb7812 */ /* 0x000fe200078ec0ff */
[C---:B------:R-:W-:Y:S01]  /*38be0*/  VIADD R18, R0.reuse, 0x50 ;  /* 0x0000005000127836 */ /* 0x040fe20000000000 */
[----:B------:R-:W-:Y:S01]  /*38bf0*/  ISETP.LT.AND P1, PT, R5, UR58, !P0 ;  /* 0x0000003a05007c0c */ /* 0x000fe2000c721270 */
[----:B------:R0:W-:Y:S01]  /*38c00*/  STL [R1+0x454], R32 ;  /* 0x0004542001007387 */ /* 0x0001e20000100800 */
[----:B------:R-:W-:Y:S01]  /*38c10*/  VIADD R19, R0, 0x4f ;  /* 0x0000004f00137836 */ /* 0x000fe20000000000 */
[----:B------:R-:W-:Y:S01]  /*38c20*/  LOP3.LUT R232, R232, 0x7fffffff, RZ, 0xc0, !PT ;  /* 0x7fffffffe8e87812 */ /* 0x000fe200078ec0ff */
[C---:B------:R-:W-:Y:S01]  /*38c30*/  VIADD R20, R0.reuse, 0x4e ;  /* 0x0000004e00147836 */ /* 0x040fe20000000000 */
[----:B------:R-:W-:Y:S01]  /*38c40*/  ULDC UR57, c[0x0][0x228] ;  /* 0x00008a0000397ab9 */ /* 0x000fe20000000800 */
[C---:B------:R-:W-:Y:S01]  /*38c50*/  VIADD R21, R0.reuse, 0x4d ;  /* 0x0000004d00157836 */ /* 0x040fe20000000000 */
[----:B------:R-:W-:Y:S01]  /*38c60*/  @P3 LOP3.LUT R235, R235, 0x10, RZ, 0xfc, !PT ;  /* 0x00000010ebeb3812 */ /* 0x000fe200078efcff */
[C---:B------:R-:W-:Y:S01]  /*38c70*/  VIADD R22, R0.reuse, 0x4c ;  /* 0x0000004c00167836 */ /* 0x040fe20000000000 */
[----:B------:R-:W-:Y:S01]  /*38c80*/  ULDC UR58, c[0x0][0x228] ;  /* 0x00008a00003a7ab9 */ /* 0x000fe20000000800 */
[C---:B------:R-:W-:Y:S01]  /*38c90*/  VIADD R23, R0.reuse, 0x4b ;  /* 0x0000004b00177836 */ /* 0x040fe20000000000 */
[----:B------:R-:W-:Y:S01]  /*38ca0*/  LOP3.LUT R235, R235, 0xfffffff7, RZ, 0xc0, !PT ;  /* 0xfffffff7ebeb7812 */ /* 0x000fe200078ec0ff */
[----:B------:R-:W-:Y:S01]  /*38cb0*/  VIADD R24, R0, 0x4a ;  /* 0x0000004a00187836 */ /* 0x000fe20000000000 */
[----:B------:R-:W-:-:S02]  /*38cc0*/  ULDC UR56, c[0x0][0x228] ;  /* 0x00008a0000387ab9 */ /* 0x000fc40000000800 */
[----:B------:R-:W-:Y:S02]  /*38cd0*/  @P2 LOP3.LUT R235, R235, 0x8, RZ, 0xfc, !PT ;  /* 0x00000008ebeb2812 */ /* 0x000fe400078efcff */
[----:B------:R-:W-:Y:S02]  /*38ce0*/  ISETP.LT.AND P0, PT, R2, UR30, !P0 ;  /* 0x0000001e02007c0c */ /* 0x000fe4000c701270 */
[----:B------:R-:W-:-:S04]  /*38cf0*/  LOP3.LUT R235, R235, 0xfffffffb, RZ, 0xc0, !PT ;  /* 0xfffffffbebeb7812 */ /* 0x000fc800078ec0ff */
[----:B------:R-:W-:-:S04]  /*38d00*/  @P1 LOP3.LUT R235, R235, 0x4, RZ, 0xfc, !PT ;  /* 0x00000004ebeb1812 */ /* 0x000fc800078efcff */
[----:B------:R-:W-:Y:S01]  /*38d10*/  LOP3.LUT R235, R235, 0xfffffffd, RZ, 0xc0, !PT ;  /* 0xfffffffdebeb7812 */ /* 0x000fe200078ec0ff */
[----:B0-----:R-:W-:Y:S01]  /*38d20*/  VIADD R32, R32, UR28 ;  /* 0x0000001c20207c36 */ /* 0x001fe20008000000 */
[----:B------:R-:W-:Y:S02]  /*38d30*/  ULDC UR28, c[0x0][0x248] ;  /* 0x00009200001c7ab9 */ /* 0x000fe40000000800 */
        /* <DEDUP_REMOVED lines=8> */
[----:B------:R-:W-:Y:S01]  /*38dc0*/  ULDC UR55, c[0x0][0x228] ;  /* 0x00008a0000377ab9 */ /* 0x000fe20000000800 */
[----:B------:R-:W-:Y:S01]  /*38dd0*/  ISETP.LT.AND P3, PT, R3, UR61, !P0 ;  /* 0x0000003d03007c0c */ /* 0x000fe2000c761270 */
[----:B------:R-:W-:Y:S01]  /*38de0*/  ULDC UR61, c[0x0][0x228] ;  /* 0x00008a00003d7ab9 */ /* 0x000fe20000000800 */
[----:B------:R-:W-:Y:S01]  /*38df0*/  ULDC UR60, c[0x0][0x228] ;  /* 0x00008a00003c7ab9 */ /* 0x000fe20000000800 */
        /* <DEDUP_REMOVED lines=13> */
[----:B------:R-:W-:Y:S02]  /*38ed0*/  LOP3.LUT R234, R234, 0xdfffffff, RZ, 0xc0, !PT ;  /* 0xdfffffffeaea7812 */ /* 0x000fe400078ec0ff */
[----:B------:R-:W-:-:S05]  /*38ee0*/  @P3 LOP3.LUT R235, R235, 0x1, RZ, 0xfc, !PT ;  /* 0x00000001ebeb3812 */ /* 0x000fca00078efcff */
[----:B------:R-:W-:Y:S02]  /*38ef0*/  @P0 LOP3.LUT R234, R234, 0x20000000, RZ, 0xfc, !PT ;  /* 0x20000000eaea0812 */ /* 0x000fe400078efcff */
[----:B------:R-:W-:Y:S01]  /*38f00*/  ISETP.GE.AND P0, PT, R95, UR37, PT ;  /* 0x000000255f007c0c */ /* 0x000fe2000bf06270 */
[----:B------:R0:W-:Y:S01]  /*38f10*/  STL [R1+0xfe8], R32 ;  /* 0x000fe82001007387 */ /* 0x0001e20000100800 */
[----:B------:R-:W-:Y:S01]  /*38f20*/  LOP3.LUT R234, R234, 0xefffffff, RZ, 0xc0, !PT ;  /* 0xefffffffeaea7812 */ /* 0x000fe200078ec0ff */
[----:B------:R-:W-:Y:S01]  /*38f30*/  ULDC.64 UR36, c[0x0][0x228] ;  /* 0x00008a0000247ab9 */ /* 0x000fe20000000a00 */
[----:B------:R-:W-:Y:S01]  /*38f40*/  ISETP.LT.AND P3, PT, R3, UR54, !P0 ;  /* 0x0000003603007c0c */ /* 0x000fe2000c761270 */
[----:B------:R-:W-:Y:S01]  /*38f50*/  ULDC UR54, c[0x0][0x228] ;  /* 0x00008a0000367ab9 */ /* 0x000fe20000000800 */
[----:B------:R-:W-:Y:S01]  /*38f60*/  ISETP.LT.AND P2, PT, R4, UR53, !P0 ;  /* 0x0000003504007c0c */ /* 0x000fe2000c741270 */
[----:B------:R-:W-:Y:S01]  /*38f70*/  VIADD R26, R0, 0x48 ;  /* 0x00000048001a7836 */ /* 0x000fe20000000000 */
[----:B------:R-:W-:Y:S01]  /*38f80*/  ISETP.LT.AND P1, PT, R5, UR9, !P0 ;  /* 0x0000000905007c0c */ /* 0x000fe2000c721270 */
[----:B------:R-:W-:-:S08]  /*38f90*/  ULDC UR53, c[0x0][0x228] ;  /* 0x00008a0000357ab9 */ /* 0x000fd00000000800 */
[----:B------:R-:W-:Y:S01]  /*38fa0*/  @P3 LOP3.LUT R234, R234, 0x10000000, RZ, 0xfc, !PT ;  /* 0x10000000eaea3812 */ /* 0x000fe200078efcff */
[----:B0-----:R-:W-:Y:S01]  /*38fb0*/  VIADD R32, R32, UR28 ;  /* 0x0000001c20207c36 */ /* 0x001fe20008000000 */
[----:B------:R-:W-:Y:S01]  /*38fc0*/  ISETP.LT.AND P0, PT, R2, UR7, !P0 ;  /* 0x0000000702007c0c */ /* 0x000fe2000c701270 */
[----:B------:R-:W-:Y:S01]  /*38fd0*/  ULDC UR7, c[0x0][0x248] ;  /* 0x0000920000077ab9 */ /* 0x000fe20000000800 */
[----:B------:R-:W-:Y:S01]  /*38fe0*/  LOP3.LUT R234, R234, 0xf7ffffff, RZ, 0xc0, !PT ;  /* 0xf7ffffffeaea7812 */ /* 0x000fe200078ec0ff */
[----:B------:R-:W-:Y:S01]  /*38ff0*/  ULDC UR28, c[0x0][0x248] ;  /* 0x00009200001c7ab9 */ /* 0x000fe20000000800 */
[----:B------:R-:W-:Y:S01]  /*39000*/  VIADD R27, R0, 0x47 ;  /* 0x00000047001b7836 */ /* 0x000fe20000000000 */
        /* <DEDUP_REMOVED lines=9> */
[----:B------:R0:W-:Y:S01]  /*390a0*/  STL [R1+0xfec], R32 ;  /* 0x000fec2001007387 */ /* 0x0001e20000100800 */
[----:B------:R-:W-:Y:S01]  /*390b0*/  ISETP.LT.AND P2, PT, R4, UR5, !P0 ;  /* 0x0000000504007c0c */ /* 0x000fe2000c741270 */
[----:B------:R-:W-:Y:S01]  /*390c0*/  ULDC UR5, c[0x0][0x248] ;  /* 0x0000920000057ab9 */ /* 0x000fe20000000800 */
[----:B------:R-:W-:Y:S01]  /*390d0*/  LOP3.LUT R234, R234, 0xfeffffff, RZ, 0xc0, !PT ;  /* 0xfeffffffeaea7812 */ /* 0x000fe200078ec0ff */
[----:B------:R-:W-:Y:S01]  /*390e0*/  ULDC UR32, c[0x0][0x248] ;  /* 0x0000920000207ab9 */ /* 0x000fe20000000800 */
[----:B------:R-:W-:-:S07]  /*390f0*/  ISETP.LT.AND P1, PT, R5, UR19, !P0 ;  /* 0x0000001305007c0c */ /* 0x000fce000c721270 */
[----:B------:R-:W-:-:S04]  /*39100*/  @P3 LOP3.LUT R234, R234, 0x1000000, RZ, 0xfc, !PT ;  /* 0x01000000eaea3812 */ /* 0x000fc800078efcff */
[----:B------:R-:W-:-:S04]  /*39110*/  LOP3.LUT R234, R234, 0xff7fffff, RZ, 0xc0, !PT ;  /* 0xff7fffffeaea7812 */ /* 0x000fc800078ec0ff */
[----:B------:R-:W-:Y:S02]  /*39120*/  @P2 LOP3.LUT R234, R234, 0x800000, RZ, 0xfc, !PT ;  /* 0x00800000eaea2812 */ /* 0x000fe400078efcff */
[----:B------:R-:W-:Y:S01]  /*39130*/  ISETP.LT.AND P0, PT, R2, UR20, !P0 ;  /* 0x0000001402007c0c */ /* 0x000fe2000c701270 */
[----:B0-----:R-:W-:Y:S01]  /*39140*/  VIADD R32, R32, UR7 ;  /* 0x0000000720207c36 */ /* 0x001fe20008000000 */
[----:B------:R-:W-:Y:S01]  /*39150*/  LOP3.LUT R234, R234, 0xffbfffff, RZ, 0xc0, !PT ;  /* 0xffbfffffeaea7812 */ /* 0x000fe200078ec0ff */
[----:B------:R-:W-:Y:S01]  /*39160*/  ULDC UR7, c[0x0][0x228] ;  /* 0x00008a0000077ab9 */ /* 0x000fe20000000800 */
[----:B------:R-:W-:Y:S01]  /*39170*/  VIADD R28, R0, 0x46 ;  /* 0x00000046001c7836 */ /* 0x000fe20000000000 */
[----:B------:R-:W-:Y:S01]  /*39180*/  ULDC UR20, c[0x0][0x228] ;  /* 0x00008a0000147ab9 */ /* 0x000fe20000000800 */
        /* <DEDUP_REMOVED lines=8> */
[----:B------:R-:W-:Y:S01]  /*39210*/  ULDC UR34, c[0x0][0x228] ;  /* 0x00008a0000227ab9 */ /* 0x000fe20000000800 */
[----:B------:R-:W-:Y:S02]  /*39220*/  ISETP.LT.AND P2, PT, R4, UR15, !P0 ;  /* 0x0000000f04007c0c */ /* 0x000fe4000c741270 */
        /* <DEDUP_REMOVED lines=16> */
[----:B------:R-:W-:Y:S01]  /*39330*/  ULDC UR14, c[0x0][0x228] ;  /* 0x00008a00000e7ab9 */ /* 0x000fe20000000800 */
[----:B------:R-:W-:Y:S01]  /*39340*/  ISETP.LT.AND P1, PT, R5, UR11, !P0 ;  /* 0x0000000b05007c0c */ /* 0x000fe2000c721270 */
[----:B------:R-:W-:-:S06]  /*39350*/  ULDC.64 UR10, c[0x0][0x228] ;  /* 0x00008a00000a7ab9 */ /* 0x000fcc0000000a00 */
[----:B------:R-:W-:-:S04]  /*39360*/  @P3 LOP3.LUT R234, R234, 0x10000, RZ, 0xfc, !PT ;  /* 0x00010000eaea3812 */ /* 0x000fc800078efcff */
[----:B------:R-:W-:-:S04]  /*39370*/  LOP3.LUT R234, R234, 0xffff7fff, RZ, 0xc0, !PT ;  /* 0xffff7fffeaea7812 */ /* 0x000fc800078ec0ff */
[----:B------:R-:W-:Y:S02]  /*39380*/  @P2 LOP3.LUT R234, R234, 0x8000, RZ, 0xfc, !PT ;  /* 0x00008000eaea2812 */ /* 0x000fe400078efcff */
[----:B------:R-:W-:Y:S01]  /*39390*/  ISETP.LT.AND P0, PT, R2, UR12, !P0 ;  /* 0x0000000c02007c0c */ /* 0x000fe2000c701270 */
[----:B------:R-:W-:Y:S01]  /*393a0*/  ULDC.64 UR12, c[0x0][0x228] ;  /* 0x00008a00000c7ab9 */ /* 0x000fe20000000a00 */
[----:B------:R-:W-:-:S04]  /*393b0*/  LOP3.LUT R234, R234, 0xffffbfff, RZ, 0xc0, !PT ;  /* 0xffffbfffeaea7812 */ /* 0x000fc800078ec0ff */
[----:B------:R-:W-:-:S04]  /*393c0*/  @P1 LOP3.LUT R234, R234, 0x4000, RZ, 0xfc, !PT ;  /* 0x00004000eaea1812 */ /* 0x000fc800078efcff */
[----:B------:R-:W-:-:S04]  /*393d0*/  LOP3.LUT R234, R234, 0xffffdfff, RZ, 0xc0, !PT ;  /* 0xffffdfffeaea7812 */ /* 0x000fc800078ec0ff */
[----:B------:R-:W-:Y:S02]  /*393e0*/  @P0 LOP3.LUT R234, R234, 0x2000, RZ, 0xfc, !PT ;  /* 0x00002000eaea0812 */ /* 0x000fe400078efcff */
[----:B------:R-:W-:Y:S01]  /*393f0*/  ISETP.GE.AND P0, PT, R91, UR33, PT ;  /* 0x000000215b007c0c */ /* 0x000fe2000bf06270 */
[----:B------:R0:W-:Y:S01]  /*39400*/  STL [R1+0x1054], R32 ;  /* 0x0010542001007387 */ /* 0x0001e20000100800 */
        /* <DEDUP_REMOVED lines=8> */
[----:B0-----:R-:W-:-:S06]  /*39490*/  VIADD R32, R32, UR5 ;  /* 0x0000000520207c36 */ /* 0x001fcc0008000000 */
[----:B------:R-:W-:Y:S01]  /*394a0*/  @P3 LOP3.LUT R234, R234, 0x1000, RZ, 0xfc, !PT ;  /* 0x00001000eaea3812 */ /* 0x000fe200078efcff */
[----:B------:R-:W-:Y:S01]  /*394b0*/  ULDC UR5, c[0x0][0x248] ;  /* 0x0000920000057ab9 */ /* 0x000fe20000000800 */
[----:B------:R-:W-:Y:S01]  /*394c0*/  VIADD R30, R0, 0x44 ;  /* 0x00000044001e7836 */ /* 0x000fe20000000000 */
[----:B------:R-:W0:Y:S01]  /*394d0*/  S2R R170, SR_TID.X ;  /* 0x0000000000aa7919 */ /* 0x000e220000002100 */
[----:B------:R-:W-:Y:S01]  /*394e0*/  LOP3.LUT R234, R234, 0xfffff7ff, RZ, 0xc0, !PT ;  /* 0xfffff7ffeaea7812 */ /* 0x000fe200078ec0ff */
[----:B------:R-:W-:Y:S01]  /*394f0*/  VIADD R117, R0, 0xac ;  /* 0x000000ac00757836 */ /* 0x000fe20000000000 */
[----:B------:R-:W-:Y:S02]  /*39500*/  ULDC UR52, c[0x0][0x248] ;  /* 0x0000920000347ab9 */ /* 0x000fe40000000800 */
[----:B------:R-:W-:Y:S02]  /*39510*/  @P2 LOP3.LUT R234, R234, 0x800, RZ, 0xfc, !PT ;  /* 0x00000800eaea2812 */ /* 0x000fe400078efcff */
[----:B------:R-:W-:Y:S01]  /*39520*/  ISETP.LT.AND P0, PT, R2, UR18, !P0 ;  /* 0x0000001202007c0c */ /* 0x000fe2000c701270 */
[----:B------:R-:W-:Y:S01]  /*39530*/  ULDC.64 UR18, c[0x0][0x228] ;  /* 0x00008a0000127ab9 */ /* 0x000fe20000000a00 */
[----:B------:R-:W-:-:S04]  /*39540*/  LOP3.LUT R234, R234, 0xfffffbff, RZ, 0xc0, !PT ;  /* 0xfffffbffeaea7812 */ /* 0x000fc800078ec0ff */
[----:B------:R-:W-:-:S04]  /*39550*/  @P1 LOP3.LUT R234, R234, 0x400, RZ, 0xfc, !PT ;  /* 0x00000400eaea1812 */ /* 0x000fc800078efcff */
[----:B------:R-:W-:-:S04]  /*39560*/  LOP3.LUT R234, R234, 0xfffffdff, RZ, 0xc0, !PT ;  /* 0xfffffdffeaea7812 */ /* 0x000fc800078ec0ff */
[----:B------:R-:W-:Y:S02]  /*39570*/  @P0 LOP3.LUT R234, R234, 0x200, RZ, 0xfc, !PT ;  /* 0x00000200eaea0812 */ /* 0x000fe400078efcff */
[----:B------:R-:W-:-:S04]  /*39580*/  ISETP.GE.AND P0, PT, R90, UR35, PT ;  /* 0x000000235a007c0c */ /* 0x000fc8000bf06270 */
[----:B------:R-:W-:Y:S01]  /*39590*/  ISETP.LT.AND P3, PT, R3, UR12, !P0 ;  /* 0x0000000c03007c0c */ /* 0x000fe2000c761270 */
[----:B------:R1:W-:Y:S01]  /*395a0*/  STL [R1+0x10d0], R32 ;  /* 0x0010d02001007387 */ /* 0x0003e20000100800 */
[----:B------:R-:W-:Y:S01]  /*395b0*/  ISETP.LT.AND P2, PT, R4, UR16, !P0 ;  /* 0x0000001004007c0c */ /* 0x000fe2000c741270 */
[----:B------:R-:W-:Y:S01]  /*395c0*/  ULDC.64 UR16, c[0x0][0x228] ;  /* 0x00008a0000107ab9 */ /* 0x000fe20000000a00 */
[----:B------:R-:W-:Y:S01]  /*395d0*/  LOP3.LUT R234, R234, 0xfffffeff, RZ, 0xc0, !PT ;  /* 0xfffffeffeaea7812 */ /* 0x000fe200078ec0ff */
[----:B------:R-:W-:Y:S01]  /*395e0*/  ULDC UR12, c[0x0][0x228] ;  /* 0x00008a00000c7ab9 */ /* 0x000fe20000000800 */
[----:B------:R-:W-:-:S07]  /*395f0*/  ISETP.LT.AND P1, PT, R5, UR22, !P0 ;  /* 0x0000001605007c0c */ /* 0x000fce000c721270 */
        /* <DEDUP_REMOVED lines=10> */
[----:B-1----:R-:W-:Y:S01]  /*396a0*/  VIADD R32, R32, UR5 ;  /* 0x0000000520207c36 */ /* 0x002fe20008000000 */
[----:B------:R-:W-:Y:S01]  /*396b0*/  LOP3.LUT R234, R234, 0xffffffef, RZ, 0xc0, !PT ;  /* 0xffffffefeaea7812 */ /* 0x000fe200078ec0ff */
[----:B------:R-:W-:Y:S01]  /*396c0*/  ULDC UR5, c[0x0][0x248] ;  /* 0x0000920000057ab9 */ /* 0x000fe20000000800 */
[----:B------:R-:W-:Y:S01]  /*396d0*/  ISETP.LT.AND P3, PT, R3, UR16, !P0 ;  /* 0x0000001003007c0c */ /* 0x000fe2000c761270 */
[----:B------:R-:W-:Y:S01]  /*396e0*/  ULDC UR15, c[0x0][0x248] ;  /* 0x00009200000f7ab9 */ /* 0x000fe20000000800 */
[----:B------:R-:W-:Y:S02]  /*396f0*/  ISETP.LT.AND P2, PT, R4, UR21, !P0 ;  /* 0x0000001504007c0c */ /* 0x000fe4000c741270 */
[----:B------:R-:W-:Y:S01]  /*39700*/  ISETP.LT.AND P1, PT, R5, UR25, !P0 ;  /* 0x0000001905007c0c */ /* 0x000fe2000c721270 */
[----:B------:R1:W-:Y:S01]  /*39710*/  STL [R1+0x10d4], R32 ;  /* 0x0010d42001007387 */ /* 0x0003e20000100800 */
[----:B------:R-:W-:-:S07]  /*39720*/  ULDC UR16, c[0x0][0x228] ;  /* 0x00008a0000107ab9 */ /* 0x000fce0000000800 */
[----:B------:R-:W-:Y:S01]  /*39730*/  @P3 LOP3.LUT R234, R234, 0x10, RZ, 0xfc, !PT ;  /* 0x00000010eaea3812 */ /* 0x000fe200078efcff */
[----:B------:R-:W-:-:S03]  /*39740*/  ULDC UR21, c[0x0][0x228] ;  /* 0x00008a0000157ab9 */ /* 0x000fc60000000800 */
[----:B------:R-:W-:-:S04]  /*39750*/  LOP3.LUT R234, R234, 0xfffffff7, RZ, 0xc0, !PT ;  /* 0xfffffff7eaea7812 */ /* 0x000fc800078ec0ff */
[----:B------:R-:W-:Y:S02]  /*39760*/  @P2 LOP3.LUT R234, R234, 0x8, RZ, 0xfc, !PT ;  /* 0x00000008eaea2812 */ /* 0x000fe400078efcff */
[----:B------:R-:W-:Y:S01]  /*39770*/  ISETP.LT.AND P0, PT, R2, UR26, !P0 ;  /* 0x0000001a02007c0c */ /* 0x000fe2000c701270 */
[----:B-1----:R-:W-:Y:S01]  /*39780*/  VIADD R32, R32, UR5 ;  /* 0x0000000520207c36 */ /* 0x002fe20008000000 */
[----:B------:R-:W-:Y:S01]  /*39790*/  LOP3.LUT R234, R234, 0xfffffffb, RZ, 0xc0, !PT ;  /* 0xfffffffbeaea7812 */ /* 0x000fe200078ec0ff */
[----:B------:R-:W-:Y:S01]  /*397a0*/  ULDC UR26, c[0x0][0x248] ;  /* 0x00009200001a7ab9 */ /* 0x000fe20000000800 */
[----:B------:R-:W-:Y:S02]  /*397b0*/  ULDC UR5, c[0x0][0x228] ;  /* 0x00008a0000057ab9 */ /* 0x000fe40000000800 */
        /* <DEDUP_REMOVED lines=8> */
[----:B------:R-:W-:Y:S01]  /*39840*/  ULDC.64 UR24, c[0x0][0x228] ;  /* 0x00008a0000187ab9 */ /* 0x000fe20000000a00 */
[----:B------:R-:W-:Y:S01]  /*39850*/  ISETP.LT.AND P1, PT, R5, UR39, !P0 ;  /* 0x0000002705007c0c */ /* 0x000fe2000c721270 */
[----:B------:R-:W-:Y:S01]  /*39860*/  ULDC UR39, c[0x0][0x228] ;  /* 0x00008a0000277ab9 */ /* 0x000fe20000000800 */
[----:B------:R-:W-:Y:S01]  /*39870*/  ISETP.LT.AND P3, PT, R3, UR18, !P0 ;  /* 0x0000001203007c0c */ /* 0x000fe2000c761270 */
[----:B------:R-:W-:Y:S01]  /*39880*/  ULDC UR18, c[0x0][0x228] ;  /* 0x00008a0000127ab9 */ /* 0x000fe20000000800 */
[----:B------:R-:W-:-:S07]  /*39890*/  ISETP.LT.AND P0, PT, R2, UR40, !P0 ;  /* 0x0000002802007c0c */ /* 0x000fce000c701270 */
[----:B------:R-:W-:-:S04]  /*398a0*/  @P2 LOP3.LUT R233, R233, 0x80000000, RZ, 0xfc, !PT ;  /* 0x80000000e9e92812 */ /* 0x000fc800078efcff */
[----:B------:R-:W-:-:S04]  /*398b0*/  LOP3.LUT R233, R233, 0xbfffffff, RZ, 0xc0, !PT ;  /* 0xbfffffffe9e97812 */ /* 0x000fc800078ec0ff */
[----:B------:R-:W-:-:S04]  /*398c0*/  @P1 LOP3.LUT R233, R233, 0x40000000, RZ, 0xfc, !PT ;  /* 0x40000000e9e91812 */ /* 0x000fc800078efcff */
[----:B------:R-:W-:-:S04]  /*398d0*/  LOP3.LUT R233, R233, 0xdfffffff, RZ, 0xc0, !PT ;  /* 0xdfffffffe9e97812 */ /* 0x000fc800078ec0ff */
[----:B------:R-:W-:Y:S02]  /*398e0*/  @P0 LOP3.LUT R233, R233, 0x20000000, RZ, 0xfc, !PT ;  /* 0x20000000e9e90812 */ /* 0x000fe400078efcff */
[----:B------:R-:W-:Y:S01]  /*398f0*/  ISETP.GE.AND P0, PT, R6, UR13, PT ;  /* 0x0000000d06007c0c */ /* 0x000fe2000bf06270 */
[----:B-1----:R-:W-:Y:S01]  /*39900*/  VIADD R32, R32, UR10 ;  /* 0x0000000a20207c36 */ /* 0x002fe20008000000 */
[----:B------:R-:W-:Y:S01]  /*39910*/  @P3 LOP3.LUT R234, R234, 0x1, RZ, 0xfc, !PT ;  /* 0x00000001eaea3812 */ /* 0x000fe200078efcff */
[----:B------:R-:W-:Y:S01]  /*39920*/  ULDC UR13, c[0x0][0x248] ;  /* 0x00009200000d7ab9 */ /* 0x000fe20000000800 */
[----:B------:R-:W-:Y:S01]  /*39930*/  ISETP.LT.AND P3, PT, R3, UR22, !P0 ;  /* 0x0000001603007c0c */ /* 0x000fe2000c761270 */
[----:B------:R-:W-:Y:S01]  /*39940*/  ULDC UR22, c[0x0][0x248] ;  /* 0x0000920000167ab9 */ /* 0x000fe20000000800 */
[----:B------:R-:W-:Y:S02]  /*39950*/  ISETP.LT.AND P2, PT, R4, UR38, !P0 ;  /* 0x0000002604007c0c */ /* 0x000fe4000c741270 */
[----:B------:R-:W-:-:S02]  /*39960*/  LOP3.LUT R233, R233, 0xefffffff, RZ, 0xc0, !PT ;  /* 0xefffffffe9e97812 */ /* 0x000fc400078ec0ff */
[----:B------:R-:W-:Y:S01]  /*39970*/  ISETP.LT.AND P1, PT, R5, UR41, !P0 ;  /* 0x0000002905007c0c */ /* 0x000fe2000c721270 */
[----:B------:R1:W-:Y:S01]  /*39980*/  STL [R1+0x1124], R32 ;  /* 0x0011242001007387 */ /* 0x0003e20000100800 */
[----:B------:R-:W-:Y:S01]  /*39990*/  ULDC UR38, c[0x0][0x248] ;  /* 0x0000920000267ab9 */ /* 0x000fe20000000800 */
[----:B------:R-:W-:-:S04]  /*399a0*/  ULDC UR10, c[0x0][0x228] ;  /* 0x00008a00000a7ab9 */ /* 0x000fc80000000800 */
[----:B------:R-:W-:Y:S01]  /*399b0*/  @P3 LOP3.LUT R233, R233, 0x10000000, RZ, 0xfc, !PT ;  /* 0x10000000e9e93812 */ /* 0x000fe200078efcff */
[----:B------:R-:W-:-:S03]  /*399c0*/  ULDC.64 UR40, c[0x0][0x228] ;  /* 0x00008a0000287ab9 */ /* 0x000fc60000000a00 */
        /* <DEDUP_REMOVED lines=20> */
[----:B------:R-:W-:-:S04]  /*39b10*/  @P3 LOP3.LUT R233, R233, 0x1000000, RZ, 0xfc, !PT ;  /* 0x01000000e9e93812 */ /* 0x000fc800078efcff */
[----:B------:R-:W-:-:S04]  /*39b20*/  LOP3.LUT R233, R233, 0xff7fffff, RZ, 0xc0, !PT ;  /* 0xff7fffffe9e97812 */ /* 0x000fc800078ec0ff */
[----:B------:R-:W-:Y:S02]  /*39b30*/  @P2 LOP3.LUT R233, R233, 0x800000, RZ, 0xfc, !PT ;  /* 0x00800000e9e92812 */ /* 0x000fe400078efcff */
[----:B------:R-:W-:Y:S02]  /*39b40*/  ISETP.LT.AND P0, PT, R2, UR47, !P0 ;  /* 0x0000002f02007c0c */ /* 0x000fe4000c701270 */
[----:B------:R-:W-:Y:S01]  /*39b50*/  LOP3.LUT R233, R233, 0xffbfffff, RZ, 0xc0, !PT ;  /* 0xffbfffffe9e97812 */ /* 0x000fe200078ec0ff */
[----:B-1----:R-:W-:Y:S01]  /*39b60*/  VIADD R32, R32, UR11 ;  /* 0x0000000b20207c36 */ /* 0x002fe20008000000 */
[----:B------:R-:W-:Y:S02]  /*39b70*/  ULDC UR11, c[0x0][0x228] ;  /* 0x00008a00000b7ab9 */ /* 0x000fe40000000800 */
[----:B------:R-:W-:Y:S02]  /*39b80*/  @P1 LOP3.LUT R233, R233, 0x400000, RZ, 0xfc, !PT ;  /* 0x00400000e9e91812 */ /* 0x000fe400078efcff */
[----:B------:R1:W-:Y:S02]  /*39b90*/  STL [R1+0x118c], R32 ;  /* 0x00118c2001007387 */ /* 0x0003e40000100800 */
[----:B------:R-:W-:-:S04]  /*39ba0*/  LOP3.LUT R233, R233, 0xffdfffff, RZ, 0xc0, !PT ;  /* 0xffdfffffe9e97812 */ /* 0x000fc800078ec0ff */
[----:B------:R-:W-:Y:S01]  /*39bb0*/  @P0 LOP3.LUT R233, R233, 0x200000, RZ, 0xfc, !PT ;  /* 0x00200000e9e90812 */ /* 0x000fe200078efcff */
[----:B-1----:R-:W-:Y:S01]  /*39bc0*/  VIADD R32, R32, UR13 ;  /* 0x0000000d20207c36 */ /* 0x002fe20008000000 */
[----:B------:R-:W-:Y:S01]  /*39bd0*/  ISETP.GE.AND P0, PT, R16, UR19, PT ;  /* 0x0000001310007c0c */ /* 0x000fe2000bf06270 */
[----:B------:R-:W-:Y:S01]  /*39be0*/  ULDC UR13, c[0x0][0x248] ;  /* 0x00009200000d7ab9 */ /* 0x000fe20000000800 */
[----:B------:R-:W-:Y:S01]  /*39bf0*/  LOP3.LUT R233, R233, 0xffefffff, RZ, 0xc0, !PT ;  /* 0xffefffffe9e97812 */ /* 0x000fe200078ec0ff */
[----:B------:R-:W-:Y:S01]  /*39c00*/  VIADD R6, R32, UR28 ;  /* 0x0000001c20067c36 */ /* 0x000fe20008000000 */
[----:B------:R-:W-:Y:S01]  /*39c10*/  ULDC.64 UR28, c[0x0][0x228] ;  /* 0x00008a00001c7ab9 */ /* 0x000fe20000000a00 */
[----:B------:R-:W-:Y:S01]  /*39c20*/  STL [R1+0x11e8], R32 ;  /* 0x0011e82001007387 */ /* 0x000fe20000100800 */
[----:B------:R-:W-:Y:S01]  /*39c30*/  ISETP.LT.AND P3, PT, R3, UR28, !P0 ;  /* 0x0000001c03007c0c */ /* 0x000fe2000c761270 */
[----:B------:R-:W-:Y:S01]  /*39c40*/  ULDC UR19, c[0x0][0x248] ;  /* 0x0000920000137ab9 */ /* 0x000fe20000000800 */
[----:B------:R-:W-:-:S02]  /*39c50*/  ISETP.LT.AND P2, PT, R4, UR46, !P0 ;  /* 0x0000002e04007c0c */ /* 0x000fc4000c741270 */
[----:B------:R-:W-:Y:S01]  /*39c60*/  ISETP.LT.AND P1, PT, R5, UR27, !P0 ;  /* 0x0000001b05007c0c */ /* 0x000fe2000c721270 */
[----:B------:R1:W-:Y:S08]  /*39c70*/  STL [R1+0x11ec], R6 ;  /* 0x0011ec0601007387 */ /* 0x0003f00000100800 */
        /* <DEDUP_REMOVED lines=12> */
[----:B------:R-:W-:-:S04]  /*39d40*/  ISETP.GE.AND P0, PT, R17, UR23, PT ;  /* 0x0000001711007c0c */ /* 0x000fc8000bf06270 */
[----:B------:R-:W-:Y:S02]  /*39d50*/  ISETP.LT.AND P3, PT, R3, UR30, !P0 ;  /* 0x0000001e03007c0c */ /* 0x000fe4000c761270 */
[----:B------:R-:W-:Y:S01]  /*39d60*/  ISETP.LT.AND P2, PT, R4, UR59, !P0 ;  /* 0x0000003b04007c0c */ /* 0x000fe2000c741270 */
[----:B------:R1:W-:Y:S01]  /*39d70*/  STL [R1+0x1238], R6 ;  /* 0x0012380601007387 */ /* 0x0003e20000100800 */
[----:B------:R-:W-:Y:S01]  /*39d80*/  LOP3.LUT R233, R233, 0xfffeffff, RZ, 0xc0, !PT ;  /* 0xfffeffffe9e97812 */ /* 0x000fe200078ec0ff */
[----:B------:R-:W-:Y:S01]  /*39d90*/  ULDC UR59, c[0x0][0x228] ;  /* 0x00008a00003b7ab9 */ /* 0x000fe20000000800 */
[----:B------:R-:W-:Y:S01]  /*39da0*/  ISETP.LT.AND P1, PT, R5, UR50, !P0 ;  /* 0x0000003205007c0c */ /* 0x000fe2000c721270 */
[----:B------:R-:W-:-:S06]  /*39db0*/  ULDC UR50, c[0x0][0x248] ;  /* 0x0000920000327ab9 */ /* 0x000fcc0000000800 */
[----:B------:R-:W-:-:S04]  /*39dc0*/  @P3 LOP3.LUT R233, R233, 0x10000, RZ, 0xfc, !PT ;  /* 0x00010000e9e93812 */ /* 0x000fc800078efcff */
[----:B------:R-:W-:-:S04]  /*39dd0*/  LOP3.LUT R233, R233, 0xffff7fff, RZ, 0xc0, !PT ;  /* 0xffff7fffe9e97812 */ /* 0x000fc800078ec0ff */
[----:B------:R-:W-:Y:S02]  /*39de0*/  @P2 LOP3.LUT R233, R233, 0x8000, RZ, 0xfc, !PT ;  /* 0x00008000e9e92812 */ /* 0x000fe400078efcff */
[----:B------:R-:W-:Y:S01]  /*39df0*/  ISETP.LT.AND P0, PT, R2, UR51, !P0 ;  /* 0x0000003302007c0c */ /* 0x000fe2000c701270 */
[----:B-1----:R-:W-:Y:S01]  /*39e00*/  VIADD R6, R6, UR22 ;  /* 0x0000001606067c36 */ /* 0x002fe20008000000 */
[----:B------:R-:W-:Y:S01]  /*39e10*/  LOP3.LUT R233, R233, 0xffffbfff, RZ, 0xc0, !PT ;  /* 0xffffbfffe9e97812 */ /* 0x000fe200078ec0ff */
[----:B------:R-:W-:Y:S01]  /*39e20*/  ULDC.64 UR22, c[0x0][0x228] ;  /* 0x00008a0000167ab9 */ /* 0x000fe20000000a00 */
[----:B------:R-:W-:Y:S02]  /*39e30*/  ULDC UR51, c[0x0][0x248] ;  /* 0x0000920000337ab9 */ /* 0x000fe40000000800 */
[----:B------:R-:W-:-:S04]  /*39e40*/  @P1 LOP3.LUT R233, R233, 0x4000, RZ, 0xfc, !PT ;  /* 0x00004000e9e91812 */ /* 0x000fc800078efcff */
[----:B------:R-:W-:-:S04]  /*39e50*/  LOP3.LUT R233, R233, 0xffffdfff, RZ, 0xc0, !PT ;  /* 0xffffdfffe9e97812 */ /* 0x000fc800078ec0ff */
[----:B------:R-:W-:Y:S02]  /*39e60*/  @P0 LOP3.LUT R233, R233, 0x2000, RZ, 0xfc, !PT ;  /* 0x00002000e9e90812 */ /* 0x000fe400078efcff */
[----:B------:R-:W-:-:S04]  /*39e70*/  ISETP.GE.AND P0, PT, R18, UR25, PT ;  /* 0x0000001912007c0c */ /* 0x000fc8000bf06270 */
[----:B------:R-:W-:Y:S02]  /*39e80*/  ISETP.LT.AND P3, PT, R3, UR36, !P0 ;  /* 0x0000002403007c0c */ /* 0x000fe4000c761270 */
        /* <DEDUP_REMOVED lines=15> */
[----:B------:R1:W-:Y:S01]  /*39f80*/  STL [R1+0x123c], R6 ;  /* 0x00123c0601007387 */ /* 0x0003e20000100800 */
[----:B------:R-:W-:Y:S01]  /*39f90*/  LOP3.LUT R233, R233, 0xfffffeff, RZ, 0xc0, !PT ;  /* 0xfffffeffe9e97812 */ /* 0x000fe200078ec0ff */
[----:B------:R-:W-:Y:S01]  /*39fa0*/  ULDC.64 UR28, c[0x0][0x228] ;  /* 0x00008a00001c7ab9 */ /* 0x000fe20000000a00 */
[----:B------:R-:W-:Y:S02]  /*39fb0*/  ISETP.LT.AND P3, PT, R3, UR40, !P0 ;  /* 0x0000002803007c0c */ /* 0x000fe4000c761270 */
[----:B------:R-:W-:Y:S01]  /*39fc0*/  ISETP.LT.AND P2, PT, R4, UR33, !P0 ;  /* 0x0000002104007c0c */ /* 0x000fe2000c741270 */
[----:B------:R-:W-:Y:S01]  /*39fd0*/  ULDC UR33, c[0x0][0x228] ;  /* 0x00008a0000217ab9 */ /* 0x000fe20000000800 */
[----:B------:R-:W-:Y:S01]  /*39fe0*/  ISETP.LT.AND P1, PT, R5, UR34, !P0 ;  /* 0x0000002205007c0c */ /* 0x000fe2000c721270 */
[----:B------:R-:W-:-:S08]  /*39ff0*/  ULDC UR34, c[0x0][0x228] ;  /* 0x00008a0000227ab9 */ /* 0x000fd00000000800 */
        /* <DEDUP_REMOVED lines=30> */
[----:B-1----:R-:W-:Y:S01]  /*3a1e0*/  VIADD R6, R6, UR26 ;  /* 0x0000001a06067c36 */ /* 0x002fe20008000000 */
[----:B------:R-:W-:Y:S01]  /*3a1f0*/  ULDC.64 UR26, c[0x0][0x228] ;  /* 0x00008a00001a7ab9 */ /* 0x000fe20000000a00 */
[----:B------:R-:W-:Y:S01]  /*3a200*/  LOP3.LUT R233, R233, 0xfffffffe, RZ, 0xc0, !PT ;  /* 0xfffffffee9e97812 */ /* 0x000fe200078ec0ff */
[----:B------:R-:W-:Y:S01]  /*3a210*/  ULDC.64 UR36, c[0x0][0x228] ;  /* 0x00008a0000247ab9 */ /* 0x000fe20000000a00 */
[----:B------:R-:W-:Y:S02]  /*3a220*/  ISETP.LT.AND P2, PT, R4, UR39, !P0 ;  /* 0x0000002704007c0c */ /* 0x000fe4000c741270 */
        /* <DEDUP_REMOVED lines=11> */
[----:B------:R1:W-:Y:S01]  /*3a2e0*/  STL [R1+0x12bc], R6 ;  /* 0x0012bc0601007387 */ /* 0x0003e20000100800 */
[----:B------:R-:W-:Y:S01]  /*3a2f0*/  @P3 LOP3.LUT R233, R233, 0x1, RZ, 0xfc, !PT ;  /* 0x00000001e9e93812 */ /* 0x000fe200078efcff */
[----:B------:R-:W-:Y:S01]  /*3a300*/  ULDC.64 UR40, c[0x0][0x228] ;  /* 0x00008a0000287ab9 */ /* 0x000fe20000000a00 */
[----:B------:R-:W-:Y:S02]  /*3a310*/  ISETP.LT.AND P3, PT, R3, UR28, !P0 ;  /* 0x0000001c03007c0c */ /* 0x000fe4000c761270 */
[----:B------:R-:W-:Y:S01]  /*3a320*/  ISETP.LT.AND P2, PT, R4, UR59, !P0 ;  /* 0x0000003b04007c0c */ /* 0x000fe2000c741270 */
[----:B------:R-:W-:Y:S01]  /*3a330*/  ULDC UR59, c[0x0][0x228] ;  /* 0x00008a00003b7ab9 */ /* 0x000fe20000000800 */
[----:B------:R-:W-:-:S02]  /*3a340*/  LOP3.LUT R232, R232, 0xefffffff, RZ, 0xc0, !PT ;  /* 0xefffffffe8e87812 */ /* 0x000fc400078ec0ff */
[----:B------:R-:W-:-:S07]  /*3a350*/  ISETP.LT.AND P1, PT, R5, UR43, !P0 ;  /* 0x0000002b05007c0c */ /* 0x000fce000c721270 */
[----:B------:R-:W-:-:S04]  /*3a360*/  @P3 LOP3.LUT R232, R232, 0x10000000, RZ, 0xfc, !PT ;  /* 0x10000000e8e83812 */ /* 0x000fc800078efcff */
[----:B------:R-:W-:-:S04]  /*3a370*/  LOP3.LUT R232, R232, 0xf7ffffff, RZ, 0xc0, !PT ;  /* 0xf7ffffffe8e87812 */ /* 0x000fc800078ec0ff */
[----:B------:R-:W-:Y:S02]  /*3a380*/  @P2 LOP3.LUT R232, R232, 0x8000000, RZ, 0xfc, !PT ;  /* 0x08000000e8e82812 */ /* 0x000fe400078efcff */
[----:B------:R-:W-:Y:S01]  /*3a390*/  ISETP.LT.AND P0, PT, R2, UR54, !P0 ;  /* 0x0000003602007c0c */ /* 0x000fe2000c701270 */
[----:B-1----:R-:W-:Y:S01]  /*3a3a0*/  VIADD R6, R6, UR32 ;  /* 0x0000002006067c36 */ /* 0x002fe20008000000 */
[----:B------:R-:W-:Y:S01]  /*3a3b0*/  LOP3.LUT R232, R232, 0xfbffffff, RZ, 0xc0, !PT ;  /* 0xfbffffffe8e87812 */ /* 0x000fe200078ec0ff */
[----:B------:R-:W-:Y:S01]  /*3a3c0*/  ULDC.64 UR32, c[0x0][0x228] ;  /* 0x00008a0000207ab9 */ /* 0x000fe20000000a00 */
[----:B------:R-:W-:Y:S01]  /*3a3d0*/  VIADD R31, R0, 0x43 ;  /* 0x00000043001f7836 */ /* 0x000fe20000000000 */
[----:B------:R-:W-:Y:S01]  /*3a3e0*/  ULDC.64 UR54, c[0x0][0x228] ;  /* 0x00008a0000367ab9 */ /* 0x000fe20000000a00 */
        /* <DEDUP_REMOVED lines=16> */
[----:B------:R-:W-:Y:S02]  /*3a4f0*/  @P2 LOP3.LUT R232, R232, 0x400000, RZ, 0xfc, !PT ;  /* 0x00400000e8e82812 */ /* 0x000fe400078efcff */
[----:B------:R-:W-:Y:S02]  /*3a500*/  ISETP.GE.AND P0, PT, R24, UR27, PT ;  /* 0x0000001b18007c0c */ /* 0x000fe4000bf06270 */
[----:B------:R-:W-:-:S04]  /*3a510*/  LOP3.LUT R232, R232, 0xffdfffff, RZ, 0xc0, !PT ;  /* 0xffdfffffe8e87812 */ /* 0x000fc800078ec0ff */
[----:B------:R-:W-:Y:S02]  /*3a520*/  @P1 LOP3.LUT R232, R232, 0x200000, RZ, 0xfc, !PT ;  /* 0x00200000e8e81812 */ /* 0x000fe400078efcff */
[----:B------:R-:W-:Y:S02]  /*3a530*/  ISETP.LT.AND P1, PT, R3, UR32, !P0 ;  /* 0x0000002003007c0c */ /* 0x000fe4000c721270 */
[----:B------:R-:W-:Y:S02]  /*3a540*/  ISETP.LT.AND P3, PT, R4, UR26, !P0 ;  /* 0x0000001a04007c0c */ /* 0x000fe4000c761270 */
[----:B------:R-:W-:Y:S02]  /*3a550*/  LOP3.LUT R232, R232, 0xffefffff, RZ, 0xc0, !PT ;  /* 0xffefffffe8e87812 */ /* 0x000fe400078ec0ff */
[----:B------:R-:W-:-:S07]  /*3a560*/  ISETP.LT.AND P2, PT, R5, UR24, !P0 ;  /* 0x0000001805007c0c */ /* 0x000fce000c741270 */
[----:B------:R-:W-:-:S04]  /*3a570*/  @P1 LOP3.LUT R232, R232, 0x100000, RZ, 0xfc, !PT ;  /* 0x00100000e8e81812 */ /* 0x000fc800078efcff */
[----:B------:R-:W-:-:S04]  /*3a580*/  LOP3.LUT R232, R232, 0xfff7ffff, RZ, 0xc0, !PT ;  /* 0xfff7ffffe8e87812 */ /* 0x000fc800078ec0ff */
[----:B------:R-:W-:Y:S02]  /*3a590*/  @P3 LOP3.LUT R232, R232, 0x80000, RZ, 0xfc, !PT ;  /* 0x00080000e8e83812 */ /* 0x000fe400078efcff */
[----:B------:R-:W-:Y:S02]  /*3a5a0*/  ISETP.LT.AND P1, PT, R2, UR59, !P0 ;  /* 0x0000003b02007c0c */ /* 0x000fe4000c721270 */
        /* <DEDUP_REMOVED lines=27> */
[----:B------:R-:W-:Y:S01]  /*3a760*/  @P2 LOP3.LUT R232, R232, 0x400, RZ, 0xfc, !PT ;  /* 0x00000400e8e82812 */ /* 0x000fe200078efcff */
[----:B------:R1:W-:Y:S01]  /*3a770*/  STL [R1+0x1328], R6 ;  /* 0x0013280601007387 */ /* 0x0003e20000100800 */
[----:B------:R-:W-:Y:S02]  /*3a780*/  ISETP.GE.AND P0, PT, R27, UR33, PT ;  /* 0x000000211b007c0c */ /* 0x000fe4000bf06270 */
[----:B------:R-:W-:-:S04]  /*3a790*/  LOP3.LUT R232, R232, 0xfffffdff, RZ, 0xc0, !PT ;  /* 0xfffffdffe8e87812 */ /* 0x000fc800078ec0ff */
[----:B------:R-:W-:Y:S01]  /*3a7a0*/  @P1 LOP3.LUT R232, R232, 0x200, RZ, 0xfc, !PT ;  /* 0x00000200e8e81812 */ /* 0x000fe200078efcff */
[----:B-1----:R-:W-:Y:S01]  /*3a7b0*/  VIADD R6, R6, UR38 ;  /* 0x0000002606067c36 */ /* 0x002fe20008000000 */
[----:B------:R-:W-:Y:S02]  /*3a7c0*/  ULDC.64 UR38, c[0x0][0x228] ;  /* 0x00008a0000267ab9 */ /* 0x000fe40000000a00 */
        /* <DEDUP_REMOVED lines=24> */
[----:B------:R-:W-:Y:S02]  /*3a950*/  LOP3.LUT R232, R232, 0xfffffffd, RZ, 0xc0, !PT ;  /* 0xfffffffde8e87812 */ /* 0x000fe400078ec0ff */
[----:B------:R-:W-:Y:S02]  /*3a960*/  ISETP.LT.AND P3, PT, R4, UR20, !P0 ;  /* 0x0000001404007c0c */ /* 0x000fe4000c761270 */
[----:B------:R-:W-:Y:S02]  /*3a970*/  @P1 LOP3.LUT R232, R232, 0x2, RZ, 0xfc, !PT ;  /* 0x00000002e8e81812 */ /* 0x000fe400078efcff */
[----:B------:R-:W-:-:S02]  /*3a980*/  ISETP.LT.AND P1, PT, R3, UR40, !P0 ;  /* 0x0000002803007c0c */ /* 0x000fc4000c721270 */
[----:B------:R-:W-:Y:S02]  /*3a990*/  ISETP.LT.AND P2, PT, R5, UR16, !P0 ;  /* 0x0000001005007c0c */ /* 0x000fe4000c741270 */
[----:B------:R-:W-:Y:S01]  /*3a9a0*/  LOP3.LUT R232, R232, 0xfffffffe, RZ, 0xc0, !PT ;  /* 0xfffffffee8e87812 */ /* 0x000fe200078ec0ff */
[----:B------:R1:W-:Y:S04]  /*3a9b0*/  STL [R1+0x132c], R6 ;  /* 0x00132c0601007387 */ /* 0x0003e80000100800 */
[----:B------:R-:W-:-:S04]  /*3a9c0*/  @P3 LOP3.LUT R220, R220, 0x20000000, RZ, 0xfc, !PT ;  /* 0x20000000dcdc3812 */ /* 0x000fc800078efcff */
[----:B------:R-:W-:Y:S01]  /*3a9d0*/  @P1 LOP3.LUT R232, R232, 0x1, RZ, 0xfc, !PT ;  /* 0x00000001e8e81812 */ /* 0x000fe200078efcff */
[----:B-1----:R-:W-:Y:S01]  /*3a9e0*/  VIADD R6, R6, UR42 ;  /* 0x0000002a06067c36 */ /* 0x002fe20008000000 */
[----:B------:R-:W-:Y:S01]  /*3a9f0*/  ISETP.LT.AND P1, PT, R2, UR15, !P0 ;  /* 0x0000000f02007c0c */ /* 0x000fe2000c721270 */
[----:B------:R-:W-:Y:S01]  /*3aa00*/  ULDC.64 UR42, c[0x0][0x228] ;  /* 0x00008a00002a7ab9 */ /* 0x000fe20000000a00 */
[----:B------:R-:W-:Y:S02]  /*3aa10*/  LOP3.LUT R220, R220, 0xefffffff, RZ, 0xc0, !PT ;  /* 0xefffffffdcdc7812 */ /* 0x000fe400078ec0ff */
[----:B------:R1:W-:Y:S01]  /*3aa20*/  STL [R1+0x1390], R6 ;  /* 0x0013900601007387 */ /* 0x0003e20000100800 */
[----:B------:R-:W-:Y:S02]  /*3aa30*/  ISETP.GE.AND P0, PT, R30, UR39, PT ;  /* 0x000000271e007c0c */ /* 0x000fe4000bf06270 */
[----:B------:R-:W-:Y:S02]  /*3aa40*/  @P2 LOP3.LUT R220, R220, 0x10000000, RZ, 0xfc, !PT ;  /* 0x10000000dcdc2812 */ /* 0x000fe400078efcff */
[----:B------:R-:W-:Y:S01]  /*3aa50*/  ISETP.LT.AND P3, PT, R3, UR42, !P0 ;  /* 0x0000002a03007c0c */ /* 0x000fe2000c761270 */
[----:B-1----:R-:W-:Y:S01]  /*3aa60*/  VIADD R6, R6, UR19 ;  /* 0x0000001306067c36 */ /* 0x002fe20008000000 */
[----:B------:R-:W-:-:S04]  /*3aa70*/  LOP3.LUT R220, R220, 0xf7ffffff, RZ, 0xc0, !PT ;  /* 0xf7ffffffdcdc7812 */ /* 0x000fc800078ec0ff */
[----:B------:R1:W-:Y:S01]  /*3aa80*/  STL [R1+0x1394], R6 ;  /* 0x0013940601007387 */ /* 0x0003e20000100800 */
[----:B------:R-:W-:Y:S02]  /*3aa90*/  @P1 LOP3.LUT R220, R220, 0x8000000, RZ, 0xfc, !PT ;  /* 0x08000000dcdc1812 */ /* 0x000fe400078efcff */
[----:B------:R-:W-:Y:S01]  /*3aaa0*/  ISETP.LT.AND P2, PT, R4, UR21, !P0 ;  /* 0x0000001504007c0c */ /* 0x000fe2000c741270 */
[----:B-1----:R-:W-:Y:S01]  /*3aab0*/  VIADD R6, R6, UR17 ;  /* 0x0000001106067c36 */ /* 0x002fe20008000000 */
[----:B------:R-:W-:-:S04]  /*3aac0*/  LOP3.LUT R220, R220, 0xfbffffff, RZ, 0xc0, !PT ;  /* 0xfbffffffdcdc7812 */ /* 0x000fc800078ec0ff */
[----:B------:R1:W-:Y:S01]  /*3aad0*/  STL [R1+0x13f0], R6 ;  /* 0x0013f00601007387 */ /* 0x0003e20000100800 */
[----:B------:R-:W-:Y:S01]  /*3aae0*/  @P3 LOP3.LUT R220, R220, 0x4000000, RZ, 0xfc, !PT ;  /* 0x04000000dcdc3812 */ /* 0x000fe200078efcff */
[----:B-1----:R-:W-:Y:S01]  /*3aaf0*/  VIADD R6, R6, UR13 ;  /* 0x0000000d06067c36 */ /* 0x002fe20008000000 */
[----:B------:R-:W-:-:S04]  /*3ab00*/  ISETP.LT.AND P1, PT, R5, UR18, !P0 ;  /* 0x0000001205007c0c */ /* 0x000fc8000c721270 */
[----:B------:R1:W-:Y:S01]  /*3ab10*/  STL [R1+0x13f4], R6 ;  /* 0x0013f40601007387 */ /* 0x0003e20000100800 */
[----:B------:R-:W-:Y:S01]  /*3ab20*/  LOP3.LUT R220, R220, 0xfdffffff, RZ, 0xc0, !PT ;  /* 0xfdffffffdcdc7812 */ /* 0x000fe200078ec0ff */
[----:B-1----:R-:W-:-:S03]  /*3ab30*/  VIADD R6, R6, UR48 ;  /* 0x0000003006067c36 */ /* 0x002fc60008000000 */
[----:B------:R-:W-:Y:S02]  /*3ab40*/  @P2 LOP3.LUT R220, R220, 0x2000000, RZ, 0xfc, !PT ;  /* 0x02000000dcdc2812 */ /* 0x000fe400078efcff */
[----:B------:R1:W-:Y:S02]  /*3ab50*/  STL [R1+0x1458], R6 ;  /* 0x0014580601007387 */ /* 0x0003e40000100800 */
[----:B------:R-:W-:Y:S02]  /*3ab60*/  LOP3.LUT R220, R220, 0xfeffffff, RZ, 0xc0, !PT ;  /* 0xfeffffffdcdc7812 */ /* 0x000fe400078ec0ff */
[----:B------:R-:W-:Y:S01]  /*3ab70*/  ISETP.LT.AND P0, PT, R2, UR11, !P0 ;  /* 0x0000000b02007c0c */ /* 0x000fe2000c701270 */
[----:B-1----:R-:W-:Y:S01]  /*3ab80*/  VIADD R6, R6, UR49 ;  /* 0x0000003106067c36 */ /* 0x002fe20008000000 */
[----:B------:R-:W-:-:S04]  /*3ab90*/  @P1 LOP3.LUT R220, R220, 0x1000000, RZ, 0xfc, !PT ;  /* 0x01000000dcdc1812 */ /* 0x000fc800078efcff */
[----:B------:R1:W-:Y:S01]  /*3aba0*/  STL [R1+0x145c], R6 ;  /* 0x00145c0601007387 */ /* 0x0003e20000100800 */
[----:B------:R-:W-:Y:S01]  /*3abb0*/  ISETP.GE.AND P1, PT, R117, UR23, PT ;  /* 0x0000001775007c0c */ /* 0x000fe2000bf26270 */
[----:B-1----:R-:W-:-:S03]  /*3abc0*/  VIADD R6, R6, UR50 ;  /* 0x0000003206067c36 */ /* 0x002fc60008000000 */
[----:B------:R-:W-:Y:S02]  /*3abd0*/  ISETP.LT.AND P4, PT, R5, UR8, !P1 ;  /* 0x0000000805007c0c */ /* 0x000fe4000cf81270 */
[----:B------:R1:W-:Y:S01]  /*3abe0*/  STL [R1+0x14c0], R6 ;  /* 0x0014c00601007387 */ /* 0x0003e20000100800 */
[----:B------:R-:W-:Y:S01]  /*3abf0*/  LOP3.LUT R220, R220, 0xff7fffff, RZ, 0xc0, !PT ;  /* 0xff7fffffdcdc7812 */ /* 0x000fe200078ec0ff */
[----:B-1----:R-:W-:-:S03]  /*3ac00*/  VIADD R6, R6, UR51 ;  /* 0x0000003306067c36 */ /* 0x002fc60008000000 */
[----:B------:R-:W-:Y:S02]  /*3ac10*/  @P0 LOP3.LUT R220, R220, 0x800000, RZ, 0xfc, !PT ;  /* 0x00800000dcdc0812 */ /* 0x000fe400078efcff */
[----:B------:R1:W-:Y:S02]  /*3ac20*/  STL [R1+0x14c4], R6 ;  /* 0x0014c40601007387 */ /* 0x0003e40000100800 */
[----:B------:R-:W-:Y:S01]  /*3ac30*/  LOP3.LUT R220, R220, 0x7fffffff, RZ, 0xc0, !PT ;  /* 0x7fffffffdcdc7812 */ /* 0x000fe200078ec0ff */
[----:B-1----:R-:W-:Y:S01]  /*3ac40*/  VIADD R6, R6, UR52 ;  /* 0x0000003406067c36 */ /* 0x002fe20008000000 */
[----:B------:R-:W-:-:S04]  /*3ac50*/  ISETP.GE.AND P0, PT, R31, UR47, PT ;  /* 0x0000002f1f007c0c */ /* 0x000fc8000bf06270 */
[----:B------:R1:W-:Y:S01]  /*3ac60*/  STL [R1+0x20b0], R6 ;  /* 0x0020b00601007387 */ /* 0x0003e20000100800 */
[----:B------:R-:W-:Y:S02]  /*3ac70*/  ISETP.LT.AND P3, PT, R2, UR6, !P1 ;  /* 0x0000000602007c0c */ /* 0x000fe4000cf61270 */
[----:B------:R-:W-:Y:S02]  /*3ac80*/  @P4 LOP3.LUT R220, R220, 0x80000000, RZ, 0xfc, !PT ;  /* 0x80000000dcdc4812 */ /* 0x000fe400078efcff */
[----:B------:R-:W-:Y:S02]  /*3ac90*/  ISETP.LT.AND P2, PT, R3, UR54, !P0 ;  /* 0x0000003603007c0c */ /* 0x000fe4000c741270 */
[----:B------:R-:W-:Y:S01]  /*3aca0*/  LOP3.LUT R220, R220, 0xffbfffff, RZ, 0xc0, !PT ;  /* 0xffbfffffdcdc7812 */ /* 0x000fe200078ec0ff */
[----:B0-----:R-:W-:-:S03]  /*3acb0*/  IMAD.SHL.U32 R171, R170, 0x10, RZ ;  /* 0x00000010aaab7824 */ /* 0x001fc600078e00ff */
[----:B------:R-:W-:Y:S01]  /*3acc0*/  LOP3.LUT R220, R220, 0xbfffffff, RZ, 0xc0, !PT ;  /* 0xbfffffffdcdc7812 */ /* 0x000fe200078ec0ff */
[----:B------:R-:W-:-:S03]  /*3acd0*/  IMAD.SHL.U32 R170, R170, 0x40, RZ ;  /* 0x00000040aaaa7824 */ /* 0x000fc600078e00ff */
[----:B------:R-:W-:Y:S02]  /*3ace0*/  @P3 LOP3.LUT R220, R220, 0x40000000, RZ, 0xfc, !PT ;  /* 0x40000000dcdc3812 */ /* 0x000fe400078efcff */
[----:B------:R-:W-:Y:S02]  /*3acf0*/  LOP3.LUT R171, R171, 0xf0, RZ, 0xc0, !PT ;  /* 0x000000f0abab7812 */ /* 0x000fe400078ec0ff */
[----:B------:R-:W-:Y:S02]  /*3ad00*/  LOP3.LUT R170, R170, 0x400, RZ, 0xc0, !PT ;  /* 0x00000400aaaa7812 */ /* 0x000fe400078ec0ff */
[----:B------:R-:W-:Y:S02]  /*3ad10*/  ISETP.GE.AND P6, PT, R2, UR22, PT ;  /* 0x0000001602007c0c */ /* 0x000fe4000bfc6270 */
[----:B------:R-:W-:Y:S01]  /*3ad20*/  @P2 LOP3.LUT R220, R220, 0x400000, RZ, 0xfc, !PT ;  /* 0x00400000dcdc2812 */ /* 0x000fe200078efcff */
[----:B------:R-:W2:Y:S01]  /*3ad30*/  LDL.LU R211, [R1+0x48] ;  /* 0x0000480001d37983 */ /* 0x000ea20000300800 */
[----:B------:R-:W-:Y:S01]  /*3ad40*/  IADD3 R7, R170, UR4, R171 ;  /* 0x00000004aa077c10 */ /* 0x000fe2000fffe0ab */
[----:B------:R-:W-:Y:S01]  /*3ad50*/  ULDC.64 UR52, c[0x0][0x228] ;  /* 0x00008a0000347ab9 */ /* 0x000fe20000000a00 */
[----:B------:R-:W-:Y:S01]  /*3ad60*/  ULDC.64 UR38, c[0x0][0x228] ;  /* 0x00008a0000267ab9 */ /* 0x000fe20000000a00 */
[----:B------:R-:W2:Y:S01]  /*3ad70*/  LDL.LU R209, [R1+0x474] ;  /* 0x0004740001d17983 */ /* 0x000ea20000300800 */
[----:B------:R-:W-:Y:S01]  /*3ad80*/  ULDC.64 UR32, c[0x0][0x228] ;  /* 0x00008a0000207ab9 */ /* 0x000fe20000000a00 */
[----:B-1----:R-:W0:Y:S01]  /*3ad90*/  S2R R6, SR_TID.X ;  /* 0x0000000000067919 */ /* 0x002e220000002100 */
[----:B------:R-:W-:Y:S01]  /*3ada0*/  BAR.SYNC.DEFER_BLOCKING 0x0 ;  /* 0x0000000000007b1d */ /* 0x000fe20000010000 */
[----:B------:R-:W-:-:S05]  /*3adb0*/  LOP3.LUT R222, R222, 0xffffdfff, RZ, 0xc0, !PT ;  /* 0xffffdfffdede7812 */ /* 0x000fca00078ec0ff */
[----:B------:R-:W-:Y:S01]  /*3adc0*/  ULDC.64 UR30, c[0x0][0x228] ;  /* 0x00008a00001e7ab9 */ /* 0x000fe20000000a00 */
[----:B------:R-:W-:Y:S01]  /*3add0*/  ULDC.64 UR26, c[0x0][0x228] ;  /* 0x00008a00001a7ab9 */ /* 0x000fe20000000a00 */
[----:B------:R-:W3:Y:S01]  /*3ade0*/  LDL.LU R210, [R1+0x44] ;  /* 0x0000440001d27983 */ /* 0x000ee20000300800 */
[----:B------:R-:W-:Y:S01]  /*3adf0*/  ULDC.64 UR50, c[0x0][0x228] ;  /* 0x00008a0000327ab9 */ /* 0x000fe20000000a00 */
[----:B------:R-:W-:Y:S01]  /*3ae00*/  ULDC.64 UR24, c[0x0][0x228] ;  /* 0x00008a0000187ab9 */ /* 0x000fe20000000a00 */
[----:B------:R-:W-:Y:S01]  /*3ae10*/  ULDC.64 UR36, c[0x0][0x228] ;  /* 0x00008a0000247ab9 */ /* 0x000fe20000000a00 */
[----:B------:R-:W3:Y:S01]  /*3ae20*/  LDL.LU R208, [R1+0x4b0] ;  /* 0x0004b00001d07983 */ /* 0x000ee20000300800 */
[----:B------:R-:W-:Y:S01]  /*3ae30*/  ULDC.64 UR34, c[0x0][0x228] ;  /* 0x00008a0000227ab9 */ /* 0x000fe20000000a00 */
[----:B------:R-:W-:Y:S01]  /*3ae40*/  ULDC.64 UR28, c[0x0][0x228] ;  /* 0x00008a00001c7ab9 */ /* 0x000fe20000000a00 */
[----:B------:R-:W-:Y:S01]  /*3ae50*/  ULDC.64 UR22, c[0x0][0x228] ;  /* 0x00008a0000167ab9 */ /* 0x000fe20000000a00 */
[----:B------:R-:W4:Y:S01]  /*3ae60*/  LDL.LU R199, [R1+0x2c] ;  /* 0x00002c0001c77983 */ /* 0x000f220000300800 */
[----:B------:R-:W-:Y:S01]  /*3ae70*/  ULDC.64 UR20, c[0x0][0x228] ;  /* 0x00008a0000147ab9 */ /* 0x000fe20000000a00 */
[----:B------:R-:W-:Y:S01]  /*3ae80*/  LOP3.LUT R220, R220, 0xffdfffff, RZ, 0xc0, !PT ;  /* 0xffdfffffdcdc7812 */ /* 0x000fe200078ec0ff */
[----:B------:R-:W-:Y:S01]  /*3ae90*/  ULDC.64 UR48, c[0x0][0x228] ;  /* 0x00008a0000307ab9 */ /* 0x000fe20000000a00 */
[----:B------:R-:W4:Y:S01]  /*3aea0*/  LDL.LU R196, [R1+0x4bc] ;  /* 0x0004bc0001c47983 */ /* 0x000f220000300800 */
[----:B------:R-:W-:Y:S01]  /*3aeb0*/  ULDC.64 UR18, c[0x0][0x228] ;  /* 0x00008a0000127ab9 */ /* 0x000fe20000000a00 */
[----:B------:R-:W-:Y:S01]  /*3aec0*/  ULDC.64 UR16, c[0x0][0x228] ;  /* 0x00008a0000107ab9 */ /* 0x000fe20000000a00 */
[----:B------:R-:W-:Y:S01]  /*3aed0*/  ULDC.64 UR14, c[0x0][0x228] ;  /* 0x00008a00000e7ab9 */ /* 0x000fe20000000a00 */
[----:B------:R-:W4:Y:S01]  /*3aee0*/  LDL.LU R251, [R1+0x718] ;  /* 0x0007180001fb7983 */ /* 0x000f220000300800 */
[----:B------:R-:W-:Y:S01]  /*3aef0*/  ULDC.64 UR12, c[0x0][0x228] ;  /* 0x00008a00000c7ab9 */ /* 0x000fe20000000a00 */
[----:B------:R-:W-:Y:S01]  /*3af00*/  ULDC.64 UR10, c[0x0][0x228] ;  /* 0x00008a00000a7ab9 */ /* 0x000fe20000000a00 */
[----:B------:R-:W-:Y:S01]  /*3af10*/  ULDC.64 UR8, c[0x0][0x228] ;  /* 0x00008a0000087ab9 */ /* 0x000fe20000000a00 */
[----:B------:R-:W4:Y:S01]  /*3af20*/  LDL.LU R195, [R1+0x714] ;  /* 0x0007140001c37983 */ /* 0x000f220000300800 */
[----:B------:R-:W-:Y:S01]  /*3af30*/  ULDC.64 UR6, c[0x0][0x228] ;  /* 0x00008a0000067ab9 */ /* 0x000fe20000000a00 */
[----:B------:R-:W-:Y:S01]  /*3af40*/  ULDC UR59, c[0x0][0x228] ;  /* 0x00008a00003b7ab9 */ /* 0x000fe20000000800 */
[----:B------:R-:W-:Y:S01]  /*3af50*/  ULDC UR60, c[0x0][0x228] ;  /* 0x00008a00003c7ab9 */ /* 0x000fe20000000800 */
[----:B------:R-:W4:Y:S01]  /*3af60*/  LDL.LU R194, [R1+0x6d0] ;  /* 0x0006d00001c27983 */ /* 0x000f220000300800 */
[----:B------:R-:W-:Y:S01]  /*3af70*/  ULDC UR61, c[0x0][0x228] ;  /* 0x00008a00003d7ab9 */ /* 0x000fe20000000800 */
        /* <DEDUP_REMOVED lines=8> */
[----:B------:R-:W-:Y:S01]  /*3b000*/  VIADD R219, R0, 0x3d ;  /* 0x0000003d00db7836 */ /* 0x000fe20000000000 */
[----:B------:R-:W-:Y:S01]  /*3b010*/  ULDC.64 UR46, c[0x0][0x228] ;  /* 0x00008a00002e7ab9 */ /* 0x000fe20000000a00 */
        /* <DEDUP_REMOVED lines=12> */
[----:B0-----:R-:W-:-:S03]  /*3b0e0*/  LOP3.LUT R6, R6, 0x60, RZ, 0xc0, !PT ;  /* 0x0000006006067812 */ /* 0x001fc600078ec0ff */
[----:B------:R-:W-:Y:S02]  /*3b0f0*/  STL [R1+0x20c0], R11 ;  /* 0x0020c00b01007387 */ /* 0x000fe40000100800 */
[----:B------:R-:W-:Y:S02]  /*3b100*/  IMAD R7, R6, 0x8, R7 ;  /* 0x0000000806077824 */ /* 0x000fe400078e0207 */
[----:B------:R2:W-:Y:S04]  /*3b110*/  STL [R1+0x20bc], R10 ;  /* 0x0020bc0a01007387 */ /* 0x0005e80000100800 */
[----:B------:R3:W-:Y:S04]  /*3b120*/  STL [R1+0x20b8], R9 ;  /* 0x0020b80901007387 */ /* 0x0007e80000100800 */
[----:B------:R4:W-:Y:S01]  /*3b130*/  STL [R1+0x20b4], R8 ;  /* 0x0020b40801007387 */ /* 0x0009e20000100800 */
[----:B--2---:R-:W-:-:S05]  /*3b140*/  PRMT R10, R209, 0x5410, R211 ;  /* 0x00005410d10a7816 */ /* 0x004fca00000000d3 */
[----:B------:R-:W-:Y:S01]  /*3b150*/  STL [R1+0x4a0], R10 ;  /* 0x0004a00a01007387 */ /* 0x000fe20000100800 */
[----:B---3--:R-:W-:-:S05]  /*3b160*/  PRMT R9, R208, 0x5410, R210 ;  /* 0x00005410d0097816 */ /* 0x008fca00000000d2 */
[----:B------:R0:W-:Y:S01]  /*3b170*/  STL [R1+0x4b0], R9 ;  /* 0x0004b00901007387 */ /* 0x0001e20000100800 */
[----:B----4-:R-:W-:Y:S02]  /*3b180*/  PRMT R8, R196, 0x5410, R199 ;  /* 0x00005410c4087816 */ /* 0x010fe400000000c7 */
[----:B------:R-:W-:-:S03]  /*3b190*/  LOP3.LUT R20, R251, 0xffff, RZ, 0xc0, !PT ;  /* 0x0000fffffb147812 */ /* 0x000fc600078ec0ff */
[----:B------:R1:W-:Y:S04]  /*3b1a0*/  STL [R1+0x4bc], R8 ;  /* 0x0004bc0801007387 */ /* 0x0003e80000100800 */
[----:B------:R-:W2:Y:S04]  /*3b1b0*/  LDL.LU R196, [R1+0x6d4] ;  /* 0x0006d40001c47983 */ /* 0x000ea80000300800 */
[----:B------:R-:W3:Y:S01]  /*3b1c0*/  LDL.LU R251, [R1+0x5c8] ;  /* 0x0005c80001fb7983 */ /* 0x000ee20000300800 */
[----:B------:R-:W-:Y:S02]  /*3b1d0*/  LOP3.LUT R21, R195, 0xffff, RZ, 0xc0, !PT ;  /* 0x0000ffffc3157812 */ /* 0x000fe400078ec0ff */
[----:B------:R-:W-:Y:S01]  /*3b1e0*/  LOP3.LUT R22, R194, 0xffff, RZ, 0xc0, !PT ;  /* 0x0000ffffc2167812 */ /* 0x000fe200078ec0ff */
[----:B------:R-:W4:Y:S04]  /*3b1f0*/  LDL.LU R199, [R1+0x5c4] ;  /* 0x0005c40001c77983 */ /* 0x000f280000300800 */
[----:B------:R-:W4:Y:S04]  /*3b200*/  LDL.LU R195, [R1+0x5c0] ;  /* 0x0005c00001c37983 */ /* 0x000f280000300800 */
[----:B------:R-:W4:Y:S01]  /*3b210*/  LDL.LU R194, [R1+0x5b0] ;  /* 0x0005b00001c27983 */ /* 0x000f220000300800 */
[----:B------:R-:W-:-:S02]  /*3b220*/  LOP3.LUT R23, R207, 0xffff, RZ, 0xc0, !PT ;  /* 0x0000ffffcf177812 */ /* 0x000fc400078ec0ff */
[----:B------:R-:W-:Y:S02]  /*3b230*/  PRMT R16, R205, 0x4210, R20 ;  /* 0x00004210cd107816 */ /* 0x000fe40000000014 */
[----:B------:R-:W-:Y:S02]  /*3b240*/  PRMT R17, R206, 0x4210, R21 ;  /* 0x00004210ce117816 */ /* 0x000fe40000000015 */
[----:B------:R-:W-:Y:S02]  /*3b250*/  PRMT R18, R204, 0x4210, R22 ;  /* 0x00004210cc127816 */ /* 0x000fe40000000016 */
[----:B------:R-:W-:Y:S02]  /*3b260*/  PRMT R19, R203, 0x4210, R23 ;  /* 0x00004210cb137816 */ /* 0x000fe40000000017 */
[----:B0-----:R-:W-:-:S05]  /*3b270*/  PRMT R9, R201, 0x5410, R202 ;  /* 0x00005410c9097816 */ /* 0x001fca00000000ca */
[----:B------:R-:W-:Y:S01]  /*3b280*/  STL [R1+0x4e0], R9 ;  /* 0x0004e00901007387 */ /* 0x000fe20000100800 */
[----:B-1----:R-:W-:Y:S02]  /*3b290*/  PRMT R8, R198, 0x5410, R200 ;  /* 0x00005410c6087816 */ /* 0x002fe400000000c8 */
[----:B------:R-:W-:Y:S02]  /*3b2a0*/  PRMT R6, R192, 0x5410, R193 ;  /* 0x00005410c0067816 */ /* 0x000fe400000000c1 */
[----:B------:R-:W4:Y:S04]  /*3b2b0*/  LDL.LU R193, [R1+0x730] ;  /* 0x0007300001c17983 */ /* 0x000f280000300800 */
[----:B------:R-:W-:Y:S04]  /*3b2c0*/  STL [R1+0x4f0], R8 ;  /* 0x0004f00801007387 */ /* 0x000fe80000100800 */
[----:B------:R-:W4:Y:S01]  /*3b2d0*/  LDL.LU R192, [R1+0x72c] ;  /* 0x00072c0001c07983 */ /* 0x000f220000300800 */
[----:B------:R-:W-:-:S02]  /*3b2e0*/  LOP3.LUT R24, R197, 0xffff, RZ, 0xc0, !PT ;  /* 0x0000ffffc5187812 */ /* 0x000fc400078ec0ff */
[----:B------:R-:W-:Y:S01]  /*3b2f0*/  LOP3.LUT R26, R190, 0xffff, RZ, 0xc0, !PT ;  /* 0x0000ffffbe1a7812 */ /* 0x000fe200078ec0ff */
[----:B------:R0:W-:Y:S01]  /*3b300*/  STL [R1+0x4f4], R6 ;  /* 0x0004f40601007387 */ /* 0x0001e20000100800 */
[----:B------:R-:W-:Y:S02]  /*3b310*/  LOP3.LUT R25, R191, 0xffff, RZ, 0xc0, !PT ;  /* 0x0000ffffbf197812 */ /* 0x000fe400078ec0ff */
[----:B------:R-:W-:Y:S01]  /*3b320*/  PRMT R20, R120, 0x5210, R20 ;  /* 0x0000521078147816 */ /* 0x000fe20000000014 */
[----:B------:R-:W1:Y:S01]  /*3b330*/  S2R R190, SR_TID.X ;  /* 0x0000000000be7919 */ /* 0x000e620000002100 */
[----:B------:R-:W-:Y:S02]  /*3b340*/  PRMT R21, R121, 0x5210, R21 ;  /* 0x0000521079157816 */ /* 0x000fe40000000015 */
[----:B------:R-:W-:Y:S01]  /*3b350*/  PRMT R22, R119, 0x5210, R22 ;  /* 0x0000521077167816 */ /* 0x000fe20000000016 */
[----:B------:R-:W4:Y:S01]  /*3b360*/  LDL.LU R198, [R1+0x6e0] ;  /* 0x0006e00001c67983 */ /* 0x000f220000300800 */
[----:B------:R-:W-:-:S03]  /*3b370*/  PRMT R23, R118, 0x5210, R23 ;  /* 0x0000521076177816 */ /* 0x000fc60000000017 */
[----:B------:R-:W4:Y:S04]  /*3b380*/  LDL.LU R197, [R1+0x6dc] ;  /* 0x0006dc0001c57983 */ /* 0x000f280000300800 */
[----:B------:R-:W4:Y:S04]  /*3b390*/  LDL.LU R191, [R1+0x5e0] ;  /* 0x0005e00001bf7983 */ /* 0x000f280000300800 */
[----:B------:R3:W-:Y:S01]  /*3b3a0*/  STSM.16.M88.4 [R7], R16 ;  /* 0x0000001007007844 */ /* 0x0007e20000000200 */
[----:B-1----:R-:W-:-:S04]  /*3b3b0*/  LOP3.LUT R190, R190, 0x7f, RZ, 0xc0, !PT ;  /* 0x0000007fbebe7812 */ /* 0x002fc800078ec0ff */
[----:B0-----:R-:W-:Y:S01]  /*3b3c0*/  LEA R6, R190, UR4, 0x4 ;  /* 0x00000004be067c11 */ /* 0x001fe2000f8e20ff */
[----:B------:R-:W-:Y:S06]  /*3b3d0*/  BAR.SYNC.DEFER_BLOCKING 0x0 ;  /* 0x0000000000007b1d */ /* 0x000fec0000010000 */
[----:B------:R-:W-:Y:S01]  /*3b3e0*/  ULDC.64 UR4, c[0x0][0x228] ;  /* 0x00008a0000047ab9 */ /* 0x000fe20000000a00 */
[----:B------:R-:W0:Y:S01]  /*3b3f0*/  LDS.128 R8, [R6] ;  /* 0x0000000006087984 */ /* 0x000e220000000c00 */
[----:B------:R-:W-:Y:S01]  /*3b400*/  BAR.SYNC.DEFER_BLOCKING 0x0 ;  /* 0x0000000000007b1d */ /* 0x000fe20000010000 */
[----:B--2---:R-:W-:-:S05]  /*3b410*/  LOP3.LUT R27, R196, 0xffff, RZ, 0xc0, !PT ;  /* 0x0000ffffc41b7812 */ /* 0x004fca00078ec0ff */
[----:B------:R-:W2:Y:S01]  /*3b420*/  LDL.LU R196, [R1+0x5dc] ;  /* 0x0005dc0001c47983 */ /* 0x000ea20000300800 */
[----:B---3--:R-:W-:-:S03]  /*3b430*/  PRMT R16, R251, 0x4210, R24 ;  /* 0x00004210fb107816 */ /* 0x008fc60000000018 */
[----:B------:R-:W3:Y:S04]  /*3b440*/  LDL.LU R251, [R1+0x5d4] ;  /* 0x0005d40001fb7983 */ /* 0x000ee80000300800 */
[----:B------:R-:W2:Y:S04]  /*3b450*/  LDL.LU R190, [R1+0x5d0] ;  /* 0x0005d00001be7983 */ /* 0x000ea80000300800 */
[----:B------:R1:W-:Y:S04]  /*3b460*/  STSM.16.M88.4 [R7], R20 ;  /* 0x0000001407007844 */ /* 0x0003e80000000200 */
[----:B0-----:R-:W-:Y:S04]  /*3b470*/  STL.64 [R1+0x50], R8 ;  /* 0x0000500801007387 */ /* 0x001fe80000100a00 */
[----:B------:R-:W-:Y:S01]  /*3b480*/  STL.64 [R1+0x58], R10 ;  /* 0x0000580a01007387 */ /* 0x000fe20000100a00 */
[----:B------:R-:W-:Y:S01]  /*3b490*/  BAR.SYNC.DEFER_BLOCKING 0x0 ;  /* 0x0000000000007b1d */ /* 0x000fe20000010000 */
[----:B----4-:R-:W-:-:S02]  /*3b4a0*/  PRMT R17, R199, 0x4210, R25 ;  /* 0x00004210c7117816 */ /* 0x010fc40000000019 */
[----:B------:R-:W-:Y:S02]  /*3b4b0*/  PRMT R18, R195, 0x4210, R26 ;  /* 0x00004210c3127816 */ /* 0x000fe4000000001a */
[----:B------:R-:W-:Y:S01]  /*3b4c0*/  PRMT R19, R194, 0x4210, R27 ;  /* 0x00004210c2137816 */ /* 0x000fe2000000001b */
[----:B------:R-:W4:Y:S04]  /*3b4d0*/  LDL.LU R195, [R1+0x740] ;  /* 0x0007400001c37983 */ /* 0x000f280000300800 */
[----:B------:R-:W4:Y:S04]  /*3b4e0*/  LDL.LU R194, [R1+0x73c] ;  /* 0x00073c0001c27983 */ /* 0x000f280000300800 */
[----:B------:R-:W0:Y:S01]  /*3b4f0*/  LDS.128 R8, [R6] ;  /* 0x0000000006087984 */ /* 0x000e220000000c00 */
[----:B------:R-:W-:Y:S01]  /*3b500*/  BAR.SYNC.DEFER_BLOCKING 0x0 ;  /* 0x0000000000007b1d */ /* 0x000fe20000010000 */
[----:B-1----:R-:W-:-:S02]  /*3b510*/  PRMT R20, R125, 0x5210, R24 ;  /* 0x000052107d147816 */ /* 0x002fc40000000018 */
[----:B------:R-:W-:Y:S02]  /*3b520*/  PRMT R21, R124, 0x5210, R25 ;  /* 0x000052107c157816 */ /* 0x000fe40000000019 */
[----:B------:R-:W-:Y:S01]  /*3b530*/  LOP3.LUT R24, R193, 0xffff, RZ, 0xc0, !PT ;  /* 0x0000ffffc1187812 */ /* 0x000fe200078ec0ff */
[----:B------:R1:W-:Y:S01]  /*3b540*/  STSM.16.M88.4 [R7], R16 ;  /* 0x0000001007007844 */ /* 0x0003e20000000200 */
[----:B------:R-:W-:-:S03]  /*3b550*/  LOP3.LUT R25, R192, 0xffff, RZ, 0xc0, !PT ;  /* 0x0000ffffc0197812 */ /* 0x000fc600078ec0ff */
[----:B0-----:R-:W-:Y:S04]  /*3b560*/  STL.64 [R1+0x40], R8 ;  /* 0x0000400801007387 */ /* 0x001fe80000100a00 */
[----:B------:R-:W-:Y:S01]  /*3b570*/  STL.64 [R1+0x48], R10 ;  /* 0x0000480a01007387 */ /* 0x000fe20000100a00 */
[----:B------:R-:W-:Y:S06]  /*3b580*/  BAR.SYNC.DEFER_BLOCKING 0x0 ;  /* 0x0000000000007b1d */ /* 0x000fec0000010000 */
[----:B------:R-:W4:Y:S04]  /*3b590*/  LDL.LU R199, [R1+0x6e8] ;  /* 0x0006e80001c77983 */ /* 0x000f280000300800 */
[----:B------:R-:W4:Y:S04]  /*3b5a0*/  LDL.LU R193, [R1+0x6e4] ;  /* 0x0006e40001c17983 */ /* 0x000f280000300800 */
[----:B------:R-:W4:Y:S04]  /*3b5b0*/  LDL.LU R192, [R1+0x5f4] ;  /* 0x0005f40001c07983 */ /* 0x000f280000300800 */
[----:B------:R-:W0:Y:S01]  /*3b5c0*/  LDS.128 R8, [R6] ;  /* 0x0000000006087984 */ /* 0x000e220000000c00 */
[----:B------:R-:W-:-:S02]  /*3b5d0*/  PRMT R22, R123, 0x5210, R26 ;  /* 0x000052107b167816 */ /* 0x000fc4000000001a */
[----:B------:R-:W-:Y:S01]  /*3b5e0*/  PRMT R23, R122, 0x5210, R27 ;  /* 0x000052107a177816 */ /* 0x000fe2000000001b */
[----:B------:R-:W-:Y:S01]  /*3b5f0*/  BAR.SYNC.DEFER_BLOCKING 0x0 ;  /* 0x0000000000007b1d */ /* 0x000fe20000010000 */
[----:B------:R-:W-:Y:S02]  /*3b600*/  LOP3.LUT R26, R198, 0xffff, RZ, 0xc0, !PT ;  /* 0x0000ffffc61a7812 */ /* 0x000fe400078ec0ff */
[----:B------:R-:W-:Y:S02]  /*3b610*/  LOP3.LUT R27, R197, 0xffff, RZ, 0xc0, !PT ;  /* 0x0000ffffc51b7812 */ /* 0x000fe400078ec0ff */
[----:B-1----:R-:W-:Y:S01]  /*3b620*/  PRMT R16, R191, 0x4210, R24 ;  /* 0x00004210bf107816 */ /* 0x002fe20000000018 */
[----:B------:R-:W4:Y:S04]  /*3b630*/  LDL.LU R198, [R1+0x5f0] ;  /* 0x0005f00001c67983 */ /* 0x000f280000300800 */
[----:B------:R-:W4:Y:S04]  /*3b640*/  LDL.LU R197, [R1+0x5e8] ;  /* 0x0005e80001c57983 */ /* 0x000f280000300800 */
[----:B------:R-:W4:Y:S04]  /*3b650*/  LDL.LU R191, [R1+0x5e4] ;  /* 0x0005e40001bf7983 */ /* 0x000f280000300800 */
[----:B0-----:R-:W-:Y:S04]  /*3b660*/  STL.64 [R1+0x30], R8 ;  /* 0x0000300801007387 */ /* 0x001fe80000100a00 */
[----:B------:R-:W-:Y:S04]  /*3b670*/  STL.64 [R1+0x38], R10 ;  /* 0x0000380a01007387 */ /* 0x000fe80000100a00 */
[----:B------:R-:W-:Y:S01]  /*3b680*/  STSM.16.M88.4 [R7], R20 ;  /* 0x0000001407007844 */ /* 0x000fe20000000200 */
[----:B------:R-:W-:Y:S06]  /*3b690*/  BAR.SYNC.DEFER_BLOCKING 0x0 ;  /* 0x0000000000007b1d */ /* 0x000fec0000010000 */
[----:B------:R-:W0:Y:S01]  /*3b6a0*/  LDS.128 R8, [R6] ;  /* 0x0000000006087984 */ /* 0x000e220000000c00 */
[----:B---3--:R-:W-:-:S03]  /*3b6b0*/  PRMT R18, R251, 0x4210, R26 ;  /* 0x00004210fb127816 */ /* 0x008fc6000000001a */
[----:B------:R-:W3:Y:S01]  /*3b6c0*/  LDL.LU R251, [R1+0x750] ;  /* 0x0007500001fb7983 */ /* 0x000ee20000300800 */
[----:B--2---:R-:W-:-:S03]  /*3b6d0*/  PRMT R19, R190, 0x4210, R27 ;  /* 0x00004210be137816 */ /* 0x004fc6000000001b */
[----:B------:R-:W2:Y:S01]  /*3b6e0*/  LDL.LU R190, [R1+0x74c] ;  /* 0x00074c0001be7983 */ /* 0x000ea20000300800 */
[----:B------:R-:W-:Y:S01]  /*3b6f0*/  PRMT R17, R196, 0x4210, R25 ;  /* 0x00004210c4117816 */ /* 0x000fe20000000019 */
[----:B------:R-:W-:Y:S06]  /*3b700*/  BAR.SYNC.DEFER_BLOCKING 0x0 ;  /* 0x0000000000007b1d */ /* 0x000fec0000010000 */
[----:B------:R1:W-:Y:S04]  /*3b710*/  STSM.16.M88.4 [R7], R16 ;  /* 0x0000001007007844 */ /* 0x0003e80000000200 */
[----:B0-----:R-:W-:Y:S04]  /*3b720*/  STL.64 [R1+0x20], R8 ;  /* 0x0000200801007387 */ /* 0x001fe80000100a00 */
[----:B------:R-:W-:Y:S01]  /*3b730*/  STL.64 [R1+0x28], R10 ;  /* 0x0000280a01007387 */ /* 0x000fe20000100a00 */
[----:B------:R-:W-:Y:S01]  /*3b740*/  BAR.SYNC.DEFER_BLOCKING 0x0 ;  /* 0x0000000000007b1d */ /* 0x000fe20000010000 */
[----:B------:R-:W-:-:S02]  /*3b750*/  PRMT R20, R130, 0x5210, R24 ;  /* 0x0000521082147816 */ /* 0x000fc40000000018 */
[----:B------:R-:W-:Y:S02]  /*3b760*/  PRMT R21, R129, 0x5210, R25 ;  /* 0x0000521081157816 */ /* 0x000fe40000000019 */
[----:B------:R-:W-:Y:S02]  /*3b770*/  PRMT R22, R128, 0x5210, R26 ;  /* 0x0000521080167816 */ /* 0x000fe4000000001a */
[----:B------:R-:W-:Y:S01]  /*3b780*/  PRMT R23, R126, 0x5210, R27 ;  /* 0x000052107e177816 */ /* 0x000fe2000000001b */
[----:B------:R-:W2:Y:S04]  /*3b790*/  LDL.LU R196, [R1+0x6f0] ;  /* 0x0006f00001c47983 */ /* 0x000ea80000300800 */
[----:B------:R-:W0:Y:S01]  /*3b7a0*/  LDS.128 R8, [R6] ;  /* 0x0000000006087984 */ /* 0x000e220000000c00 */
[----:B------:R-:W-:Y:S01]  /*3b7b0*/  BAR.SYNC.DEFER_BLOCKING 0x0 ;  /* 0x0000000000007b1d */ /* 0x000fe20000010000 */
[----:B----4-:R-:W-:-:S02]  /*3b7c0*/  LOP3.LUT R24, R195, 0xffff, RZ, 0xc0, !PT ;  /* 0x0000ffffc3187812 */ /* 0x010fc400078ec0ff */
[----:B------:R-:W-:-:S03]  /*3b7d0*/  LOP3.LUT R25, R194, 0xffff, RZ, 0xc0, !PT ;  /* 0x0000ffffc2197812 */ /* 0x000fc600078ec0ff */
[----:B------:R-:W4:Y:S04]  /*3b7e0*/  LDL.LU R195, [R1+0x6ec] ;  /* 0x0006ec0001c37983 */ /* 0x000f280000300800 */
[----:B------:R-:W4:Y:S04]  /*3b7f0*/  LDL.LU R194, [R1+0x604] ;  /* 0x0006040001c27983 */ /* 0x000f280000300800 */
[----:B------:R0:W-:Y:S01]  /*3b800*/  STSM.16.M88.4 [R7], R20 ;  /* 0x0000001407007844 */ /* 0x0001e20000000200 */
[----:B------:R-:W-:-:S03]  /*3b810*/  LOP3.LUT R26, R199, 0xffff, RZ, 0xc0, !PT ;  /* 0x0000ffffc71a7812 */ /* 0x000fc600078ec0ff */
[----:B------:R-:W4:Y:S01]  /*3b820*/  LDL.LU R199, [R1+0x600] ;  /* 0x0006000001c77983 */ /* 0x000f220000300800 */
[----:B------:R-:W-:-:S03]  /*3b830*/  LOP3.LUT R27, R193, 0xffff, RZ, 0xc0, !PT ;  /* 0x0000ffffc11b7812 */ /* 0x000fc600078ec0ff */
[----:B------:R-:W4:Y:S01]  /*3b840*/  LDL.LU R193, [R1+0x5fc] ;  /* 0x0005fc0001c17983 */ /* 0x000f220000300800 */
[----:B-1----:R-:W-:-:S03]  /*3b850*/  PRMT R16, R192, 0x4210, R24 ;  /* 0x00004210c0107816 */ /* 0x002fc60000000018 */
[----:B------:R-:W4:Y:S04]  /*3b860*/  LDL.LU R192, [R1+0x5cc] ;  /* 0x0005cc0001c07983 */ /* 0x000f280000300800 */
[----:B0-----:R-:W-:Y:S04]  /*3b870*/  STL.64 [R1+0xa0], R8 ;  /* 0x0000a00801007387 */ /* 0x001fe80000100a00 */
[----:B------:R-:W-:Y:S01]  /*3b880*/  STL.64 [R1+0xa8], R10 ;  /* 0x0000a80a01007387 */ /* 0x000fe20000100a00 */
[----:B------:R-:W-:Y:S06]  /*3b890*/  BAR.SYNC.DEFER_BLOCKING 0x0 ;  /* 0x0000000000007b1d */ /* 0x000fec0000010000 */
[----:B------:R-:W0:Y:S01]  /*3b8a0*/  LDS.128 R8, [R6] ;  /* 0x0000000006087984 */ /* 0x000e220000000c00 */
[----:B------:R-:W-:-:S02]  /*3b8b0*/  PRMT R17, R198, 0x4210, R25 ;  /* 0x00004210c6117816 */ /* 0x000fc40000000019 */
[----:B------:R-:W-:Y:S01]  /*3b8c0*/  PRMT R19, R191, 0x4210, R27 ;  /* 0x00004210bf137816 */ /* 0x000fe2000000001b */
[----:B------:R-:W4:Y:S04]  /*3b8d0*/  LDL.LU R198, [R1+0x760] ;  /* 0x0007600001c67983 */ /* 0x000f280000300800 */
[----:B------:R-:W4:Y:S01]  /*3b8e0*/  LDL.LU R191, [R1+0x75c] ;  /* 0x00075c0001bf7983 */ /* 0x000f220000300800 */
[----:B------:R-:W-:Y:S02]  /*3b8f0*/  PRMT R18, R197, 0x4210, R26 ;  /* 0x00004210c5127816 */ /* 0x000fe4000000001a */
[----:B------:R-:W-:Y:S01]  /*3b900*/  PRMT R20, R133, 0x5210, R24 ;  /* 0x0000521085147816 */ /* 0x000fe20000000018 */
[----:B------:R-:W-:Y:S01]  /*3b910*/  BAR.SYNC.DEFER_BLOCKING 0x0 ;  /* 0x0000000000007b1d */ /* 0x000fe20000010000 */
[----:B------:R-:W-:-:S05]  /*3b920*/  PRMT R21, R131, 0x5210, R25 ;  /* 0x0000521083157816 */ /* 0x000fca0000000019 */
[----:B0-----:R-:W-:Y:S04]  /*3b930*/  STL.64 [R1+0x90], R8 ;  /* 0x0000900801007387 */ /* 0x001fe80000100a00 */
[----:B------:R-:W-:Y:S04]  /*3b940*/  STL.64 [R1+0x98], R10 ;  /* 0x0000980a01007387 */ /* 0x000fe80000100a00 */
[----:B------:R-:W4:Y:S01]  /*3b950*/  LDL.LU R197, [R1+0x6f8] ;  /* 0x0006f80001c57983 */ /* 0x000f220000300800 */
[----:B---3--:R-:W-:-:S03]  /*3b960*/  LOP3.LUT R24, R251, 0xffff, RZ, 0xc0, !PT ;  /* 0x0000fffffb187812 */ /* 0x008fc600078ec0ff */
[----:B------:R-:W3:Y:S01]  /*3b970*/  LDL.LU R251, [R1+0x6f4] ;  /* 0x0006f40001fb7983 */ /* 0x000ee20000300800 */
[----:B--2---:R-:W-:-:S03]  /*3b980*/  LOP3.LUT R25, R190, 0xffff, RZ, 0xc0, !PT ;  /* 0x0000ffffbe197812 */ /* 0x004fc600078ec0ff */
[----:B------:R-:W2:Y:S04]  /*3b990*/  LDL.LU R190, [R1+0x614] ;  /* 0x0006140001be7983 */ /* 0x000ea80000300800 */
[----:B------:R0:W-:Y:S01]  /*3b9a0*/  STSM.16.M88.4 [R7], R16 ;  /* 0x0000001007007844 */ /* 0x0001e20000000200 */
[----:B------:R-:W-:Y:S01]  /*3b9b0*/  BAR.SYNC.DEFER_BLOCKING 0x0 ;  /* 0x0000000000007b1d */ /* 0x000fe20000010000 */
[----:B------:R-:W-:Y:S02]  /*3b9c0*/  PRMT R22, R132, 0x5210, R26 ;  /* 0x0000521084167816 */ /* 0x000fe4000000001a */
[----:B------:R-:W-:-:S03]  /*3b9d0*/  PRMT R23, R127, 0x5210, R27 ;  /* 0x000052107f177816 */ /* 0x000fc6000000001b */
[----:B------:R-:W1:Y:S02]  /*3b9e0*/  LDS.128 R8, [R6] ;  /* 0x0000000006087984 */ /* 0x000e640000000c00 */
[----:B------:R-:W-:Y:S06]  /*3b9f0*/  BAR.SYNC.DEFER_BLOCKING 0x0 ;  /* 0x0000000000007b1d */ /* 0x000fec0000010000 */
[----:B------:R1:W-:Y:S01]  /*3ba00*/  STSM.16.M88.4 [R7], R20 ;  /* 0x0000001407007844 */ /* 0x0003e20000000200 */
[----:B------:R-:W-:-:S03]  /*3ba10*/  LOP3.LUT R26, R196, 0xffff, RZ, 0xc0, !PT ;  /* 0x0000ffffc41a7812 */ /* 0x000fc600078ec0ff */
[----:B------:R-:W2:Y:S01]  /*3ba20*/  LDL.LU R196, [R1+0x610] ;  /* 0x0006100001c47983 */ /* 0x000ea20000300800 */
[----:B----4-:R-:W-:-:S03]  /*3ba30*/  LOP3.LUT R27, R195, 0xffff, RZ, 0xc0, !PT ;  /* 0x0000ffffc31b7812 */ /* 0x010fc600078ec0ff */
[----:B------:R-:W4:Y:S01]  /*3ba40*/  LDL.LU R195, [R1+0x60c] ;  /* 0x00060c0001c37983 */ /* 0x000f220000300800 */
[----:B0-----:R-:W-:-:S03]  /*3ba50*/  PRMT R16, R194, 0x4210, R24 ;  /* 0x00004210c2107816 */ /* 0x001fc60000000018 */
[----:B------:R-:W4:Y:S04]  /*3ba60*/  LDL.LU R194, [R1+0x5d8] ;  /* 0x0005d80001c27983 */ /* 0x000f280000300800 */
[----:B-1----:R-:W-:Y:S04]  /*3ba70*/  STL.64 [R1+0x80], R8 ;  /* 0x0000800801007387 */ /* 0x002fe80000100a00 */
[----:B------:R-:W-:Y:S01]  /*3ba80*/  STL.64 [R1+0x88], R10 ;  /* 0x0000880a01007387 */ /* 0x000fe20000100a00 */
[----:B------:R-:W-:Y:S06]  /*3ba90*/  BAR.SYNC.DEFER_BLOCKING 0x0 ;  /* 0x0000000000007b1d */ /* 0x000fec0000010000 */
[----:B------:R-:W0:Y:S01]  /*3baa0*/  LDS.128 R8, [R6] ;  /* 0x0000000006087984 */ /* 0x000e220000000c00 */
[----:B------:R-:W-:-:S02]  /*3bab0*/  PRMT R18, R193, 0x4210, R26 ;  /* 0x00004210c1127816 */ /* 0x000fc4000000001a */
[----:B------:R-:W-:Y:S01]  /*3bac0*/  PRMT R19, R192, 0x4210, R27 ;  /* 0x00004210c0137816 */ /* 0x000fe2000000001b */
[----:B------:R-:W4:Y:S01]  /*3bad0*/  LDL.LU R193, [R1+0x768] ;  /* 0x0007680001c17983 */ /* 0x000f220000300800 */
[--C-:B------:R-:W-:Y:S01]  /*3bae0*/  PRMT R17, R199, 0x4210, R25.reuse ;  /* 0x00004210c7117816 */ /* 0x100fe20000000019 */
[----:B------:R-:W-:Y:S01]  /*3baf0*/  BAR.SYNC.DEFER_BLOCKING 0x0 ;  /* 0x0000000000007b1d */ /* 0x000fe20000010000 */
[----:B------:R-:W-:Y:S02]  /*3bb00*/  PRMT R20, R138, 0x5210, R24 ;  /* 0x000052108a147816 */ /* 0x000fe40000000018 */
[----:B------:R-:W-:-:S03]  /*3bb10*/  PRMT R21, R137, 0x5210, R25 ;  /* 0x0000521089157816 */ /* 0x000fc60000000019 */
[----:B------:R-:W4:Y:S01]  /*3bb20*/  LDL.LU R192, [R1+0x764] ;  /* 0x0007640001c07983 */ /* 0x000f220000300800 */
[----:B------:R-:W-:Y:S02]  /*3bb30*/  PRMT R22, R136, 0x5210, R26 ;  /* 0x0000521088167816 */ /* 0x000fe4000000001a */
[----:B------:R-:W-:Y:S02]  /*3bb40*/  PRMT R23, R135, 0x5210, R27 ;  /* 0x0000521087177816 */ /* 0x000fe4000000001b */
[----:B------:R-:W-:Y:S02]  /*3bb50*/  LOP3.LUT R24, R198, 0xffff, RZ, 0xc0, !PT ;  /* 0x0000ffffc6187812 */ /* 0x000fe400078ec0ff */
[----:B------:R-:W-:Y:S01]  /*3bb60*/  LOP3.LUT R25, R191, 0xffff, RZ, 0xc0, !PT ;  /* 0x0000ffffbf197812 */ /* 0x000fe200078ec0ff */
[----:B0-----:R-:W-:Y:S04]  /*3bb70*/  STL.64 [R1+0x70], R8 ;  /* 0x0000700801007387 */ /* 0x001fe80000100a00 */
[----:B------:R-:W-:Y:S04]  /*3bb80*/  STL.64 [R1+0x78], R10 ;  /* 0x0000780a01007387 */ /* 0x000fe80000100a00 */
[----:B------:R-:W4:Y:S04]  /*3bb90*/  LDL.LU R199, [R1+0x700] ;  /* 0x0007000001c77983 */ /* 0x000f280000300800 */
[----:B------:R-:W4:Y:S04]  /*3bba0*/  LDL.LU R198, [R1+0x6fc] ;  /* 0x0006fc0001c67983 */ /* 0x000f280000300800 */
[----:B------:R-:W4:Y:S04]  /*3bbb0*/  LDL.LU R191, [R1+0x624] ;  /* 0x0006240001bf7983 */ /* 0x000f280000300800 */
[----:B------:R2:W-:Y:S01]  /*3bbc0*/  STSM.16.M88.4 [R7], R16 ;  /* 0x0000001007007844 */ /* 0x0005e20000000200 */
[----:B------:R-:W-:Y:S01]  /*3bbd0*/  BAR.SYNC.DEFER_BLOCKING 0x0 ;  /* 0x0000000000007b1d */ /* 0x000fe20000010000 */
[----:B------:R-:W-:-:S05]  /*3bbe0*/  LOP3.LUT R26, R197, 0xffff, RZ, 0xc0, !PT ;  /* 0x0000ffffc51a7812 */ /* 0x000fca00078ec0ff */
[----:B------:R-:W4:Y:S04]  /*3bbf0*/  LDL.LU R197, [R1+0x620] ;  /* 0x0006200001c57983 */ /* 0x000f280000300800 */
[----:B------:R-:W0:Y:S01]  /*3bc00*/  LDS.128 R8, [R6] ;  /* 0x0000000006087984 */ /* 0x000e220000000c00 */
[----:B------:R-:W-:Y:S01]  /*3bc10*/  BAR.SYNC.DEFER_BLOCKING 0x0 ;  /* 0x0000000000007b1d */ /* 0x000fe20000010000 */
[----:B---3--:R-:W-:-:S05]  /*3bc20*/  LOP3.LUT R27, R251, 0xffff, RZ, 0xc0, !PT ;  /* 0x0000fffffb1b7812 */ /* 0x008fca00078ec0ff */
[----:B------:R-:W3:Y:S01]  /*3bc30*/  LDL.LU R251, [R1+0x61c] ;  /* 0x00061c0001fb7983 */ /* 0x000ee20000300800 */
[----:B--2---:R-:W-:-:S03]  /*3bc40*/  PRMT R16, R190, 0x4210, R24 ;  /* 0x00004210be107816 */ /* 0x004fc60000000018 */
[----:B------:R-:W2:Y:S04]  /*3bc50*/  LDL.LU R190, [R1+0x618] ;  /* 0x0006180001be7983 */ /* 0x000ea80000300800 */
[----:B------:R1:W-:Y:S04]  /*3bc60*/  STSM.16.M88.4 [R7], R20 ;  /* 0x0000001407007844 */ /* 0x0003e80000000200 */
[----:B0-----:R-:W-:Y:S04]  /*3bc70*/  STL.64 [R1+0x60], R8 ;  /* 0x0000600801007387 */ /* 0x001fe80000100a00 */
[----:B------:R-:W-:Y:S01]  /*3bc80*/  STL.64 [R1+0x68], R10 ;  /* 0x0000680a01007387 */ /* 0x000fe20000100a00 */
[----:B------:R-:W-:Y:S06]  /*3bc90*/  BAR.SYNC.DEFER_BLOCKING 0x0 ;  /* 0x0000000000007b1d */ /* 0x000fec0000010000 */
[----:B------:R-:W0:Y:S01]  /*3bca0*/  LDS.128 R8, [R6] ;  /* 0x0000000006087984 */ /* 0x000e220000000c00 */
[----:B-1----:R-:W-:-:S02]  /*3bcb0*/  PRMT R20, R142, 0x5210, R24 ;  /* 0x000052108e147816 */ /* 0x002fc40000000018 */
[----:B------:R-:W-:Y:S02]  /*3bcc0*/  PRMT R21, R143, 0x5210, R25 ;  /* 0x000052108f157816 */ /* 0x000fe40000000019 */
[----:B------:R-:W-:Y:S02]  /*3bcd0*/  PRMT R22, R141, 0x5210, R26 ;  /* 0x000052108d167816 */ /* 0x000fe4000000001a */
[----:B------:R-:W-:Y:S01]  /*3bce0*/  PRMT R23, R134, 0x5210, R27 ;  /* 0x0000521086177816 */ /* 0x000fe2000000001b */
[----:B------:R-:W-:Y:S01]  /*3bcf0*/  BAR.SYNC.DEFER_BLOCKING 0x0 ;  /* 0x0000000000007b1d */ /* 0x000fe20000010000 */
[----:B------:R-:W-:-:S05]  /*3bd00*/  PRMT R17, R196, 0x4210, R25 ;  /* 0x00004210c4117816 */ /* 0x000fca0000000019 */
[----:B------:R-:W2:Y:S01]  /*3bd10*/  LDL.LU R196, [R1+0x770] ;  /* 0x0007700001c47983 */ /* 0x000ea20000300800 */
[----:B----4-:R-:W-:-:S03]  /*3bd20*/  PRMT R18, R195, 0x4210, R26 ;  /* 0x00004210c3127816 */ /* 0x010fc6000000001a */
[----:B------:R-:W4:Y:S01]  /*3bd30*/  LDL.LU R195, [R1+0x76c] ;  /* 0x00076c0001c37983 */ /* 0x000f220000300800 */
[----:B------:R-:W-:-:S03]  /*3bd40*/  PRMT R19, R194, 0x4210, R27 ;  /* 0x00004210c2137816 */ /* 0x000fc6000000001b */
[----:B0-----:R-:W-:Y:S04]  /*3bd50*/  STL.64 [R1+0x10], R8 ;  /* 0x0000100801007387 */ /* 0x001fe80000100a00 */
[----:B------:R-:W-:Y:S04]  /*3bd60*/  STL.64 [R1+0x18], R10 ;  /* 0x0000180a01007387 */ /* 0x000fe80000100a00 */
[----:B------:R-:W4:Y:S04]  /*3bd70*/  LDL.LU R194, [R1+0x708] ;  /* 0x0007080001c27983 */ /* 0x000f280000300800 */
[----:B------:R0:W-:Y:S01]  /*3bd80*/  STSM.16.M88.4 [R7], R16 ;  /* 0x0000001007007844 */ /* 0x0001e20000000200 */
[----:B------:R-:W-:Y:S01]  /*3bd90*/  BAR.SYNC.DEFER_BLOCKING 0x0 ;  /* 0x0000000000007b1d */ /* 0x000fe20000010000 */
[----:B------:R-:W-:-:S05]  /*3bda0*/  LOP3.LUT R24, R193, 0xffff, RZ, 0xc0, !PT ;  /* 0x0000ffffc1187812 */ /* 0x000fca00078ec0ff */
[----:B------:R-:W4:Y:S04]  /*3bdb0*/  LDL.LU R193, [R1+0x704] ;  /* 0x0007040001c17983 */ /* 0x000f280000300800 */
[----:B------:R-:W1:Y:S01]  /*3bdc0*/  LDS.128 R8, [R6] ;  /* 0x0000000006087984 */ /* 0x000e620000000c00 */
[----:B------:R-:W-:Y:S01]  /*3bdd0*/  BAR.SYNC.DEFER_BLOCKING 0x0 ;  /* 0x0000000000007b1d */ /* 0x000fe20000010000 */
[----:B------:R-:W-:-:S05]  /*3bde0*/  LOP3.LUT R25, R192, 0xffff, RZ, 0xc0, !PT ;  /* 0x0000ffffc0197812 */ /* 0x000fca00078ec0ff */
[----:B------:R-:W4:Y:S01]  /*3bdf0*/  LDL.LU R192, [R1+0x634] ;  /* 0x0006340001c07983 */ /* 0x000f220000300800 */
[----:B------:R-:W-:-:S03]  /*3be00*/  LOP3.LUT R26, R199, 0xffff, RZ, 0xc0, !PT ;  /* 0x0000ffffc71a7812 */ /* 0x000fc600078ec0ff */
[----:B------:R-:W4:Y:S01]  /*3be10*/  LDL.LU R199, [R1+0x630] ;  /* 0x0006300001c77983 */ /* 0x000f220000300800 */
[----:B------:R-:W-:-:S03]  /*3be20*/  LOP3.LUT R27, R198, 0xffff, RZ, 0xc0, !PT ;  /* 0x0000ffffc61b7812 */ /* 0x000fc600078ec0ff */
[----:B------:R-:W4:Y:S01]  /*3be30*/  LDL.LU R198, [R1+0x62c] ;  /* 0x00062c0001c67983 */ /* 0x000f220000300800 */
[----:B0-----:R-:W-:-:S03]  /*3be40*/  PRMT R16, R191, 0x4210, R24 ;  /* 0x00004210bf107816 */ /* 0x001fc60000000018 */
[----:B------:R-:W4:Y:S01]  /*3be50*/  LDL.LU R191, [R1+0x628] ;  /* 0x0006280001bf7983 */ /* 0x000f220000300800 */
[----:B------:R-:W-:Y:S02]  /*3be60*/  PRMT R17, R197, 0x4210, R25 ;  /* 0x00004210c5117816 */ /* 0x000fe40000000019 */
[----:B---3--:R-:W-:Y:S02]  /*3be70*/  PRMT R18, R251, 0x4210, R26 ;  /* 0x00004210fb127816 */ /* 0x008fe4000000001a */
[----:B------:R-:W3:Y:S01]  /*3be80*/  LDL.LU R251, [R1+0x778] ;  /* 0x0007780001fb7983 */ /* 0x000ee20000300800 */
[----:B--2---:R-:W-:-:S03]  /*3be90*/  PRMT R19, R190, 0x4210, R27 ;  /* 0x00004210be137816 */ /* 0x004fc6000000001b */
[----:B------:R-:W2:Y:S04]  /*3bea0*/  LDL.LU R190, [R1+0x774] ;  /* 0x0007740001be7983 */ /* 0x000ea80000300800 */
[----:B-1----:R-:W-:Y:S04]  /*3beb0*/  STL.64 [R1], R8 ;  /* 0x0000000801007387 */ /* 0x002fe80000100a00 */
[----:B------:R-:W-:Y:S04]  /*3bec0*/  STL.64 [R1+0x8], R10 ;  /* 0x0000080a01007387 */ /* 0x000fe80000100a00 */
[----:B------:R-:W2:Y:S04]  /*3bed0*/  LDL.LU R197, [R1+0x710] ;  /* 0x0007100001c57983 */ /* 0x000ea80000300800 */
[----:B------:R0:W-:Y:S01]  /*3bee0*/  STSM.16.M88.4 [R7], R20 ;  /* 0x0000001407007844 */ /* 0x0001e20000000200 */
[----:B------:R-:W-:Y:S06]  /*3bef0*/  BAR.SYNC.DEFER_BLOCKING 0x0 ;  /* 0x0000000000007b1d */ /* 0x000fec0000010000 */
[----:B------:R-:W1:Y:S02]  /*3bf00*/  LDS.128 R28, [R6] ;  /* 0x00000000061c7984 */ /* 0x000e640000000c00 */
[----:B------:R-:W-:Y:S06]  /*3bf10*/  BAR.SYNC.DEFER_BLOCKING 0x0 ;  /* 0x0000000000007b1d */ /* 0x000fec0000010000 */
[----:B------:R1:W-:Y:S02]  /*3bf20*/  STSM.16.M88.4 [R7], R16 ;  /* 0x0000001007007844 */ /* 0x0003e40000000200 */
[----:B------:R-:W-:Y:S01]  /*3bf30*/  BAR.SYNC.DEFER_BLOCKING 0x0 ;  /* 0x0000000000007b1d */ /* 0x000fe20000010000 */
[----:B0-----:R-:W-:-:S02]  /*3bf40*/  PRMT R20, R146, 0x5210, R24 ;  /* 0x0000521092147816 */ /* 0x001fc40000000018 */
[----:B------:R-:W-:-:S03]  /*3bf50*/  PRMT R21, R144, 0x5210, R25 ;  /* 0x0000521090157816 */ /* 0x000fc60000000019 */
[----:B------:R-:W0:Y:S01]  /*3bf60*/  LDS.128 R36, [R6] ;  /* 0x0000000006247984 */ /* 0x000e220000000c00 */
[----:B------:R-:W-:Y:S02]  /*3bf70*/  PRMT R22, R145, 0x5210, R26 ;  /* 0x0000521091167816 */ /* 0x000fe4000000001a */
[----:B------:R-:W-:Y:S01]  /*3bf80*/  PRMT R23, R139, 0x5210, R27 ;  /* 0x000052108b177816 */ /* 0x000fe2000000001b */
[----:B------:R-:W-:Y:S06]  /*3bf90*/  BAR.SYNC.DEFER_BLOCKING 0x0 ;  /* 0x0000000000007b1d */ /* 0x000fec0000010000 */
[----:B------:R-:W-:Y:S02]  /*3bfa0*/  STSM.16.M88.4 [R7], R20 ;  /* 0x0000001407007844 */ /* 0x000fe40000000200 */
[----:B------:R-:W-:Y:S01]  /*3bfb0*/  BAR.SYNC.DEFER_BLOCKING 0x0 ;  /* 0x0000000000007b1d */ /* 0x000fe20000010000 */
[----:B------:R-:W-:-:S02]  /*3bfc0*/  LOP3.LUT R24, R196, 0xffff, RZ, 0xc0, !PT ;  /* 0x0000ffffc4187812 */ /* 0x000fc400078ec0ff */
[----:B----4-:R-:W-:Y:S02]  /*3bfd0*/  LOP3.LUT R25, R195, 0xffff, RZ, 0xc0, !PT ;  /* 0x0000ffffc3197812 */ /* 0x010fe400078ec0ff */
[----:B------:R-:W-:Y:S02]  /*3bfe0*/  LOP3.LUT R26, R194, 0xffff, RZ, 0xc0, !PT ;  /* 0x0000ffffc21a7812 */ /* 0x000fe400078ec0ff */
[----:B------:R-:W-:Y:S01]  /*3bff0*/  LOP3.LUT R27, R193, 0xffff, RZ, 0xc0, !PT ;  /* 0x0000ffffc11b7812 */ /* 0x000fe200078ec0ff */
[----:B------:R-:W4:Y:S04]  /*3c000*/  LDL.LU R196, [R1+0x70c] ;  /* 0x00070c0001c47983 */ /* 0x000f280000300800 */
[----:B------:R-:W0:Y:S01]  /*3c010*/  LDS.128 R40, [R6] ;  /* 0x0000000006287984 */ /* 0x000e220000000c00 */
[----:B-1----:R-:W-:-:S03]  /*3c020*/  PRMT R16, R192, 0x4210, R24 ;  /* 0x00004210c0107816 */ /* 0x002fc60000000018 */
[----:B------:R-:W4:Y:S01]  /*3c030*/  LDL.LU R195, [R1+0x648] ;  /* 0x0006480001c37983 */ /* 0x000f220000300800 */
[----:B------:R-:W-:-:S03]  /*3c040*/  PRMT R17, R199, 0x4210, R25 ;  /* 0x00004210c7117816 */ /* 0x000fc60000000019 */
[----:B------:R-:W4:Y:S01]  /*3c050*/  LDL.LU R194, [R1+0x640] ;  /* 0x0006400001c27983 */ /* 0x000f220000300800 */
[----:B------:R-:W-:-:S03]  /*3c060*/  PRMT R18, R198, 0x4210, R26 ;  /* 0x00004210c6127816 */ /* 0x000fc6000000001a */
[----:B------:R-:W4:Y:S01]  /*3c070*/  LDL.LU R193, [R1+0x63c] ;  /* 0x00063c0001c17983 */ /* 0x000f220000300800 */
[----:B------:R-:W-:Y:S01]  /*3c080*/  PRMT R19, R191, 0x4210, R27 ;  /* 0x00004210bf137816 */ /* 0x000fe2000000001b */
[----:B------:R-:W-:Y:S06]  /*3c090*/  BAR.SYNC.DEFER_BLOCKING 0x0 ;  /* 0x0000000000007b1d */ /* 0x000fec0000010000 */
[----:B------:R-:W4:Y:S04]  /*3c0a0*/  LDL.LU R192, [R1+0x5ec] ;  /* 0x0005ec0001c07983 */ /* 0x000f280000300800 */
[----:B------:R-:W4:Y:S04]  /*3c0b0*/  LDL.LU R201, [R1+0x780] ;  /* 0x0007800001c97983 */ /* 0x000f280000300800 */
[----:B------:R-:W4:Y:S04]  /*3c0c0*/  LDL.LU R200, [R1+0x77c] ;  /* 0x00077c0001c87983 */ /* 0x000f280000300800 */
[----:B------:R-:W4:Y:S04]  /*3c0d0*/  LDL.LU R191, [R1+0x728] ;  /* 0x0007280001bf7983 */ /* 0x000f280000300800 */
[----:B------:R1:W-:Y:S01]  /*3c0e0*/  STSM.16.M88.4 [R7], R16 ;  /* 0x0000001007007844 */ /* 0x0003e20000000200 */
[----:B------:R-:W-:Y:S01]  /*3c0f0*/  BAR.SYNC.DEFER_BLOCKING 0x0 ;  /* 0x0000000000007b1d */ /* 0x000fe20000010000 */
[----:B-1----:R-:W-:-:S02]  /*3c100*/  PRMT R16, R151, 0x5210, R24 ;  /* 0x0000521097107816 */ /* 0x002fc40000000018 */
[----:B------:R-:W-:Y:S02]  /*3c110*/  PRMT R17, R149, 0x5210, R25 ;  /* 0x0000521095117816 */ /* 0x000fe40000000019 */
[----:B------:R-:W-:Y:S01]  /*3c120*/  PRMT R18, R150, 0x5210, R26 ;  /* 0x0000521096127816 */ /* 0x000fe2000000001a */
[----:B------:R-:W1:Y:S01]  /*3c130*/  LDS.128 R56, [R6] ;  /* 0x0000000006387984 */ /* 0x000e620000000c00 */
[----:B---3--:R-:W-:-:S03]  /*3c140*/  LOP3.LUT R24, R251, 0xffff, RZ, 0xc0, !PT ;  /* 0x0000fffffb187812 */ /* 0x008fc600078ec0ff */
[----:B------:R-:W3:Y:S01]  /*3c150*/  LDL.LU R251, [R1+0x724] ;  /* 0x0007240001fb7983 */ /* 0x000ee20000300800 */
[----:B--2---:R-:W-:-:S03]  /*3c160*/  LOP3.LUT R25, R190, 0xffff, RZ, 0xc0, !PT ;  /* 0x0000ffffbe197812 */ /* 0x004fc600078ec0ff */
[----:B------:R-:W2:Y:S04]  /*3c170*/  LDL.LU R190, [R1+0x664] ;  /* 0x0006640001be7983 */ /* 0x000ea80000300800 */
[----:B------:R-:W2:Y:S04]  /*3c180*/  LDL.LU R199, [R1+0x654] ;  /* 0x0006540001c77983 */ /* 0x000ea80000300800 */
[----:B------:R-:W2:Y:S01]  /*3c190*/  LDL.LU R198, [R1+0x650] ;  /* 0x0006500001c67983 */ /* 0x000ea20000300800 */
[----:B------:R-:W-:-:S03]  /*3c1a0*/  LOP3.LUT R26, R197, 0xffff, RZ, 0xc0, !PT ;  /* 0x0000ffffc51a7812 */ /* 0x000fc600078ec0ff */
[----:B------:R-:W2:Y:S01]  /*3c1b0*/  LDL.LU R197, [R1+0x5f8] ;  /* 0x0005f80001c57983 */ /* 0x000ea20000300800 */
[----:B------:R-:W-:Y:S01]  /*3c1c0*/  PRMT R19, R140, 0x5210, R27 ;  /* 0x000052108c137816 */ /* 0x000fe2000000001b */
[----:B------:R-:W-:Y:S06]  /*3c1d0*/  BAR.SYNC.DEFER_BLOCKING 0x0 ;  /* 0x0000000000007b1d */ /* 0x000fec0000010000 */
[----:B------:R-:W-:Y:S02]  /*3c1e0*/  STSM.16.M88.4 [R7], R16 ;  /* 0x0000001007007844 */ /* 0x000fe40000000200 */
[----:B------:R-:W-:Y:S06]  /*3c1f0*/  BAR.SYNC.DEFER_BLOCKING 0x0 ;  /* 0x0000000000007b1d */ /* 0x000fec0000010000 */
[----:B------:R-:W1:Y:S01]  /*3c200*/  LDS.128 R60, [R6] ;  /* 0x00000000063c7984 */ /* 0x000e620000000c00 */
[----:B----4-:R-:W-:-:S03]  /*3c210*/  LOP3.LUT R27, R196, 0xffff, RZ, 0xc0, !PT ;  /* 0x0000ffffc41b7812 */ /* 0x010fc600078ec0ff */
[----:B------:R-:W4:Y:S01]  /*3c220*/  LDL.LU R196, [R1+0x788] ;  /* 0x0007880001c47983 */ /* 0x000f220000300800 */
[----:B------:R-:W-:-:S03]  /*3c230*/  PRMT R20, R195, 0x4210, R24 ;  /* 0x00004210c3147816 */ /* 0x000fc60000000018 */
[----:B------:R-:W4:Y:S01]  /*3c240*/  LDL.LU R195, [R1+0x784] ;  /* 0x0007840001c37983 */ /* 0x000f220000300800 */
[----:B------:R-:W-:-:S03]  /*3c250*/  PRMT R21, R194, 0x4210, R25 ;  /* 0x00004210c2157816 */ /* 0x000fc60000000019 */
[----:B------:R-:W4:Y:S01]  /*3c260*/  LDL.LU R194, [R1+0x738] ;  /* 0x0007380001c27983 */ /* 0x000f220000300800 */
[----:B------:R-:W-:-:S03]  /*3c270*/  PRMT R22, R193, 0x4210, R26 ;  /* 0x00004210c1167816 */ /* 0x000fc6000000001a */
[----:B------:R-:W4:Y:S01]  /*3c280*/  LDL.LU R193, [R1+0x734] ;  /* 0x0007340001c17983 */ /* 0x000f220000300800 */
[----:B------:R-:W-:Y:S01]  /*3c290*/  PRMT R23, R192, 0x4210, R27 ;  /* 0x00004210c0177816 */ /* 0x000fe2000000001b */
[----:B------:R-:W-:Y:S01]  /*3c2a0*/  BAR.SYNC.DEFER_BLOCKING 0x0 ;  /* 0x0000000000007b1d */ /* 0x000fe20000010000 */
[----:B------:R-:W-:-:S05]  /*3c2b0*/  LOP3.LUT R32, R201, 0xffff, RZ, 0xc0, !PT ;  /* 0x0000ffffc9207812 */ /* 0x000fca00078ec0ff */
[----:B------:R-:W4:Y:S01]  /*3c2c0*/  LDL.LU R192, [R1+0x67c] ;  /* 0x00067c0001c07983 */ /* 0x000f220000300800 */
[----:B------:R-:W-:-:S03]  /*3c2d0*/  LOP3.LUT R34, R191, 0xffff, RZ, 0xc0, !PT ;  /* 0x0000ffffbf227812 */ /* 0x000fc600078ec0ff */
[----:B------:R-:W4:Y:S04]  /*3c2e0*/  LDL.LU R191, [R1+0x670] ;  /* 0x0006700001bf7983 */ /* 0x000f280000300800 */
[----:B------:R0:W-:Y:S01]  /*3c2f0*/  STSM.16.M88.4 [R7], R20 ;  /* 0x0000001407007844 */ /* 0x0001e20000000200 */
[----:B------:R-:W-:Y:S01]  /*3c300*/  LOP3.LUT R33, R200, 0xffff, RZ, 0xc0, !PT ;  /* 0x0000ffffc8217812 */ /* 0x000fe200078ec0ff */
[----:B------:R-:W-:Y:S01]  /*3c310*/  BAR.SYNC.DEFER_BLOCKING 0x0 ;  /* 0x0000000000007b1d */ /* 0x000fe20000010000 */
[----:B0-----:R-:W-:Y:S02]  /*3c320*/  PRMT R20, R156, 0x5210, R24 ;  /* 0x000052109c147816 */ /* 0x001fe40000000018 */
[----:B---3--:R-:W-:-:S03]  /*3c330*/  LOP3.LUT R35, R251, 0xffff, RZ, 0xc0, !PT ;  /* 0x0000fffffb237812 */ /* 0x008fc600078ec0ff */
[----:B------:R-:W0:Y:S01]  /*3c340*/  LDS.128 R64, [R6] ;  /* 0x0000000006407984 */ /* 0x000e220000000c00 */
[----:B--2---:R-:W-:-:S03]  /*3c350*/  PRMT R24, R190, 0x4210, R32 ;  /* 0x00004210be187816 */ /* 0x004fc60000000020 */
[----:B------:R-:W2:Y:S04]  /*3c360*/  LDL.LU R251, [R1+0x66c] ;  /* 0x00066c0001fb7983 */ /* 0x000ea80000300800 */
[----:B------:R-:W3:Y:S01]  /*3c370*/  LDL.LU R190, [R1+0x668] ;  /* 0x0006680001be7983 */ /* 0x000ee20000300800 */
[----:B------:R-:W-:-:S03]  /*3c380*/  PRMT R21, R155, 0x5210, R25 ;  /* 0x000052109b157816 */ /* 0x000fc60000000019 */
        /* <DEDUP_REMOVED lines=10> */
[----:B------:R-:W3:Y:S04]  /*3c430*/  LDL.LU R199, [R1+0x79c] ;  /* 0x00079c0001c77983 */ /* 0x000ee80000300800 */
[----:B------:R-:W3:Y:S04]  /*3c440*/  LDL.LU R198, [R1+0x694] ;  /* 0x0006940001c67983 */ /* 0x000ee80000300800 */
[----:B------:R-:W3:Y:S01]  /*3c450*/  LDL.LU R197, [R1+0x68c] ;  /* 0x00068c0001c57983 */ /* 0x000ee20000300800 */
[----:B------:R-:W-:Y:S06]  /*3c460*/  BAR.SYNC.DEFER_BLOCKING 0x0 ;  /* 0x0000000000007b1d */ /* 0x000fec0000010000 */
[----:B------:R-:W-:Y:S02]  /*3c470*/  STSM.16.M88.4 [R7], R20 ;  /* 0x0000001407007844 */ /* 0x000fe40000000200 */
[----:B------:R-:W-:Y:S06]  /*3c480*/  BAR.SYNC.DEFER_BLOCKING 0x0 ;  /* 0x0000000000007b1d */ /* 0x000fec0000010000 */
[----:B------:R-:W0:Y:S02]  /*3c490*/  LDS.128 R16, [R6] ;  /* 0x0000000006107984 */ /* 0x000e240000000c00 */
[----:B------:R-:W-:Y:S06]  /*3c4a0*/  BAR.SYNC.DEFER_BLOCKING 0x0 ;  /* 0x0000000000007b1d */ /* 0x000fec0000010000 */
[----:B------:R-:W-:Y:S02]  /*3c4b0*/  STSM.16.M88.4 [R7], R24 ;  /* 0x0000001807007844 */ /* 0x000fe40000000200 */
[----:B------:R-:W-:Y:S01]  /*3c4c0*/  BAR.SYNC.DEFER_BLOCKING 0x0 ;  /* 0x0000000000007b1d */ /* 0x000fe20000010000 */
[----:B------:R-:W-:-:S02]  /*3c4d0*/  PRMT R32, R159, 0x5210, R32 ;  /* 0x000052109f207816 */ /* 0x000fc40000000020 */
[----:B------:R-:W-:-:S03]  /*3c4e0*/  PRMT R33, R157, 0x5210, R33 ;  /* 0x000052109d217816 */ /* 0x000fc60000000021 */
[----:B------:R-:W0:Y:S01]  /*3c4f0*/  LDS.128 R24, [R6] ;  /* 0x0000000006187984 */ /* 0x000e220000000c00 */
[----:B------:R-:W-:Y:S02]  /*3c500*/  PRMT R34, R158, 0x5210, R34 ;  /* 0x000052109e227816 */ /* 0x000fe40000000022 */
[----:B------:R-:W-:Y:S01]  /*3c510*/  PRMT R35, R147, 0x5210, R35 ;  /* 0x0000521093237816 */ /* 0x000fe20000000023 */
[----:B------:R-:W-:Y:S06]  /*3c520*/  BAR.SYNC.DEFER_BLOCKING 0x0 ;  /* 0x0000000000007b1d */ /* 0x000fec0000010000 */
[----:B------:R1:W-:Y:S02]  /*3c530*/  STSM.16.M88.4 [R7], R32 ;  /* 0x0000002007007844 */ /* 0x0003e40000000200 */
[----:B------:R-:W-:Y:S01]  /*3c540*/  BAR.SYNC.DEFER_BLOCKING 0x0 ;  /* 0x0000000000007b1d */ /* 0x000fe20000010000 */
[----:B----4-:R-:W-:-:S02]  /*3c550*/  LOP3.LUT R48, R196, 0xffff, RZ, 0xc0, !PT ;  /* 0x0000ffffc4307812 */ /* 0x010fc400078ec0ff */
[----:B------:R-:W-:Y:S02]  /*3c560*/  LOP3.LUT R49, R195, 0xffff, RZ, 0xc0, !PT ;  /* 0x0000ffffc3317812 */ /* 0x000fe400078ec0ff */
[----:B------:R-:W-:Y:S02]  /*3c570*/  LOP3.LUT R50, R194, 0xffff, RZ, 0xc0, !PT ;  /* 0x0000ffffc2327812 */ /* 0x000fe400078ec0ff */
[----:B------:R-:W-:Y:S01]  /*3c580*/  LOP3.LUT R51, R193, 0xffff, RZ, 0xc0, !PT ;  /* 0x0000ffffc1337812 */ /* 0x000fe200078ec0ff */
[----:B------:R-:W-:Y:S01]  /*3c590*/  VIADD R159, R0, 0x1 ;  /* 0x00000001009f7836 */ /* 0x000fe20000000000 */
[----:B------:R-:W4:Y:S01]  /*3c5a0*/  LDS.128 R20, [R6] ;  /* 0x0000000006147984 */ /* 0x000f220000000c00 */
[--C-:B------:R-:W-:Y:S02]  /*3c5b0*/  PRMT R44, R192, 0x4210, R48.reuse ;  /* 0x00004210c02c7816 */ /* 0x100fe40000000030 */
[----:B------:R-:W-:Y:S01]  /*3c5c0*/  PRMT R45, R191, 0x4210, R49 ;  /* 0x00004210bf2d7816 */ /* 0x000fe20000000031 */
[----:B------:R-:W4:Y:S01]  /*3c5d0*/  LDL.LU R196, [R1+0x798] ;  /* 0x0007980001c47983 */ /* 0x000f220000300800 */
[----:B-1----:R-:W-:-:S02]  /*3c5e0*/  PRMT R32, R162, 0x5210, R48 ;  /* 0x00005210a2207816 */ /* 0x002fc40000000030 */
[----:B------:R-:W-:Y:S02]  /*3c5f0*/  PRMT R33, R160, 0x5210, R49 ;  /* 0x00005210a0217816 */ /* 0x000fe40000000031 */
[----:B------:R-:W-:Y:S02]  /*3c600*/  PRMT R34, R161, 0x5210, R50 ;  /* 0x00005210a1227816 */ /* 0x000fe40000000032 */
[----:B------:R-:W-:Y:S01]  /*3c610*/  PRMT R35, R148, 0x5210, R51 ;  /* 0x0000521094237816 */ /* 0x000fe20000000033 */
[----:B------:R-:W-:Y:S01]  /*3c620*/  BAR.SYNC.DEFER_BLOCKING 0x0 ;  /* 0x0000000000007b1d */ /* 0x000fe20000010000 */
[----:B------:R-:W-:-:S05]  /*3c630*/  VIADD R160, R0, 0x2 ;  /* 0x0000000200a07836 */ /* 0x000fca0000000000 */
[----:B------:R-:W-:Y:S01]  /*3c640*/  ISETP.GE.AND P2, PT, R160, UR53, PT ;  /* 0x00000035a0007c0c */ /* 0x000fe2000bf46270 */
[----:B------:R-:W4:Y:S01]  /*3c650*/  LDL.LU R195, [R1+0x794] ;  /* 0x0007940001c37983 */ /* 0x000f220000300800 */
[----:B--2---:R-:W-:-:S03]  /*3c660*/  PRMT R46, R251, 0x4210, R50 ;  /* 0x00004210fb2e7816 */ /* 0x004fc60000000032 */
[----:B------:R-:W2:Y:S01]  /*3c670*/  LDL.LU R194, [R1+0x758] ;  /* 0x0007580001c27983 */ /* 0x000ea20000300800 */
[----:B---3--:R-:W-:-:S03]  /*3c680*/  PRMT R47, R190, 0x4210, R51 ;  /* 0x00004210be2f7816 */ /* 0x008fc60000000033 */
[----:B------:R-:W3:Y:S01]  /*3c690*/  LDL.LU R193, [R1+0x754] ;  /* 0x0007540001c17983 */ /* 0x000ee20000300800 */
[----:B------:R-:W-:-:S03]  /*3c6a0*/  LOP3.LUT R68, R204, 0xffff, RZ, 0xc0, !PT ;  /* 0x0000ffffcc447812 */ /* 0x000fc600078ec0ff */
[----:B------:R-:W-:Y:S01]  /*3c6b0*/  STSM.16.M88.4 [R7], R44 ;  /* 0x0000002c07007844 */ /* 0x000fe20000000200 */
[----:B------:R-:W-:Y:S01]  /*3c6c0*/  LOP3.LUT R69, R203, 0xffff, RZ, 0xc0, !PT ;  /* 0x0000ffffcb457812 */ /* 0x000fe200078ec0ff */
[----:B------:R-:W-:Y:S01]  /*3c6d0*/  BAR.SYNC.DEFER_BLOCKING 0x0 ;  /* 0x0000000000007b1d */ /* 0x000fe20000010000 */
[----:B------:R-:W-:Y:S02]  /*3c6e0*/  ISETP.LT.AND P5, PT, R3, UR38, !P2 ;  /* 0x0000002603007c0c */ /* 0x000fe4000d7a1270 */
[----:B------:R-:W-:Y:S02]  /*3c6f0*/  ISETP.LT.AND P4, PT, R4, UR32, !P2 ;  /* 0x0000002004007c0c */ /* 0x000fe4000d781270 */
[----:B------:R-:W-:Y:S02]  /*3c700*/  LOP3.LUT R70, R202, 0xffff, RZ, 0xc0, !PT ;  /* 0x0000ffffca467812 */ /* 0x000fe400078ec0ff */
[----:B------:R-:W-:Y:S01]  /*3c710*/  LOP3.LUT R71, R201, 0xffff, RZ, 0xc0, !PT ;  /* 0x0000ffffc9477812 */ /* 0x000fe200078ec0ff */
[----:B------:R-:W3:Y:S01]  /*3c720*/  LDL.LU R192, [R1+0x7b4] ;  /* 0x0007b40001c07983 */ /* 0x000ee20000300800 */
[----:B------:R-:W-:Y:S01]  /*3c730*/  ISETP.LT.AND P3, PT, R5, UR30, !P2 ;  /* 0x0000001e05007c0c */ /* 0x000fe2000d761270 */
[C---:B------:R-:W-:Y:S01]  /*3c740*/  VIADD R160, R0.reuse, 0x42 ;  /* 0x0000004200a07836 */ /* 0x040fe20000000000 */
[----:B------:R-:W-:Y:S01]  /*3c750*/  LOP3.LUT R231, R231, 0x7fffffff, RZ, 0xc0, !PT ;  /* 0x7fffffffe7e77812 */ /* 0x000fe200078ec0ff */
[----:B------:R-:W3:Y:S01]  /*3c760*/  LDL.LU R191, [R1+0x7b0] ;  /* 0x0007b00001bf7983 */ /* 0x000ee20000300800 */
[----:B------:R-:W-:-:S02]  /*3c770*/  VIADD R218, R0, 0x3c ;  /* 0x0000003c00da7836 */ /* 0x000fc40000000000 */
[C---:B------:R-:W-:Y:S02]  /*3c780*/  VIADD R217, R0.reuse, 0x3b ;  /* 0x0000003b00d97836 */ /* 0x040fe40000000000 */
[C---:B------:R-:W-:Y:S02]  /*3c790*/  VIADD R216, R0.reuse, 0x3a ;  /* 0x0000003a00d87836 */ /* 0x040fe40000000000 */
[C---:B------:R-:W-:Y:S02]  /*3c7a0*/  VIADD R215, R0.reuse, 0x39 ;  /* 0x0000003900d77836 */ /* 0x040fe40000000000 */
[----:B------:R-:W-:Y:S01]  /*3c7b0*/  VIADD R214, R0, 0x38 ;  /* 0x0000003800d67836 */ /* 0x000fe20000000000 */
[----:B------:R-:W-:Y:S01]  /*3c7c0*/  LOP3.LUT R230, R230, 0x7fffffff, RZ, 0xc0, !PT ;  /* 0x7fffffffe6e67812 */ /* 0x000fe200078ec0ff */
[----:B------:R-:W4:Y:S01]  /*3c7d0*/  LDL.LU R251, [R1+0x7ac] ;  /* 0x0007ac0001fb7983 */ /* 0x000f220000300800 */
[----:B------:R-:W-:Y:S01]  /*3c7e0*/  VIADD R213, R0, 0x37 ;  /* 0x0000003700d57836 */ /* 0x000fe20000000000 */
[----:B------:R-:W-:-:S02]  /*3c7f0*/  ULDC UR53, c[0x0][0x228] ;  /* 0x00008a0000357ab9 */ /* 0x000fc40000000800 */
[----:B------:R-:W1:Y:S01]  /*3c800*/  LDS.128 R44, [R6] ;  /* 0x00000000062c7984 */ /* 0x000e620000000c00 */
[----:B------:R-:W-:Y:S01]  /*3c810*/  @P5 LOP3.LUT R222, R222, 0x2000, RZ, 0xfc, !PT ;  /* 0x00002000dede5812 */ /* 0x000fe200078efcff */
[----:B------:R-:W-:Y:S01]  /*3c820*/  ULDC UR30, c[0x0][0x228] ;  /* 0x00008a00001e7ab9 */ /* 0x000fe20000000800 */
[----:B------:R-:W-:Y:S01]  /*3c830*/  PRMT R48, R200, 0x4210, R68 ;  /* 0x00004210c8307816 */ /* 0x000fe20000000044 */
[----:B------:R-:W-:Y:S01]  /*3c840*/  BAR.SYNC.DEFER_BLOCKING 0x0 ;  /* 0x0000000000007b1d */ /* 0x000fe20000010000 */
[----:B------:R-:W-:Y:S02]  /*3c850*/  PRMT R49, R199, 0x4210, R69 ;  /* 0x00004210c7317816 */ /* 0x000fe40000000045 */
[----:B------:R-:W-:Y:S02]  /*3c860*/  PRMT R50, R198, 0x4210, R70 ;  /* 0x00004210c6327816 */ /* 0x000fe40000000046 */
[----:B------:R-:W-:Y:S01]  /*3c870*/  PRMT R51, R197, 0x4210, R71 ;  /* 0x00004210c5337816 */ /* 0x000fe20000000047 */
[----:B------:R-:W-:Y:S01]  /*3c880*/  ULDC UR32, c[0x0][0x228] ;  /* 0x00008a0000207ab9 */ /* 0x000fe20000000800 */
[----:B------:R-:W-:Y:S01]  /*3c890*/  ISETP.LT.AND P2, PT, R2, UR26, !P2 ;  /* 0x0000001a02007c0c */ /* 0x000fe2000d741270 */
[----:B------:R-:W-:Y:S01]  /*3c8a0*/  ULDC UR26, c[0x0][0x228] ;  /* 0x00008a00001a7ab9 */ /* 0x000fe20000000800 */
[----:B--2---:R-:W-:Y:S01]  /*3c8b0*/  LOP3.LUT R78, R194, 0xffff, RZ, 0xc0, !PT ;  /* 0x0000ffffc24e7812 */ /* 0x004fe200078ec0ff */
[----:B------:R-:W-:Y:S01]  /*3c8c0*/  STSM.16.M88.4 [R7], R32 ;  /* 0x0000002007007844 */ /* 0x000fe20000000200 */
[----:B------:R-:W-:Y:S01]  /*3c8d0*/  BAR.SYNC.DEFER_BLOCKING 0x0 ;  /* 0x0000000000007b1d */ /* 0x000fe20000010000 */
[----:B------:R-:W-:Y:S01]  /*3c8e0*/  LOP3.LUT R222, R222, 0xffffefff, RZ, 0xc0, !PT ;  /* 0xffffefffdede7812 */ /* 0x000fe200078ec0ff */
[----:B------:R-:W-:-:S02]  /*3c8f0*/  VIADD R212, R0, 0x36 ;  /* 0x0000003600d47836 */ /* 0x000fc40000000000 */
[C---:B------:R-:W-:Y:S02]  /*3c900*/  VIADD R211, R0.reuse, 0x35 ;  /* 0x0000003500d37836 */ /* 0x040fe40000000000 */
[C---:B------:R-:W-:Y:S02]  /*3c910*/  VIADD R210, R0.reuse, 0x34 ;  /* 0x0000003400d27836 */ /* 0x040fe40000000000 */
[C---:B------:R-:W-:Y:S01]  /*3c920*/  VIADD R209, R0.reuse, 0x33 ;  /* 0x0000003300d17836 */ /* 0x040fe20000000000 */
[C---:B------:R-:W-:Y:S01]  /*3c930*/  ISETP.LT.AND P6, PT, R0.reuse, UR47, !P6 ;  /* 0x0000002f00007c0c */ /* 0x040fe2000f7c1270 */
[----:B------:R-:W-:Y:S01]  /*3c940*/  ULDC UR47, c[0x0][0x228] ;  /* 0x00008a00002f7ab9 */ /* 0x000fe20000000800 */
[C---:B------:R-:W-:Y:S01]  /*3c950*/  VIADD R208, R0.reuse, 0x32 ;  /* 0x0000003200d07836 */ /* 0x040fe20000000000 */
[----:B------:R-:W-:Y:S01]  /*3c960*/  LOP3.LUT R229, R229, 0x7fffffff, RZ, 0xc0, !PT ;  /* 0x7fffffffe5e57812 */ /* 0x000fe200078ec0ff */
[----:B------:R-:W-:Y:S01]  /*3c970*/  VIADD R207, R0, 0x31 ;  /* 0x0000003100cf7836 */ /* 0x000fe20000000000 */
[----:B------:R-:W-:Y:S01]  /*3c980*/  LOP3.LUT R228, R228, 0x7fffffff, RZ, 0xc0, !PT ;  /* 0x7fffffffe4e47812 */ /* 0x000fe200078ec0ff */
[----:B------:R-:W-:Y:S01]  /*3c990*/  VIADD R206, R0, 0x30 ;  /* 0x0000003000ce7836 */ /* 0x000fe20000000000 */
[----:B------:R-:W2:Y:S04]  /*3c9a0*/  LDL.LU R190, [R1+0x608] ;  /* 0x0006080001be7983 */ /* 0x000ea80000300800 */
[----:B------:R-:W1:Y:S01]  /*3c9b0*/  LDS.128 R52, [R6] ;  /* 0x0000000006347984 */ /* 0x000e620000000c00 */
[----:B------:R-:W-:Y:S01]  /*3c9c0*/  BAR.SYNC.DEFER_BLOCKING 0x0 ;  /* 0x0000000000007b1d */ /* 0x000fe20000010000 */
[----:B------:R-:W-:-:S04]  /*3c9d0*/  @P4 LOP3.LUT R222, R222, 0x1000, RZ, 0xfc, !PT ;  /* 0x00001000dede4812 */ /* 0x000fc800078efcff */
[----:B------:R-:W-:Y:S02]  /*3c9e0*/  LOP3.LUT R222, R222, 0xfffffbff, RZ, 0xc0, !PT ;  /* 0xfffffbffdede7812 */ /* 0x000fe400078ec0ff */
[----:B------:R-:W-:Y:S02]  /*3c9f0*/  PRMT R68, R165, 0x5210, R68 ;  /* 0x00005210a5447816 */ /* 0x000fe40000000044 */
[----:B------:R-:W-:Y:S02]  /*3ca00*/  PRMT R69, R164, 0x5210, R69 ;  /* 0x00005210a4457816 */ /* 0x000fe40000000045 */
[----:B------:R-:W-:Y:S02]  /*3ca10*/  PRMT R70, R163, 0x5210, R70 ;  /* 0x00005210a3467816 */ /* 0x000fe40000000046 */
[----:B------:R-:W-:Y:S01]  /*3ca20*/  PRMT R71, R152, 0x5210, R71 ;  /* 0x0000521098477816 */ /* 0x000fe20000000047 */
[----:B------:R-:W-:Y:S01]  /*3ca30*/  VIADD R205, R0, 0x2f ;  /* 0x0000002f00cd7836 */ /* 0x000fe20000000000 */
[----:B------:R-:W-:Y:S01]  /*3ca40*/  LOP3.LUT R222, R222, 0xfffff7ff, RZ, 0xc0, !PT ;  /* 0xfffff7ffdede7812 */ /* 0x000fe200078ec0ff */
[C---:B------:R-:W-:Y:S01]  /*3ca50*/  VIADD R204, R0.reuse, 0x2e ;  /* 0x0000002e00cc7836 */ /* 0x040fe20000000000 */
[----:B----4-:R-:W-:Y:S01]  /*3ca60*/  PRMT R74, R251, 0x4210, R78 ;  /* 0x00004210fb4a7816 */ /* 0x010fe2000000004e */
[----:B------:R-:W-:Y:S01]  /*3ca70*/  VIADD R203, R0, 0x2d ;  /* 0x0000002d00cb7836 */ /* 0x000fe20000000000 */
[----:B------:R-:W-:Y:S01]  /*3ca80*/  LOP3.LUT R76, R196, 0xffff, RZ, 0xc0, !PT ;  /* 0x0000ffffc44c7812 */ /* 0x000fe200078ec0ff */
[C---:B------:R-:W-:Y:S01]  /*3ca90*/  VIADD R202, R0.reuse, 0x2c ;  /* 0x0000002c00ca7836 */ /* 0x040fe20000000000 */
[----:B------:R-:W-:Y:S01]  /*3caa0*/  LOP3.LUT R77, R195, 0xffff, RZ, 0xc0, !PT ;  /* 0x0000ffffc34d7812 */ /* 0x000fe200078ec0ff */
[----:B------:R-:W-:Y:S01]  /*3cab0*/  VIADD R201, R0, 0x2b ;  /* 0x0000002b00c97836 */ /* 0x000fe20000000000 */
[----:B---3--:R-:W-:Y:S01]  /*3cac0*/  LOP3.LUT R79, R193, 0xffff, RZ, 0xc0, !PT ;  /* 0x0000ffffc14f7812 */ /* 0x008fe200078ec0ff */
[----:B------:R-:W-:Y:S01]  /*3cad0*/  STSM.16.M88.4 [R7], R48 ;  /* 0x0000003007007844 */ /* 0x000fe20000000200 */
[----:B------:R-:W-:Y:S01]  /*3cae0*/  BAR.SYNC.DEFER_BLOCKING 0x0 ;  /* 0x0000000000007b1d */ /* 0x000fe20000010000 */
[----:B------:R-:W-:-:S04]  /*3caf0*/  @P3 LOP3.LUT R222, R222, 0x800, RZ, 0xfc, !PT ;  /* 0x00000800dede3812 */ /* 0x000fc800078efcff */
[----:B------:R-:W-:Y:S02]  /*3cb00*/  @P2 LOP3.LUT R222, R222, 0x400, RZ, 0xfc, !PT ;  /* 0x00000400dede2812 */ /* 0x000fe400078efcff */
[----:B------:R-:W-:Y:S01]  /*3cb10*/  ISETP.GE.AND P2, PT, R159, UR51, PT ;  /* 0x000000339f007c0c */ /* 0x000fe2000bf46270 */
[----:B------:R-:W-:Y:S01]  /*3cb20*/  VIADD R251, R0, 0x3e ;  /* 0x0000003e00fb7836 */ /* 0x000fe20000000000 */
        /* <DEDUP_REMOVED lines=8> */
[C---:B------:R-:W-:Y:S01]  /*3cbb0*/  VIADD R200, R0.reuse, 0x2a ;  /* 0x0000002a00c87836 */ /* 0x040fe20000000000 */
[----:B------:R-:W-:Y:S01]  /*3cbc0*/  LOP3.LUT R227, R227, 0x7fffffff, RZ, 0xc0, !PT ;  /* 0x7fffffffe3e37812 */ /* 0x000fe200078ec0ff */
[----:B------:R-:W-:-:S02]  /*3cbd0*/  VIADD R199, R0, 0x29 ;  /* 0x0000002900c77836 */ /* 0x000fc40000000000 */
[C---:B------:R-:W-:Y:S02]  /*3cbe0*/  VIADD R189, R0.reuse, 0x1f ;  /* 0x0000001f00bd7836 */ /* 0x040fe40000000000 */
[----:B------:R-:W-:Y:S01]  /*3cbf0*/  VIADD R188, R0, 0x1e ;  /* 0x0000001e00bc7836 */ /* 0x000fe20000000000 */
[----:B------:R-:W3:Y:S01]  /*3cc00*/  LDS.128 R48, [R6] ;  /* 0x0000000006307984 */ /* 0x000ee20000000c00 */
[----:B------:R-:W-:Y:S01]  /*3cc10*/  BAR.SYNC.DEFER_BLOCKING 0x0 ;  /* 0x0000000000007b1d */ /* 0x000fe20000010000 */
[----:B------:R-:W-:Y:S02]  /*3cc20*/  @P3 LOP3.LUT R222, R222, 0x40, RZ, 0xfc, !PT ;  /* 0x00000040dede3812 */ /* 0x000fe400078efcff */
[----:B------:R-:W-:Y:S02]  /*3cc30*/  ISETP.LT.AND P3, PT, R2, UR28, !P2 ;  /* 0x0000001c02007c0c */ /* 0x000fe4000d761270 */
[----:B------:R-:W-:Y:S01]  /*3cc40*/  ISETP.LT.AND P2, PT, R4, UR22, !P1 ;  /* 0x0000001604007c0c */ /* 0x000fe2000cf41270 */
[----:B------:R-:W-:Y:S01]  /*3cc50*/  ULDC UR28, c[0x0][0x228] ;  /* 0x00008a00001c7ab9 */ /* 0x000fe20000000800 */
[----:B------:R-:W-:Y:S01]  /*3cc60*/  ISETP.LT.AND P1, PT, R3, UR20, !P1 ;  /* 0x0000001403007c0c */ /* 0x000fe2000cf21270 */
[----:B------:R-:W-:Y:S01]  /*3cc70*/  ULDC UR22, c[0x0][0x228] ;  /* 0x00008a0000167ab9 */ /* 0x000fe20000000800 */
[----:B------:R-:W-:Y:S01]  /*3cc80*/  LOP3.LUT R222, R222, 0xffffffdf, RZ, 0xc0, !PT ;  /* 0xffffffdfdede7812 */ /* 0x000fe200078ec0ff */
[----:B------:R-:W-:Y:S01]  /*3cc90*/  ULDC UR20, c[0x0][0x228] ;  /* 0x00008a0000147ab9 */ /* 0x000fe20000000800 */
[----:B------:R-:W-:-:S02]  /*3cca0*/  VIADD R198, R0, 0x28 ;  /* 0x0000002800c67836 */ /* 0x000fc40000000000 */
[----:B------:R-:W-:Y:S01]  /*3ccb0*/  VIADD R187, R0, 0x1d ;  /* 0x0000001d00bb7836 */ /* 0x000fe20000000000 */
[----:B------:R-:W-:Y:S01]  /*3ccc0*/  @P5 LOP3.LUT R222, R222, 0x20, RZ, 0xfc, !PT ;  /* 0x00000020dede5812 */ /* 0x000fe200078efcff */
[C---:B------:R-:W-:Y:S02]  /*3ccd0*/  VIADD R197, R0.reuse, 0x27 ;  /* 0x0000002700c57836 */ /* 0x040fe40000000000 */
[----:B------:R-:W-:Y:S01]  /*3cce0*/  VIADD R186, R0, 0x1c ;  /* 0x0000001c00ba7836 */ /* 0x000fe20000000000 */
[----:B------:R-:W-:Y:S01]  /*3ccf0*/  @P2 LOP3.LUT R220, R220, 0x200000, RZ, 0xfc, !PT ;  /* 0x00200000dcdc2812 */ /* 0x000fe200078efcff */
[C---:B------:R-:W-:Y:S02]  /*3cd00*/  VIADD R194, R0.reuse, 0x24 ;  /* 0x0000002400c27836 */ /* 0x040fe40000000000 */
[----:B------:R-:W-:Y:S01]  /*3cd10*/  VIADD R185, R0, 0x1b ;  /* 0x0000001b00b97836 */ /* 0x000fe20000000000 */
[----:B------:R-:W-:Y:S01]  /*3cd20*/  LOP3.LUT R220, R220, 0xffefffff, RZ, 0xc0, !PT ;  /* 0xffefffffdcdc7812 */ /* 0x000fe200078ec0ff */
[----:B------:R-:W-:Y:S01]  /*3cd30*/  VIADD R184, R0, 0x1a ;  /* 0x0000001a00b87836 */ /* 0x000fe20000000000 */
[----:B------:R4:W-:Y:S01]  /*3cd40*/  STSM.16.M88.4 [R7], R68 ;  /* 0x0000004407007844 */ /* 0x0009e20000000200 */
[----:B------:R-:W-:-:S02]  /*3cd50*/  LOP3.LUT R222, R222, 0xffffffef, RZ, 0xc0, !PT ;  /* 0xffffffefdede7812 */ /* 0x000fc400078ec0ff */
[----:B------:R-:W-:Y:S01]  /*3cd60*/  @P1 LOP3.LUT R220, R220, 0x100000, RZ, 0xfc, !PT ;  /* 0x00100000dcdc1812 */ /* 0x000fe200078efcff */
[----:B------:R-:W-:Y:S01]  /*3cd70*/  VIADD R196, R0, 0x26 ;  /* 0x0000002600c47836 */ /* 0x000fe20000000000 */
[----:B------:R-:W-:Y:S01]  /*3cd80*/  @P4 LOP3.LUT R222, R222, 0x10, RZ, 0xfc, !PT ;  /* 0x00000010dede4812 */ /* 0x000fe200078efcff */
[----:B------:R-:W-:Y:S01]  /*3cd90*/  VIADD R195, R0, 0x25 ;  /* 0x0000002500c37836 */ /* 0x000fe20000000000 */
[----:B------:R-:W-:Y:S01]  /*3cda0*/  PRMT R72, R192, 0x4210, R76 ;  /* 0x00004210c0487816 */ /* 0x000fe2000000004c */
[C---:B------:R-:W-:Y:S02]  /*3cdb0*/  VIADD R193, R0.reuse, 0x23 ;  /* 0x0000002300c17836 */ /* 0x040fe40000000000 */
[C---:B------:R-:W-:Y:S02]  /*3cdc0*/  VIADD R183, R0.reuse, 0x19 ;  /* 0x0000001900b77836 */ /* 0x040fe40000000000 */
[----:B------:R-:W-:Y:S01]  /*3cdd0*/  VIADD R182, R0, 0x18 ;  /* 0x0000001800b67836 */ /* 0x000fe20000000000 */
[----:B------:R-:W-:Y:S01]  /*3cde0*/  LOP3.LUT R226, R226, 0x7fffffff, RZ, 0xc0, !PT ;  /* 0x7fffffffe2e27812 */ /* 0x000fe200078ec0ff */
[----:B------:R-:W-:-:S02]  /*3cdf0*/  VIADD R181, R0, 0x17 ;  /* 0x0000001700b57836 */ /* 0x000fc40000000000 */
[C---:B------:R-:W-:Y:S02]  /*3ce00*/  VIADD R180, R0.reuse, 0x16 ;  /* 0x0000001600b47836 */ /* 0x040fe40000000000 */
[C---:B------:R-:W-:Y:S02]  /*3ce10*/  VIADD R179, R0.reuse, 0x15 ;  /* 0x0000001500b37836 */ /* 0x040fe40000000000 */
[C---:B------:R-:W-:Y:S02]  /*3ce20*/  VIADD R178, R0.reuse, 0x14 ;  /* 0x0000001400b27836 */ /* 0x040fe40000000000 */
[C---:B------:R-:W-:Y:S02]  /*3ce30*/  VIADD R177, R0.reuse, 0x13 ;  /* 0x0000001300b17836 */ /* 0x040fe40000000000 */
[C---:B------:R-:W-:Y:S02]  /*3ce40*/  VIADD R176, R0.reuse, 0x12 ;  /* 0x0000001200b07836 */ /* 0x040fe40000000000 */
[----:B------:R-:W-:-:S02]  /*3ce50*/  VIADD R175, R0, 0x11 ;  /* 0x0000001100af7836 */ /* 0x000fc40000000000 */
[C---:B------:R-:W-:Y:S01]  /*3ce60*/  VIADD R174, R0.reuse, 0x10 ;  /* 0x0000001000ae7836 */ /* 0x040fe20000000000 */
[----:B------:R-:W-:Y:S01]  /*3ce70*/  LOP3.LUT R225, R225, 0x7fffffff, RZ, 0xc0, !PT ;  /* 0x7fffffffe1e17812 */ /* 0x000fe200078ec0ff */
[C---:B----4-:R-:W-:Y:S01]  /*3ce80*/  VIADD R68, R0.reuse, 0xad ;  /* 0x000000ad00447836 */ /* 0x050fe20000000000 */
[----:B------:R-:W-:Y:S01]  /*3ce90*/  PRMT R73, R191, 0x4210, R77 ;  /* 0x00004210bf497816 */ /* 0x000fe2000000004d */
[----:B------:R-:W-:Y:S01]  /*3cea0*/  VIADD R69, R0, 0xae ;  /* 0x000000ae00457836 */ /* 0x000fe20000000000 */
[----:B------:R-:W-:Y:S02]  /*3ceb0*/  BAR.SYNC.DEFER_BLOCKING 0x0 ;  /* 0x0000000000007b1d */ /* 0x000fe40000010000 */
[----:B------:R-:W-:-:S04]  /*3cec0*/  ISETP.GE.AND P1, PT, R68, UR49, PT ;  /* 0x0000003144007c0c */ /* 0x000fc8000bf26270 */
[----:B------:R-:W-:Y:S01]  /*3ced0*/  ISETP.LT.AND P4, PT, R2, UR18, !P1 ;  /* 0x0000001202007c0c */ /* 0x000fe2000cf81270 */
[----:B------:R-:W-:Y:S01]  /*3cee0*/  ULDC UR49, c[0x0][0x228] ;  /* 0x00008a0000317ab9 */ /* 0x000fe20000000800 */
[----:B------:R-:W-:Y:S01]  /*3cef0*/  LOP3.LUT R222, R222, 0xfffffff7, RZ, 0xc0, !PT ;  /* 0xfffffff7dede7812 */ /* 0x000fe200078ec0ff */
[----:B------:R-:W-:Y:S01]  /*3cf00*/  ULDC UR18, c[0x0][0x228] ;  /* 0x00008a0000127ab9 */ /* 0x000fe20000000800 */
[----:B------:R-:W-:Y:S01]  /*3cf10*/  LOP3.LUT R220, R220, 0xfff7ffff, RZ, 0xc0, !PT ;  /* 0xfff7ffffdcdc7812 */ /* 0x000fe200078ec0ff */
[----:B------:R-:W-:Y:S01]  /*3cf20*/  VIADD R173, R0, 0xf ;  /* 0x0000000f00ad7836 */ /* 0x000fe20000000000 */
[----:B------:R-:W-:Y:S01]  /*3cf30*/  @P3 LOP3.LUT R222, R222, 0x8, RZ, 0xfc, !PT ;  /* 0x00000008dede3812 */ /* 0x000fe200078efcff */
[----:B------:R-:W-:Y:S01]  /*3cf40*/  VIADD R172, R0, 0xe ;  /* 0x0000000e00ac7836 */ /* 0x000fe20000000000 */
[----:B------:R-:W-:Y:S01]  /*3cf50*/  ISETP.LT.AND P3, PT, R5, UR16, !P1 ;  /* 0x0000001005007c0c */ /* 0x000fe2000cf61270 */
[----:B------:R-:W-:Y:S01]  /*3cf60*/  ULDC UR16, c[0x0][0x228] ;  /* 0x00008a0000107ab9 */ /* 0x000fe20000000800 */
[----:B------:R-:W-:Y:S01]  /*3cf70*/  ISETP.LT.AND P2, PT, R4, UR14, !P1 ;  /* 0x0000000e04007c0c */ /* 0x000fe2000cf41270 */
[----:B------:R-:W-:Y:S01]  /*3cf80*/  ULDC UR14, c[0x0][0x228] ;  /* 0x00008a00000e7ab9 */ /* 0x000fe20000000800 */
[----:B------:R-:W-:Y:S01]  /*3cf90*/  VIADD R171, R0, 0xd ;  /* 0x0000000d00ab7836 */ /* 0x000fe20000000000 */
[----:B------:R-:W-:Y:S01]  /*3cfa0*/  @P4 LOP3.LUT R220, R220, 0x80000, RZ, 0xfc, !PT ;  /* 0x00080000dcdc4812 */ /* 0x000fe200078efcff */
[C---:B------:R-:W-:Y:S01]  /*3cfb0*/  VIADD R170, R0.reuse, 0xc ;  /* 0x0000000c00aa7836 */ /* 0x040fe20000000000 */
[----:B------:R-:W-:Y:S01]  /*3cfc0*/  LOP3.LUT R223, R223, 0x7fffffff, RZ, 0xc0, !PT ;  /* 0x7fffffffdfdf7812 */ /* 0x000fe200078ec0ff */
[----:B------:R-:W-:Y:S01]  /*3cfd0*/  VIADD R162, R0, 0x4 ;  /* 0x0000000400a27836 */ /* 0x000fe20000000000 */
[----:B------:R-:W-:Y:S01]  /*3cfe0*/  LOP3.LUT R220, R220, 0xfffbffff, RZ, 0xc0, !PT ;  /* 0xfffbffffdcdc7812 */ /* 0x000fe200078ec0ff */
[----:B------:R-:W-:Y:S01]  /*3cff0*/  VIADD R192, R0, 0x22 ;  /* 0x0000002200c07836 */ /* 0x000fe20000000000 */
[----:B------:R-:W4:Y:S02]  /*3d000*/  LDS.128 R32, [R6] ;  /* 0x0000000006207984 */ /* 0x000f240000000c00 */
[----:B------:R-:W-:-:S02]  /*3d010*/  @P3 LOP3.LUT R220, R220, 0x40000, RZ, 0xfc, !PT ;  /* 0x00040000dcdc3812 */ /* 0x000fc400078efcff */
[----:B------:R-:W-:Y:S01]  /*3d020*/  ISETP.LT.AND P1, PT, R3, UR12, !P1 ;  /* 0x0000000c03007c0c */ /* 0x000fe2000cf21270 */
[----:B------:R-:W-:Y:S01]  /*3d030*/  ULDC UR12, c[0x0][0x228] ;  /* 0x00008a00000c7ab9 */ /* 0x000fe20000000800 */
[----:B------:R-:W-:Y:S01]  /*3d040*/  LOP3.LUT R220, R220, 0xfffdffff, RZ, 0xc0, !PT ;  /* 0xfffdffffdcdc7812 */ /* 0x000fe200078ec0ff */
[C---:B------:R-:W-:Y:S02]  /*3d050*/  VIADD R161, R0.reuse, 0x3 ;  /* 0x0000000300a17836 */ /* 0x040fe40000000000 */
[----:B------:R-:W-:Y:S01]  /*3d060*/  VIADD R80, R0, 0xb1 ;  /* 0x000000b100507836 */ /* 0x000fe20000000000 */
[----:B------:R-:W-:Y:S01]  /*3d070*/  @P2 LOP3.LUT R220, R220, 0x20000, RZ, 0xfc, !PT ;  /* 0x00020000dcdc2812 */ /* 0x000fe200078efcff */
[C---:B------:R-:W-:Y:S02]  /*3d080*/  VIADD R81, R0.reuse, 0xb2 ;  /* 0x000000b200517836 */ /* 0x040fe40000000000 */
[----:B------:R-:W-:Y:S01]  /*3d090*/  VIADD R117, R0, 0xd6 ;  /* 0x000000d600757836 */ /* 0x000fe20000000000 */
[----:B------:R-:W-:Y:S01]  /*3d0a0*/  LOP3.LUT R220, R220, 0xfffeffff, RZ, 0xc0, !PT ;  /* 0xfffeffffdcdc7812 */ /* 0x000fe200078ec0ff */
[----:B------:R-:W-:-:S02]  /*3d0b0*/  VIADD R158, R0, 0xff ;  /* 0x000000ff009e7836 */ /* 0x000fc40000000000 */
[----:B------:R-:W-:Y:S01]  /*3d0c0*/  VIADD R116, R0, 0xd5 ;  /* 0x000000d500747836 */ /* 0x000fe20000000000 */
[----:B------:R-:W-:Y:S01]  /*3d0d0*/  @P1 LOP3.LUT R220, R220, 0x10000, RZ, 0xfc, !PT ;  /* 0x00010000dcdc1812 */ /* 0x000fe200078efcff */
[C---:B------:R-:W-:Y:S01]  /*3d0e0*/  VIADD R157, R0.reuse, 0xfe ;  /* 0x000000fe009d7836 */ /* 0x040fe20000000000 */
[----:B------:R-:W-:Y:S01]  /*3d0f0*/  ISETP.GE.AND P1, PT, R69, UR39, PT ;  /* 0x0000002745007c0c */ /* 0x000fe2000bf26270 */
[----:B------:R-:W-:Y:S01]  /*3d100*/  ULDC.64 UR38, c[0x0][0x228] ;  /* 0x00008a0000267ab9 */ /* 0x000fe20000000a00 */
[C---:B------:R-:W-:Y:S02]  /*3d110*/  VIADD R156, R0.reuse, 0xfd ;  /* 0x000000fd009c7836 */ /* 0x040fe40000000000 */
[----:B------:R-:W-:Y:S01]  /*3d120*/  VIADD R115, R0, 0xd4 ;  /* 0x000000d400737836 */ /* 0x000fe20000000000 */
[----:B------:R-:W-:Y:S01]  /*3d130*/  ISETP.LT.AND P4, PT, R2, UR10, !P1 ;  /* 0x0000000a02007c0c */ /* 0x000fe2000cf81270 */
[----:B------:R-:W-:Y:S01]  /*3d140*/  ULDC UR10, c[0x0][0x228] ;  /* 0x00008a00000a7ab9 */ /* 0x000fe20000000800 */
[----:B------:R-:W-:Y:S01]  /*3d150*/  ISETP.LT.AND P3, PT, R5, UR8, !P1 ;  /* 0x0000000805007c0c */ /* 0x000fe2000cf61270 */
[----:B------:R-:W-:Y:S01]  /*3d160*/  ULDC UR8, c[0x0][0x228] ;  /* 0x00008a0000087ab9 */ /* 0x000fe20000000800 */
[----:B------:R-:W-:Y:S01]  /*3d170*/  LOP3.LUT R220, R220, 0xffff7fff, RZ, 0xc0, !PT ;  /* 0xffff7fffdcdc7812 */ /* 0x000fe200078ec0ff */
[----:B------:R-:W-:Y:S01]  /*3d180*/  VIADD R155, R0, 0xfc ;  /* 0x000000fc009b7836 */ /* 0x000fe20000000000 */
[----:B------:R-:W-:Y:S01]  /*3d190*/  ISETP.LT.AND P2, PT, R4, UR6, !P1 ;  /* 0x0000000604007c0c */ /* 0x000fe2000cf41270 */
[----:B------:R-:W-:Y:S01]  /*3d1a0*/  ULDC UR6, c[0x0][0x228] ;  /* 0x00008a0000067ab9 */ /* 0x000fe20000000800 */
[----:B------:R-:W-:-:S02]  /*3d1b0*/  VIADD R154, R0, 0xfb ;  /* 0x000000fb009a7836 */ /* 0x000fc40000000000 */
[C---:B------:R-:W-:Y:S02]  /*3d1c0*/  VIADD R114, R0.reuse, 0xd3 ;  /* 0x000000d300727836 */ /* 0x040fe40000000000 */
[----:B------:R-:W-:Y:S01]  /*3d1d0*/  VIADD R113, R0, 0xd2 ;  /* 0x000000d200717836 */ /* 0x000fe20000000000 */
[----:B------:R-:W-:Y:S01]  /*3d1e0*/  @P4 LOP3.LUT R220, R220, 0x8000, RZ, 0xfc, !PT ;  /* 0x00008000dcdc4812 */ /* 0x000fe200078efcff */
[C---:B------:R-:W-:Y:S02]  /*3d1f0*/  VIADD R153, R0.reuse, 0xfa ;  /* 0x000000fa00997836 */ /* 0x040fe40000000000 */
[----:B------:R-:W-:Y:S01]  /*3d200*/  VIADD R112, R0, 0xd1 ;  /* 0x000000d100707836 */ /* 0x000fe20000000000 */
[----:B------:R-:W-:Y:S01]  /*3d210*/  LOP3.LUT R220, R220, 0xffffbfff, RZ, 0xc0, !PT ;  /* 0xffffbfffdcdc7812 */ /* 0x000fe200078ec0ff */
[C---:B------:R-:W-:Y:S02]  /*3d220*/  VIADD R151, R0.reuse, 0xf8 ;  /* 0x000000f800977836 */ /* 0x040fe40000000000 */
[----:B------:R-:W-:Y:S01]  /*3d230*/  VIADD R111, R0, 0xd0 ;  /* 0x000000d0006f7836 */ /* 0x000fe20000000000 */
[----:B------:R-:W-:Y:S01]  /*3d240*/  @P3 LOP3.LUT R220, R220, 0x4000, RZ, 0xfc, !PT ;  /* 0x00004000dcdc3812 */ /* 0x000fe200078efcff */
[----:B------:R-:W-:Y:S01]  /*3d250*/  VIADD R150, R0, 0xf7 ;  /* 0x000000f700967836 */ /* 0x000fe20000000000 */
[----:B------:R-:W-:Y:S01]  /*3d260*/  ISETP.LT.AND P1, PT, R3, UR4, !P1 ;  /* 0x0000000403007c0c */ /* 0x000fe2000cf21270 */
[----:B------:R-:W-:Y:S01]  /*3d270*/  ULDC UR4, c[0x0][0x228] ;  /* 0x00008a0000047ab9 */ /* 0x000fe20000000800 */
[----:B------:R-:W-:Y:S01]  /*3d280*/  LOP3.LUT R220, R220, 0xffffdfff, RZ, 0xc0, !PT ;  /* 0xffffdfffdcdc7812 */ /* 0x000fe200078ec0ff */
[----:B------:R-:W-:-:S02]  /*3d290*/  VIADD R149, R0, 0xf6 ;  /* 0x000000f600957836 */ /* 0x000fc40000000000 */
[----:B------:R-:W-:Y:S01]  /*3d2a0*/  VIADD R110, R0, 0xcf ;  /* 0x000000cf006e7836 */ /* 0x000fe20000000000 */
[----:B------:R-:W-:Y:S01]  /*3d2b0*/  @P2 LOP3.LUT R220, R220, 0x2000, RZ, 0xfc, !PT ;  /* 0x00002000dcdc2812 */ /* 0x000fe200078efcff */
[----:B------:R-:W-:Y:S01]  /*3d2c0*/  VIADD R148, R0, 0xf5 ;  /* 0x000000f500947836 */ /* 0x000fe20000000000 */
[----:B------:R-:W-:Y:S01]  /*3d2d0*/  ISETP.LT.AND P2, PT, R4, UR59, !P0 ;  /* 0x0000003b04007c0c */ /* 0x000fe2000c741270 */
[----:B------:R-:W-:Y:S01]  /*3d2e0*/  ULDC UR59, c[0x0][0x228] ;  /* 0x00008a00003b7ab9 */ /* 0x000fe20000000800 */
        /* <DEDUP_REMOVED lines=18> */
[----:B------:R-:W-:-:S02]  /*3d410*/  VIADD R142, R0, 0xef ;  /* 0x000000ef008e7836 */ /* 0x000fc40000000000 */
[----:B------:R-:W-:Y:S01]  /*3d420*/  VIADD R106, R0, 0xcb ;  /* 0x000000cb006a7836 */ /* 0x000fe20000000000 */
[----:B------:R-:W-:Y:S01]  /*3d430*/  LOP3.LUT R220, R220, 0xfffffdff, RZ, 0xc0, !PT ;  /* 0xfffffdffdcdc7812 */ /* 0x000fe200078ec0ff */
[C---:B------:R-:W-:Y:S02]  /*3d440*/  VIADD R141, R0.reuse, 0xee ;  /* 0x000000ee008d7836 */ /* 0x040fe40000000000 */
[----:B------:R-:W-:Y:S01]  /*3d450*/  VIADD R105, R0, 0xca ;  /* 0x000000ca00697836 */ /* 0x000fe20000000000 */
[----:B------:R-:W-:Y:S01]  /*3d460*/  @P0 LOP3.LUT R220, R220, 0x200, RZ, 0xfc, !PT ;  /* 0x00000200dcdc0812 */ /* 0x000fe200078efcff */
[----:B------:R-:W-:Y:S01]  /*3d470*/  VIADD R140, R0, 0xed ;  /* 0x000000ed008c7836 */ /* 0x000fe20000000000 */
[----:B------:R-:W-:Y:S01]  /*3d480*/  ISETP.GE.AND P0, PT, R160, UR41, PT ;  /* 0x00000029a0007c0c */ /* 0x000fe2000bf06270 */
[C---:B------:R-:W-:Y:S02]  /*3d490*/  VIADD R139, R0.reuse, 0xec ;  /* 0x000000ec008b7836 */ /* 0x040fe40000000000 */
[C---:B------:R-:W-:Y:S01]  /*3d4a0*/  VIADD R104, R0.reuse, 0xc9 ;  /* 0x000000c900687836 */ /* 0x040fe20000000000 */
[----:B------:R-:W-:Y:S01]  /*3d4b0*/  ISETP.LT.AND P3, PT, R3, UR38, !P0 ;  /* 0x0000002603007c0c */ /* 0x000fe2000c761270 */
[----:B------:R-:W-:Y:S01]  /*3d4c0*/  VIADD R138, R0, 0xeb ;  /* 0x000000eb008a7836 */ /* 0x000fe20000000000 */
[----:B------:R-:W-:Y:S01]  /*3d4d0*/  ISETP.LT.AND P2, PT, R4, UR40, !P0 ;  /* 0x0000002804007c0c */ /* 0x000fe2000c741270 */
[----:B------:R-:W-:Y:S01]  /*3d4e0*/  VIADD R137, R0, 0xea ;  /* 0x000000ea00897836 */ /* 0x000fe20000000000 */
[----:B------:R-:W-:Y:S01]  /*3d4f0*/  LOP3.LUT R220, R220, 0xfffffeff, RZ, 0xc0, !PT ;  /* 0xfffffeffdcdc7812 */ /* 0x000fe200078ec0ff */
[C---:B------:R-:W-:Y:S01]  /*3d500*/  VIADD R160, R0.reuse, 0x41 ;  /* 0x0000004100a07836 */ /* 0x040fe20000000000 */
[----:B------:R-:W-:Y:S01]  /*3d510*/  ISETP.LT.AND P1, PT, R5, UR57, !P0 ;  /* 0x0000003905007c0c */ /* 0x000fe2000c721270 */
[----:B------:R-:W-:Y:S01]  /*3d520*/  ULDC.64 UR40, c[0x0][0x228] ;  /* 0x00008a0000287ab9 */ /* 0x000fe20000000a00 */
[----:B------:R-:W-:-:S02]  /*3d530*/  VIADD R136, R0, 0xe9 ;  /* 0x000000e900887836 */ /* 0x000fc40000000000 */
[C---:B------:R-:W-:Y:S02]  /*3d540*/  VIADD R103, R0.reuse, 0xc8 ;  /* 0x000000c800677836 */ /* 0x040fe40000000000 */
[----:B------:R-:W-:Y:S01]  /*3d550*/  VIADD R102, R0, 0xc7 ;  /* 0x000000c700667836 */ /* 0x000fe20000000000 */
[----:B------:R-:W-:Y:S01]  /*3d560*/  @P3 LOP3.LUT R220, R220, 0x100, RZ, 0xfc, !PT ;  /* 0x00000100dcdc3812 */ /* 0x000fe200078efcff */
[----:B------:R-:W-:Y:S01]  /*3d570*/  ULDC UR57, c[0x0][0x228] ;  /* 0x00008a0000397ab9 */ /* 0x000fe20000000800 */
        /* <DEDUP_REMOVED lines=20> */
[----:B------:R-:W-:Y:S01]  /*3d6c0*/  ISETP.GE.AND P0, PT, R160, UR43, PT ;  /* 0x0000002ba0007c0c */ /* 0x000fe2000bf06270 */
[----:B------:R-:W-:-:S02]  /*3d6d0*/  VIADD R128, R0, 0xe1 ;  /* 0x000000e100807836 */ /* 0x000fc40000000000 */
        /* <DEDUP_REMOVED lines=8> */
[C---:B------:R-:W-:Y:S02]  /*3d760*/  VIADD R160, R0.reuse, 0x40 ;  /* 0x0000004000a07836 */ /* 0x040fe40000000000 */
        /* <DEDUP_REMOVED lines=13> */
[----:B------:R-:W-:Y:S01]  /*3d840*/  ULDC.64 UR42, c[0x0][0x228] ;  /* 0x00008a00002a7ab9 */ /* 0x000fe20000000a00 */
        /* <DEDUP_REMOVED lines=12> */
[----:B------:R-:W-:Y:S01]  /*3d910*/  VIADD R160, R0, 0x3f ;  /* 0x0000003f00a07836 */ /* 0x000fe20000000000 */
[----:B------:R-:W-:Y:S01]  /*3d920*/  LOP3.LUT R220, R220, 0xfffffffe, RZ, 0xc0, !PT ;  /* 0xfffffffedcdc7812 */ /* 0x000fe200078ec0ff */
[----:B------:R-:W-:Y:S01]  /*3d930*/  ULDC.64 UR54, c[0x0][0x228] ;  /* 0x00008a0000367ab9 */ /* 0x000fe20000000a00 */
[----:B------:R-:W-:Y:S01]  /*3d940*/  ISETP.LT.AND P2, PT, R4, UR26, !P0 ;  /* 0x0000001a04007c0c */ /* 0x000fe2000c741270 */
[----:B------:R-:W-:Y:S01]  /*3d950*/  ULDC UR26, c[0x0][0x228] ;  /* 0x00008a00001a7ab9 */ /* 0x000fe20000000800 */
[----:B------:R-:W-:Y:S01]  /*3d960*/  ISETP.LT.AND P1, PT, R5, UR30, !P0 ;  /* 0x0000001e05007c0c */ /* 0x000fe2000c721270 */
[----:B------:R-:W-:Y:S01]  /*3d970*/  ULDC UR30, c[0x0][0x228] ;  /* 0x00008a00001e7ab9 */ /* 0x000fe20000000800 */
[----:B------:R-:W-:Y:S01]  /*3d980*/  ISETP.LT.AND P3, PT, R3, UR42, !P0 ;  /* 0x0000002a03007c0c */ /* 0x000fe2000c761270 */
[----:B------:R-:W-:Y:S01]  /*3d990*/  VIADD R87, R0, 0xb8 ;  /* 0x000000b800577836 */ /* 0x000fe20000000000 */
[----:B------:R-:W-:Y:S01]  /*3d9a0*/  ISETP.LT.AND P0, PT, R2, UR32, !P0 ;  /* 0x0000002002007c0c */ /* 0x000fe2000c701270 */
[----:B------:R-:W-:Y:S01]  /*3d9b0*/  ULDC UR32, c[0x0][0x228] ;  /* 0x00008a0000207ab9 */ /* 0x000fe20000000800 */
[----:B------:R-:W-:-:S02]  /*3d9c0*/  VIADD R86, R0, 0xb7 ;  /* 0x000000b700567836 */ /* 0x000fc40000000000 */
[C---:B------:R-:W-:Y:S02]  /*3d9d0*/  VIADD R85, R0.reuse, 0xb6 ;  /* 0x000000b600557836 */ /* 0x040fe40000000000 */
[C---:B------:R-:W-:Y:S01]  /*3d9e0*/  VIADD R84, R0.reuse, 0xb5 ;  /* 0x000000b500547836 */ /* 0x040fe20000000000 */
[----:B------:R-:W-:Y:S01]  /*3d9f0*/  @P2 LOP3.LUT R231, R231, 0x80000000, RZ, 0xfc, !PT ;  /* 0x80000000e7e72812 */ /* 0x000fe200078efcff */
[C---:B------:R-:W-:Y:S02]  /*3da00*/  VIADD R83, R0.reuse, 0xb4 ;  /* 0x000000b400537836 */ /* 0x040fe40000000000 */
[C---:B------:R-:W-:Y:S01]  /*3da10*/  VIADD R82, R0.reuse, 0xb3 ;  /* 0x000000b300527836 */ /* 0x040fe20000000000 */
[----:B------:R-:W-:Y:S01]  /*3da20*/  LOP3.LUT R231, R231, 0xbfffffff, RZ, 0xc0, !PT ;  /* 0xbfffffffe7e77812 */ /* 0x000fe200078ec0ff */
[----:B------:R-:W3:Y:S03]  /*3da30*/  LDL.LU R11, [R1+0x7ec] ;  /* 0x0007ec00010b7983 */ /* 0x000ee60000300800 */
[----:B------:R-:W-:Y:S01]  /*3da40*/  @P1 LOP3.LUT R231, R231, 0x40000000, RZ, 0xfc, !PT ;  /* 0x40000000e7e71812 */ /* 0x000fe200078efcff */
[----:B------:R-:W-:Y:S01]  /*3da50*/  VIADD R191, R0, 0x21 ;  /* 0x0000002100bf7836 */ /* 0x000fe20000000000 */
[----:B------:R-:W-:-:S02]  /*3da60*/  @P3 LOP3.LUT R220, R220, 0x1, RZ, 0xfc, !PT ;  /* 0x00000001dcdc3812 */ /* 0x000fc400078efcff */
[----:B--2---:R-:W-:Y:S01]  /*3da70*/  PRMT R75, R190, 0x4210, R79 ;  /* 0x00004210be4b7816 */ /* 0x004fe2000000004f */
[----:B------:R-:W-:Y:S01]  /*3da80*/  BAR.SYNC.DEFER_BLOCKING 0x0 ;  /* 0x0000000000007b1d */ /* 0x000fe20000010000 */
[----:B------:R-:W-:-:S04]  /*3da90*/  LOP3.LUT R231, R231, 0xdfffffff, RZ, 0xc0, !PT ;  /* 0xdfffffffe7e77812 */ /* 0x000fc800078ec0ff */
[----:B------:R-:W-:Y:S02]  /*3daa0*/  @P0 LOP3.LUT R231, R231, 0x20000000, RZ, 0xfc, !PT ;  /* 0x20000000e7e70812 */ /* 0x000fe400078efcff */
[----:B------:R-:W-:Y:S01]  /*3dab0*/  ISETP.GE.AND P0, PT, R160, UR39, PT ;  /* 0x00000027a0007c0c */ /* 0x000fe2000bf06270 */
[----:B------:R-:W-:Y:S01]  /*3dac0*/  ULDC.64 UR38, c[0x0][0x228] ;  /* 0x00008a0000267ab9 */ /* 0x000fe20000000a00 */
[C---:B------:R-:W-:Y:S02]  /*3dad0*/  VIADD R165, R0.reuse, 0x7 ;  /* 0x0000000700a57836 */ /* 0x040fe40000000000 */
[C---:B------:R-:W-:Y:S01]  /*3dae0*/  VIADD R164, R0.reuse, 0x6 ;  /* 0x0000000600a47836 */ /* 0x040fe20000000000 */
[----:B------:R-:W-:Y:S01]  /*3daf0*/  ISETP.LT.AND P3, PT, R3, UR54, !P0 ;  /* 0x0000003603007c0c */ /* 0x000fe2000c761270 */
[----:B------:R-:W-:Y:S01]  /*3db00*/  VIADD R163, R0, 0x5 ;  /* 0x0000000500a37836 */ /* 0x000fe20000000000 */
[----:B------:R-:W-:Y:S01]  /*3db10*/  ISETP.LT.AND P2, PT, R4, UR26, !P0 ;  /* 0x0000001a04007c0c */ /* 0x000fe2000c741270 */
[----:B------:R-:W-:Y:S01]  /*3db20*/  ULDC UR26, c[0x0][0x228] ;  /* 0x00008a00001a7ab9 */ /* 0x000fe20000000800 */
[----:B------:R-:W-:Y:S01]  /*3db30*/  LOP3.LUT R231, R231, 0xefffffff, RZ, 0xc0, !PT ;  /* 0xefffffffe7e77812 */ /* 0x000fe200078ec0ff */
[----:B------:R-:W-:Y:S01]  /*3db40*/  VIADD R70, R0, 0xaf ;  /* 0x000000af00467836 */ /* 0x000fe20000000000 */
[----:B------:R-:W-:Y:S01]  /*3db50*/  ISETP.LT.AND P1, PT, R5, UR30, !P0 ;  /* 0x0000001e05007c0c */ /* 0x000fe2000c721270 */
[----:B------:R-:W-:Y:S01]  /*3db60*/  ULDC UR30, c[0x0][0x228] ;  /* 0x00008a00001e7ab9 */ /* 0x000fe20000000800 */
[----:B------:R-:W-:Y:S01]  /*3db70*/  LOP3.LUT R222, R222, 0xfffffffb, RZ, 0xc0, !PT ;  /* 0xfffffffbdede7812 */ /* 0x000fe200078ec0ff */
[----:B------:R-:W-:Y:S01]  /*3db80*/  VIADD R71, R0, 0xb0 ;  /* 0x000000b000477836 */ /* 0x000fe20000000000 */
[----:B------:R-:W-:Y:S01]  /*3db90*/  LOP3.LUT R244, R244, 0x7fffffff, RZ, 0xc0, !PT ;  /* 0x7ffffffff4f47812 */ /* 0x000fe200078ec0ff */
[----:B------:R-:W-:Y:S01]  /*3dba0*/  VIADD R152, R0, 0xf9 ;  /* 0x000000f900987836 */ /* 0x000fe20000000000 */
[----:B------:R-:W-:Y:S01]  /*3dbb0*/  LOP3.LUT R245, R245, 0x7fffffff, RZ, 0xc0, !PT ;  /* 0x7ffffffff5f57812 */ /* 0x000fe200078ec0ff */
[----:B------:R-:W2:Y:S01]  /*3dbc0*/  LDL.LU R10, [R1+0x7e8] ;  /* 0x0007e800010a7983 */ /* 0x000ea20000300800 */
[----:B------:R-:W-:-:S02]  /*3dbd0*/  @P3 LOP3.LUT R231, R231, 0x10000000, RZ, 0xfc, !PT ;  /* 0x10000000e7e73812 */ /* 0x000fc400078efcff */
[----:B------:R-:W-:Y:S01]  /*3dbe0*/  ISETP.LT.AND P0, PT, R2, UR32, !P0 ;  /* 0x0000002002007c0c */ /* 0x000fe2000c701270 */
[----:B------:R-:W-:Y:S01]  /*3dbf0*/  ULDC UR32, c[0x0][0x228] ;  /* 0x00008a0000207ab9 */ /* 0x000fe20000000800 */
[----:B------:R-:W-:Y:S01]  /*3dc00*/  LOP3.LUT R231, R231, 0xf7ffffff, RZ, 0xc0, !PT ;  /* 0xf7ffffffe7e77812 */ /* 0x000fe200078ec0ff */
[----:B------:R-:W-:Y:S01]  /*3dc10*/  VIADD R190, R0, 0x20 ;  /* 0x0000002000be7836 */ /* 0x000fe20000000000 */
[----:B------:R0:W-:Y:S02]  /*3dc20*/  STSM.16.M88.4 [R7], R72 ;  /* 0x0000004807007844 */ /* 0x0001e40000000200 */
[----:B------:R-:W-:Y:S02]  /*3dc30*/  @P2 LOP3.LUT R231, R231, 0x8000000, RZ, 0xfc, !PT ;  /* 0x08000000e7e72812 */ /* 0x000fe400078efcff */
[----:B------:R-:W-:Y:S01]  /*3dc40*/  LOP3.LUT R246, R246, 0x7fffffff, RZ, 0xc0, !PT ;  /* 0x7ffffffff6f67812 */ /* 0x000fe200078ec0ff */
[----:B------:R-:W4:Y:S01]  /*3dc50*/  LDL.LU R9, [R1+0x7a8] ;  /* 0x0007a80001097983 */ /* 0x000f220000300800 */
[----:B------:R-:W-:-:S02]  /*3dc60*/  LOP3.LUT R231, R231, 0xfbffffff, RZ, 0xc0, !PT ;  /* 0xfbffffffe7e77812 */ /* 0x000fc400078ec0ff */
[----:B------:R-:W-:Y:S01]  /*3dc70*/  LOP3.LUT R247, R247, 0x7fffffff, RZ, 0xc0, !PT ;  /* 0x7ffffffff7f77812 */ /* 0x000fe200078ec0ff */
[----:B------:R-:W4:Y:S01]  /*3dc80*/  LDL.LU R8, [R1+0x7a4] ;  /* 0x0007a40001087983 */ /* 0x000f220000300800 */
        /* <DEDUP_REMOVED lines=67> */
[----:B------:R-:W-:Y:S02]  /*3e0c0*/  LOP3.LUT R231, R231, 0xfffffbff, RZ, 0xc0, !PT ;  /* 0xfffffbffe7e77812 */ /* 0x000fe400078ec0ff */
[----:B------:R-:W-:Y:S01]  /*3e0d0*/  ISETP.GE.AND P0, PT, R216, UR41, PT ;  /* 0x00000029d8007c0c */ /* 0x000fe2000bf06270 */
[----:B------:R-:W-:Y:S01]  /*3e0e0*/  ULDC.64 UR40, c[0x0][0x228] ;  /* 0x00008a0000287ab9 */ /* 0x000fe20000000a00 */
[----:B------:R-:W-:Y:S02]  /*3e0f0*/  @P2 LOP3.LUT R231, R231, 0x400, RZ, 0xfc, !PT ;  /* 0x00000400e7e72812 */ /* 0x000fe400078efcff */
[----:B------:R-:W-:-:S02]  /*3e100*/  ISETP.LT.AND P3, PT, R3, UR38, !P0 ;  /* 0x0000002603007c0c */ /* 0x000fc4000c761270 */
[----:B------:R-:W-:-:S04]  /*3e110*/  LOP3.LUT R231, R231, 0xfffffdff, RZ, 0xc0, !PT ;  /* 0xfffffdffe7e77812 */ /* 0x000fc800078ec0ff */
[----:B------:R-:W-:Y:S02]  /*3e120*/  @P1 LOP3.LUT R231, R231, 0x200, RZ, 0xfc, !PT ;  /* 0x00000200e7e71812 */ /* 0x000fe400078efcff */
[----:B------:R-:W-:Y:S01]  /*3e130*/  ISETP.LT.AND P2, PT, R4, UR56, !P0 ;  /* 0x0000003804007c0c */ /* 0x000fe2000c741270 */
[----:B------:R-:W-:Y:S01]  /*3e140*/  ULDC UR56, c[0x0][0x228] ;  /* 0x00008a0000387ab9 */ /* 0x000fe20000000800 */
        /* <DEDUP_REMOVED lines=34> */
[----:B------:R-:W-:Y:S01]  /*3e370*/  ISETP.LT.AND P2, PT, R5, UR28, !P0 ;  /* 0x0000001c05007c0c */ /* 0x000fe2000c741270 */
[----:B------:R-:W-:Y:S01]  /*3e380*/  ULDC UR28, c[0x0][0x228] ;  /* 0x00008a00001c7ab9 */ /* 0x000fe20000000800 */
[----:B------:R-:W-:-:S07]  /*3e390*/  LOP3.LUT R231, R231, 0xfffffffe, RZ, 0xc0, !PT ;  /* 0xfffffffee7e77812 */ /* 0x000fce00078ec0ff */
[----:B------:R-:W-:Y:S02]  /*3e3a0*/  @P3 LOP3.LUT R230, R230, 0x80000000, RZ, 0xfc, !PT ;  /* 0x80000000e6e63812 */ /* 0x000fe400078efcff */
[----:B------:R-:W-:Y:S02]  /*3e3b0*/  @P1 LOP3.LUT R231, R231, 0x1, RZ, 0xfc, !PT ;  /* 0x00000001e7e71812 */ /* 0x000fe400078efcff */
[----:B------:R-:W-:Y:S01]  /*3e3c0*/  ISETP.LT.AND P1, PT, R2, UR22, !P0 ;  /* 0x0000001602007c0c */ /* 0x000fe2000c721270 */
[----:B------:R-:W-:Y:S01]  /*3e3d0*/  ULDC UR22, c[0x0][0x228] ;  /* 0x00008a0000167ab9 */ /* 0x000fe20000000800 */
[----:B------:R-:W-:Y:S02]  /*3e3e0*/  LOP3.LUT R230, R230, 0xbfffffff, RZ, 0xc0, !PT ;  /* 0xbfffffffe6e67812 */ /* 0x000fe400078ec0ff */
[----:B------:R-:W-:Y:S01]  /*3e3f0*/  ISETP.GE.AND P0, PT, R213, UR39, PT ;  /* 0x00000027d5007c0c */ /* 0x000fe2000bf06270 */
[----:B------:R-:W-:Y:S01]  /*3e400*/  ULDC.64 UR38, c[0x0][0x228] ;  /* 0x00008a0000267ab9 */ /* 0x000fe20000000a00 */
[----:B------:R-:W-:-:S02]  /*3e410*/  @P2 LOP3.LUT R230, R230, 0x40000000, RZ, 0xfc, !PT ;  /* 0x40000000e6e62812 */ /* 0x000fc400078efcff */
[----:B------:R-:W-:Y:S02]  /*3e420*/  ISETP.LT.AND P3, PT, R3, UR54, !P0 ;  /* 0x0000003603007c0c */ /* 0x000fe4000c761270 */
        /* <DEDUP_REMOVED lines=126> */
[----:B------:R-:W-:Y:S01]  /*3ec10*/  ISETP.LT.AND P3, PT, R3, UR42, !P0 ;  /* 0x0000002a03007c0c */ /* 0x000fe2000c761270 */
[----:B------:R-:W-:Y:S01]  /*3ec20*/  ULDC UR42, c[0x0][0x228] ;  /* 0x00008a00002a7ab9 */ /* 0x000fe20000000800 */
        /* <DEDUP_REMOVED lines=8> */
[----:B------:R-:W-:Y:S02]  /*3ecb0*/  ISETP.GE.AND P0, PT, R205, UR39, PT ;  /* 0x00000027cd007c0c */ /* 0x000fe4000bf06270 */
[----:B------:R-:W-:Y:S02]  /*3ecc0*/  @P3 LOP3.LUT R230, R230, 0x1, RZ, 0xfc, !PT ;  /* 0x00000001e6e63812 */ /* 0x000fe400078efcff */
[----:B------:R-:W-:-:S02]  /*3ecd0*/  ISETP.LT.AND P3, PT, R3, UR54, !P0 ;  /* 0x0000003603007c0c */ /* 0x000fc4000c761270 */
        /* <DEDUP_REMOVED lines=15> */
[----:B------:R-:W-:Y:S02]  /*3edd0*/  ISETP.LT.AND P3, PT, R3, UR38, !P0 ;  /* 0x0000002603007c0c */ /* 0x000fe4000c761270 */
        /* <DEDUP_REMOVED lines=116> */
[----:B------:R-:W-:-:S02]  /*3f520*/  ISETP.LT.AND P3, PT, R3, UR54, !P0 ;  /* 0x0000003603007c0c */ /* 0x000fc4000c761270 */
        /* <DEDUP_REMOVED lines=468> */
[----:B0-----:R-:W-:Y:S01]  /*41270*/  PRMT R72, R169, 0x5210, R76 ;  /* 0x00005210a9487816 */ /* 0x001fe2000000004c */
[----:B------:R-:W-:Y:S01]  /*41280*/  VIADD R169, R0, 0xb ;  /* 0x0000000b00a97836 */ /* 0x000fe20000000000 */
[----:B------:R-:W-:Y:S01]  /*41290*/  LOP3.LUT R225, R225, 0xffffdfff, RZ, 0xc0, !PT ;  /* 0xffffdfffe1e17812 */ /* 0x000fe200078ec0ff */
[----:B------:R-:W4:Y:S03]  /*412a0*/  LDL.LU R76, [R1+0x808] ;  /* 0x00080800014c7983 */ /* 0x000f260000300800 */
        /* <DEDUP_REMOVED lines=16> */
[----:B------:R-:W-:Y:S01]  /*413b0*/  PRMT R73, R168, 0x5210, R77 ;  /* 0x00005210a8497816 */ /* 0x000fe2000000004d */
        /* <DEDUP_REMOVED lines=43> */
[----:B------:R-:W-:Y:S01]  /*41670*/  @P0 LOP3.LUT R225, R225, 0x2, RZ, 0xfc, !PT ;  /* 0x00000002e1e10812 */ /* 0x000fe200078efcff */
[----:B------:R-:W4:Y:S01]  /*41680*/  LDL.LU R79, [R1+0x638] ;  /* 0x00063800014f7983 */ /* 0x000f220000300800 */
        /* <DEDUP_REMOVED lines=105> */
[----:B------:R-:W-:Y:S01]  /*41d20*/  ULDC UR50, c[0x0][0x228] ;  /* 0x00008a0000327ab9 */ /* 0x000fe20000000800 */
[----:B------:R-:W-:Y:S01]  /*41d30*/  ISETP.LT.AND P0, PT, R5, UR38, !P0 ;  /* 0x0000002605007c0c */ /* 0x000fe2000c701270 */
[----:B------:R-:W-:-:S04]  /*41d40*/  ULDC.64 UR38, c[0x0][0x228] ;  /* 0x00008a0000267ab9 */ /* 0x000fc80000000a00 */
[----:B------:R-:W-:-:S04]  /*41d50*/  @P2 LOP3.LUT R222, R222, 0x200, RZ, 0xfc, !PT ;  /* 0x00000200dede2812 */ /* 0x000fc800078efcff */
[----:B------:R-:W-:-:S04]  /*41d60*/  LOP3.LUT R222, R222, 0xffffff7f, RZ, 0xc0, !PT ;  /* 0xffffff7fdede7812 */ /* 0x000fc800078ec0ff */
[----:B------:R-:W-:-:S04]  /*41d70*/  @P1 LOP3.LUT R222, R222, 0x80, RZ, 0xfc, !PT ;  /* 0x00000080dede1812 */ /* 0x000fc800078efcff */
[----:B------:R-:W-:Y:S02]  /*41d80*/  LOP3.LUT R222, R222, 0xfffffeff, RZ, 0xc0, !PT ;  /* 0xfffffeffdede7812 */ /* 0x000fe400078ec0ff */
[----:B------:R-:W-:Y:S02]  /*41d90*/  LOP3.LUT R223, R223, 0xffffefff, RZ, 0xc0, !PT ;  /* 0xffffefffdfdf7812 */ /* 0x000fe400078ec0ff */
[----:B------:R-:W-:Y:S02]  /*41da0*/  @P0 LOP3.LUT R222, R222, 0x100, RZ, 0xfc, !PT ;  /* 0x00000100dede0812 */ /* 0x000fe400078efcff */
[----:B------:R-:W-:Y:S01]  /*41db0*/  ISETP.GE.AND P0, PT, R70, UR33, PT ;  /* 0x0000002146007c0c */ /* 0x000fe2000bf06270 */
[----:B------:R-:W-:Y:S01]  /*41dc0*/  ULDC UR33, c[0x0][0x228] ;  /* 0x00008a0000217ab9 */ /* 0x000fe20000000800 */
        /* <DEDUP_REMOVED lines=1095> */
[----:B------:R-:W-:Y:S02]  /*46240*/  ISETP.LT.AND P3, PT, R5, UR35, !P0 ;  /* 0x0000002305007c0c */ /* 0x000fe4000c761270 */
[----:B------:R-:W-:-:S09]  /*46250*/  LOP3.LUT R250, R250, 0xff7fffff, RZ, 0xc0, !PT ;  /* 0xff7ffffffafa7812 */ /* 0x000fd200078ec0ff */
[----:B------:R-:W-:Y:S02]  /*46260*/  @P1 LOP3.LUT R250, R250, 0x800000, RZ, 0xfc, !PT ;  /* 0x00800000fafa1812 */ /* 0x000fe400078efcff */
[----:B------:R-:W-:Y:S02]  /*46270*/  ISETP.LT.AND P1, PT, R4, UR26, !P0 ;  /* 0x0000001a04007c0c */ /* 0x000fe4000c721270 */
[----:B------:R-:W-:-:S04]  /*46280*/  LOP3.LUT R250, R250, 0xffbfffff, RZ, 0xc0, !PT ;  /* 0xffbffffffafa7812 */ /* 0x000fc800078ec0ff */
[----:B------:R-:W-:Y:S02]  /*46290*/  @P3 LOP3.LUT R250, R250, 0x400000, RZ, 0xfc, !PT ;  /* 0x00400000fafa3812 */ /* 0x000fe400078efcff */
[----:B------:R-:W-:Y:S02]  /*462a0*/  ISETP.LT.AND P2, PT, R3, UR20, !P0 ;  /* 0x0000001403007c0c */ /* 0x000fe4000c741270 */
[----:B------:R-:W-:Y:S02]  /*462b0*/  LOP3.LUT R250, R250, 0xffdfffff, RZ, 0xc0, !PT ;  /* 0xffdffffffafa7812 */ /* 0x000fe400078ec0ff */
[----:B------:R-:W-:Y:S01]  /*462c0*/  ISETP.GE.AND P0, PT, R140, UR30, PT ;  /* 0x0000001e8c007c0c */ /* 0x000fe2000bf06270 */
[----:B------:R-:W-:Y:S01]  /*462d0*/  ULDC UR30, c[0x0][0x22c] ;  /* 0x00008b00001e7ab9 */ /* 0x000fe20000000800 */
[----:B------:R-:W-:Y:S02]  /*462e0*/  @P1 LOP3.LUT R250, R250, 0x200000, RZ, 0xfc, !PT ;  /* 0x00200000fafa1812 */ /* 0x000fe400078efcff */
[----:B------:R-:W-:-:S02]  /*462f0*/  ISETP.LT.AND P1, PT, R2, UR18, !P0 ;  /* 0x0000001202007c0c */ /* 0x000fc4000c721270 */
[----:B------:R-:W-:Y:S02]  /*46300*/  LOP3.LUT R250, R250, 0xffefffff, RZ, 0xc0, !PT ;  /* 0xffeffffffafa7812 */ /* 0x000fe400078ec0ff */
[----:B---3--:R-:W-:Y:S02]  /*46310*/  LOP3.LUT R11, R11, 0xffff, RZ, 0xc0, !PT ;  /* 0x0000ffff0b0b7812 */ /* 0x008fe400078ec0ff */
[----:B------:R-:W-:Y:S02]  /*46320*/  @P2 LOP3.LUT R250, R250, 0x100000, RZ, 0xfc, !PT ;  /* 0x00100000fafa2812 */ /* 0x000fe400078efcff */
[----:B--2---:R-:W-:Y:S02]  /*46330*/  LOP3.LUT R10, R10, 0xffff, RZ, 0xc0, !PT ;  /* 0x0000ffff0a0a7812 */ /* 0x004fe400078ec0ff */
[----:B------:R-:W-:Y:S02]  /*46340*/  ISETP.LT.AND P3, PT, R5, UR53, !P0 ;  /* 0x0000003505007c0c */ /* 0x000fe4000c761270 */
[----:B------:R-:W-:Y:S01]  /*46350*/  LOP3.LUT R250, R250, 0xfff7ffff, RZ, 0xc0, !PT ;  /* 0xfff7fffffafa7812 */ /* 0x000fe200078ec0ff */
[----:B------:R0:W-:Y:S01]  /*46360*/  STL [R1+0xc0], R11 ;  /* 0x0000c00b01007387 */ /* 0x0001e20000100800 */
[----:B----4-:R-:W-:-:S02]  /*46370*/  LOP3.LUT R9, R9, 0xffff, RZ, 0xc0, !PT ;  /* 0x0000ffff09097812 */ /* 0x010fc400078ec0ff */
[----:B------:R-:W-:Y:S02]  /*46380*/  PRMT R76, R76, 0x4210, R11 ;  /* 0x000042104c4c7816 */ /* 0x000fe4000000000b */
[----:B------:R-:W-:Y:S02]  /*46390*/  LOP3.LUT R8, R8, 0xffff, RZ, 0xc0, !PT ;  /* 0x0000ffff08087812 */ /* 0x000fe400078ec0ff */
[----:B------:R-:W-:Y:S02]  /*463a0*/  PRMT R77, R77, 0x4210, R10 ;  /* 0x000042104d4d7816 */ /* 0x000fe4000000000a */
[----:B------:R-:W-:Y:S01]  /*463b0*/  @P1 LOP3.LUT R250, R250, 0x80000, RZ, 0xfc, !PT ;  /* 0x00080000fafa1812 */ /* 0x000fe200078efcff */
[----:B0-----:R-:W2:Y:S01]  /*463c0*/  LDL.LU R11, [R1+0x20c0] ;  /* 0x0020c000010b7983 */ /* 0x001ea20000300800 */
[----:B------:R-:W-:-:S03]  /*463d0*/  PRMT R78, R78, 0x4210, R9 ;  /* 0x000042104e4e7816 */ /* 0x000fc60000000009 */
[----:B------:R0:W-:Y:S01]  /*463e0*/  STL [R1+0xc4], R10 ;  /* 0x0000c40a01007387 */ /* 0x0001e20000100800 */
[----:B------:R-:W-:Y:S02]  /*463f0*/  ISETP.LT.AND P2, PT, R4, UR52, !P0 ;  /* 0x0000003404007c0c */ /* 0x000fe4000c741270 */
[----:B------:R-:W-:Y:S02]  /*46400*/  PRMT R79, R79, 0x4210, R8 ;  /* 0x000042104f4f7816 */ /* 0x000fe40000000008 */
[----:B------:R-:W-:Y:S01]  /*46410*/  LOP3.LUT R250, R250, 0xfffbffff, RZ, 0xc0, !PT ;  /* 0xfffbfffffafa7812 */ /* 0x000fe200078ec0ff */
[----:B0-----:R-:W3:Y:S04]  /*46420*/  LDL.LU R10, [R1+0x20bc] ;  /* 0x0020bc00010a7983 */ /* 0x001ee80000300800 */
[----:B------:R0:W-:Y:S01]  /*46430*/  STL [R1+0xcc], R9 ;  /* 0x0000cc0901007387 */ /* 0x0001e20000100800 */
[----:B------:R-:W-:-:S03]  /*46440*/  @P3 LOP3.LUT R250, R250, 0x40000, RZ, 0xfc, !PT ;  /* 0x00040000fafa3812 */ /* 0x000fc600078efcff */
[----:B0-----:R-:W4:Y:S04]  /*46450*/  LDL.LU R9, [R1+0x20b8] ;  /* 0x0020b80001097983 */ /* 0x001f280000300800 */
[----:B------:R0:W-:Y:S01]  /*46460*/  STL [R1+0x474], R8 ;  /* 0x0004740801007387 */ /* 0x0001e20000100800 */
[----:B------:R-:W-:Y:S02]  /*46470*/  ISETP.LT.AND P1, PT, R3, UR51, !P0 ;  /* 0x0000003303007c0c */ /* 0x000fe4000c721270 */
[----:B------:R-:W-:Y:S01]  /*46480*/  LOP3.LUT R250, R250, 0xfffdffff, RZ, 0xc0, !PT ;  /* 0xfffdfffffafa7812 */ /* 0x000fe200078ec0ff */
[----:B0-----:R-:W3:Y:S01]  /*46490*/  LDL.LU R8, [R1+0x20b4] ;  /* 0x0020b40001087983 */ /* 0x001ee20000300800 */
[----:B------:R-:W-:Y:S02]  /*464a0*/  ISETP.GE.AND P0, PT, R141, UR30, PT ;  /* 0x0000001e8d007c0c */ /* 0x000fe4000bf06270 */
[----:B------:R-:W-:-:S02]  /*464b0*/  @P2 LOP3.LUT R250, R250, 0x20000, RZ, 0xfc, !PT ;  /* 0x00020000fafa2812 */ /* 0x000fc400078efcff */
[----:B------:R-:W-:Y:S02]  /*464c0*/  ISETP.LT.AND P2, PT, R2, UR37, !P0 ;  /* 0x0000002502007c0c */ /* 0x000fe4000c741270 */
[----:B------:R-:W-:-:S04]  /*464d0*/  LOP3.LUT R250, R250, 0xfffeffff, RZ, 0xc0, !PT ;  /* 0xfffefffffafa7812 */ /* 0x000fc800078ec0ff */
[----:B------:R-:W-:Y:S02]  /*464e0*/  @P1 LOP3.LUT R250, R250, 0x10000, RZ, 0xfc, !PT ;  /* 0x00010000fafa1812 */ /* 0x000fe400078efcff */
[----:B------:R-:W-:Y:S02]  /*464f0*/  ISETP.LT.AND P3, PT, R5, UR25, !P0 ;  /* 0x0000001905007c0c */ /* 0x000fe4000c761270 */
[----:B------:R-:W-:-:S04]  /*46500*/  LOP3.LUT R250, R250, 0xffff7fff, RZ, 0xc0, !PT ;  /* 0xffff7ffffafa7812 */ /* 0x000fc800078ec0ff */
[----:B------:R-:W-:Y:S02]  /*46510*/  @P2 LOP3.LUT R250, R250, 0x8000, RZ, 0xfc, !PT ;  /* 0x00008000fafa2812 */ /* 0x000fe400078efcff */
[----:B------:R-:W-:Y:S02]  /*46520*/  ISETP.LT.AND P1, PT, R4, UR61, !P0 ;  /* 0x0000003d04007c0c */ /* 0x000fe4000c721270 */
[----:B------:R-:W-:-:S04]  /*46530*/  LOP3.LUT R250, R250, 0xffffbfff, RZ, 0xc0, !PT ;  /* 0xffffbffffafa7812 */ /* 0x000fc800078ec0ff */
[----:B------:R-:W-:Y:S02]  /*46540*/  @P3 LOP3.LUT R250, R250, 0x4000, RZ, 0xfc, !PT ;  /* 0x00004000fafa3812 */ /* 0x000fe400078efcff */
[----:B------:R-:W-:Y:S02]  /*46550*/  ISETP.LT.AND P2, PT, R3, UR60, !P0 ;  /* 0x0000003c03007c0c */ /* 0x000fe4000c741270 */
[----:B------:R-:W-:Y:S02]  /*46560*/  LOP3.LUT R250, R250, 0xffffdfff, RZ, 0xc0, !PT ;  /* 0xffffdffffafa7812 */ /* 0x000fe400078ec0ff */
[----:B------:R-:W-:Y:S02]  /*46570*/  ISETP.GE.AND P0, PT, R142, UR8, PT ;  /* 0x000000088e007c0c */ /* 0x000fe4000bf06270 */
[----:B------:R-:W-:Y:S02]  /*46580*/  @P1 LOP3.LUT R250, R250, 0x2000, RZ, 0xfc, !PT ;  /* 0x00002000fafa1812 */ /* 0x000fe400078efcff */
[----:B------:R-:W-:-:S02]  /*46590*/  ISETP.LT.AND P1, PT, R2, UR59, !P0 ;  /* 0x0000003b02007c0c */ /* 0x000fc4000c721270 */
        /* <DEDUP_REMOVED lines=39> */
[----:B------:R-:W-:Y:S02]  /*46810*/  ISETP.LT.AND P3, PT, R5, UR46, !P0 ;  /* 0x0000002e05007c0c */ /* 0x000fe4000c761270 */
[----:B------:R-:W-:Y:S02]  /*46820*/  LOP3.LUT R222, R222, 0x7fffffff, RZ, 0xc0, !PT ;  /* 0x7fffffffdede7812 */ /* 0x000fe400078ec0ff */
[----:B------:R-:W-:-:S04]  /*46830*/  LOP3.LUT R250, R250, 0xfffffffe, RZ, 0xc0, !PT ;  /* 0xfffffffefafa7812 */ /* 0x000fc800078ec0ff */
[----:B------:R-:W-:-:S03]  /*46840*/  @P1 LOP3.LUT R250, R250, 0x1, RZ, 0xfc, !PT ;  /* 0x00000001fafa1812 */ /* 0x000fc600078efcff */
        /* <DEDUP_REMOVED lines=36> */
[----:B------:R-:W-:Y:S02]  /*46a90*/  LOP3.LUT R224, R224, 0xfdffffff, RZ, 0xc0, !PT ;  /* 0xfdffffffe0e07812 */ /* 0x000fe400078ec0ff */
[----:B------:R-:W-:Y:S02]  /*46aa0*/  LOP3.LUT R222, R222, 0xffff7fff, RZ, 0xc0, !PT ;  /* 0xffff7fffdede7812 */ /* 0x000fe400078ec0ff */
[----:B------:R-:W-:Y:S02]  /*46ab0*/  ISETP.GE.AND P1, PT, R150, UR19, PT ;  /* 0x0000001396007c0c */ /* 0x000fe4000bf26270 */
[----:B------:R-:W-:Y:S02]  /*46ac0*/  @P2 LOP3.LUT R222, R222, 0x8000, RZ, 0xfc, !PT ;  /* 0x00008000dede2812 */ /* 0x000fe400078efcff */
[----:B------:R-:W-:-:S02]  /*46ad0*/  @P6 LOP3.LUT R224, R224, 0x2000000, RZ, 0xfc, !PT ;  /* 0x02000000e0e06812 */ /* 0x000fc400078efcff */
[----:B------:R-:W-:Y:S02]  /*46ae0*/  ISETP.GE.AND P6, PT, R148, UR23, PT ;  /* 0x0000001794007c0c */ /* 0x000fe4000bfc6270 */
[----:B------:R-:W-:-:S04]  /*46af0*/  LOP3.LUT R222, R222, 0xffffbfff, RZ, 0xc0, !PT ;  /* 0xffffbfffdede7812 */ /* 0x000fc800078ec0ff */
[----:B------:R-:W-:Y:S02]  /*46b00*/  LOP3.LUT R222, R222, 0xfffeffff, RZ, 0xc0, !PT ;  /* 0xfffeffffdede7812 */ /* 0x000fe400078ec0ff */
[----:B------:R-:W-:Y:S02]  /*46b10*/  ISETP.GE.AND P0, PT, R151, UR17, PT ;  /* 0x0000001197007c0c */ /* 0x000fe4000bf06270 */
[----:B------:R-:W-:-:S04]  /*46b20*/  @P1 LOP3.LUT R222, R222, 0x10000, RZ, 0xfc, !PT ;  /* 0x00010000dede1812 */ /* 0x000fc800078efcff */
[----:B------:R-:W-:-:S04]  /*46b30*/  @P6 LOP3.LUT R222, R222, 0x4000, RZ, 0xfc, !PT ;  /* 0x00004000dede6812 */ /* 0x000fc800078efcff */
[----:B------:R-:W-:-:S04]  /*46b40*/  LOP3.LUT R222, R222, 0xfffdffff, RZ, 0xc0, !PT ;  /* 0xfffdffffdede7812 */ /* 0x000fc800078ec0ff */
[----:B------:R-:W-:Y:S02]  /*46b50*/  @P0 LOP3.LUT R222, R222, 0x20000, RZ, 0xfc, !PT ;  /* 0x00020000dede0812 */ /* 0x000fe400078efcff */
[----:B------:R-:W-:Y:S02]  /*46b60*/  ISETP.GE.AND P0, PT, R152, UR15, PT ;  /* 0x0000000f98007c0c */ /* 0x000fe4000bf06270 */
[----:B------:R-:W-:Y:S02]  /*46b70*/  ISETP.LT.AND P6, PT, R2, UR24, !P6 ;  /* 0x0000001802007c0c */ /* 0x000fe4000f7c1270 */
[----:B------:R-:W-:-:S09]  /*46b80*/  LOP3.LUT R222, R222, 0xfffbffff, RZ, 0xc0, !PT ;  /* 0xfffbffffdede7812 */ /* 0x000fd200078ec0ff */
[----:B------:R-:W-:-:S04]  /*46b90*/  @P0 LOP3.LUT R222, R222, 0x40000, RZ, 0xfc, !PT ;  /* 0x00040000dede0812 */ /* 0x000fc800078efcff */
[----:B------:R-:W-:Y:S02]  /*46ba0*/  LOP3.LUT R222, R222, 0xfff7ffff, RZ, 0xc0, !PT ;  /* 0xfff7ffffdede7812 */ /* 0x000fe400078ec0ff */
[----:B------:R-:W-:Y:S02]  /*46bb0*/  ISETP.GE.AND P5, PT, R153, UR13, PT ;  /* 0x0000000d99007c0c */ /* 0x000fe4000bfa6270 */
[----:B------:R-:W-:Y:S02]  /*46bc0*/  @P6 LOP3.LUT R222, R222, 0x80000, RZ, 0xfc, !PT ;  /* 0x00080000dede6812 */ /* 0x000fe400078efcff */
[----:B------:R-:W-:Y:S02]  /*46bd0*/  ISETP.GE.AND P2, PT, R154, UR11, PT ;  /* 0x0000000b9a007c0c */ /* 0x000fe4000bf46270 */
[----:B------:R-:W-:Y:S02]  /*46be0*/  ISETP.GE.AND P0, PT, R155, UR9, PT ;  /* 0x000000099b007c0c */ /* 0x000fe4000bf06270 */
[----:B------:R-:W-:-:S02]  /*46bf0*/  ISETP.GE.AND P3, PT, R156, UR7, PT ;  /* 0x000000079c007c0c */ /* 0x000fc4000bf66270 */
[----:B------:R-:W-:Y:S02]  /*46c00*/  ISETP.GE.AND P1, PT, R157, UR5, PT ;  /* 0x000000059d007c0c */ /* 0x000fe4000bf26270 */
[----:B------:R-:W-:Y:S02]  /*46c10*/  ISETP.GE.AND P4, PT, R158, UR39, PT ;  /* 0x000000279e007c0c */ /* 0x000fe4000bf86270 */
[C---:B------:R-:W-:Y:S01]  /*46c20*/  LOP3.LUT P6, RZ, R224.reuse, 0x2000000, RZ, 0xc0, !PT ;  /* 0x02000000e0ff7812 */ /* 0x040fe200078cc0ff */
[----:B------:R-:W2:Y:S01]  /*46c30*/  LDL.LU R216, [R1+0x3d0] ;  /* 0x0003d00001d87983 */ /* 0x000ea20000300800 */
[----:B------:R-:W-:Y:S01]  /*46c40*/  BAR.SYNC.DEFER_BLOCKING 0x0 ;  /* 0x0000000000007b1d */ /* 0x000fe20000010000 */
[----:B------:R-:W-:Y:S02]  /*46c50*/  LOP3.LUT R221, R221, 0xbfffffff, RZ, 0xc0, !PT ;  /* 0xbfffffffdddd7812 */ /* 0x000fe400078ec0ff */
[----:B------:R-:W-:-:S03]  /*46c60*/  LOP3.LUT R224, R224, 0xffefffff, RZ, 0xc0, !PT ;  /* 0xffefffffe0e07812 */ /* 0x000fc600078ec0ff */
[----:B------:R-:W-:Y:S01]  /*46c70*/  ULDC UR4, c[0x0][0x228] ;  /* 0x00008a0000047ab9 */ /* 0x000fe20000000800 */
[----:B------:R-:W-:Y:S01]  /*46c80*/  ULDC UR5, c[0x0][0x228] ;  /* 0x00008a0000057ab9 */ /* 0x000fe20000000800 */
[----:B------:R-:W4:Y:S01]  /*46c90*/  LDL.LU R215, [R1+0x3cc] ;  /* 0x0003cc0001d77983 */ /* 0x000f220000300800 */
[----:B------:R-:W-:-:S03]  /*46ca0*/  ULDC UR6, c[0x0][0x228] ;  /* 0x00008a0000067ab9 */ /* 0x000fc60000000800 */
[----:B------:R-:W3:Y:S04]  /*46cb0*/  LDL.LU R214, [R1+0x424] ;  /* 0x0004240001d67983 */ /* 0x000ee80000300800 */
[----:B------:R-:W2:Y:S04]  /*46cc0*/  LDL.LU R213, [R1+0x3bc] ;  /* 0x0003bc0001d57983 */ /* 0x000ea80000300800 */
[----:B------:R-:W4:Y:S04]  /*46cd0*/  LDL.LU R212, [R1+0x3f0] ;  /* 0x0003f00001d47983 */ /* 0x000f280000300800 */
[----:B------:R-:W3:Y:S04]  /*46ce0*/  LDL.LU R211, [R1+0x14c0] ;  /* 0x0014c00001d37983 */ /* 0x000ee80000300800 */
[----:B------:R-:W2:Y:S04]  /*46cf0*/  LDL.LU R251, [R1+0x3e4] ;  /* 0x0003e40001fb7983 */ /* 0x000ea80000300800 */
[----:B------:R-:W4:Y:S04]  /*46d00*/  LDL.LU R159, [R1+0x3e0] ;  /* 0x0003e000019f7983 */ /* 0x000f280000300800 */
[----:B------:R-:W4:Y:S04]  /*46d10*/  LDL.LU R160, [R1+0x3f4] ;  /* 0x0003f40001a07983 */ /* 0x000f280000300800 */
[----:B------:R-:W3:Y:S04]  /*46d20*/  LDL.LU R210, [R1+0x418] ;  /* 0x0004180001d27983 */ /* 0x000ee80000300800 */
[----:B------:R-:W2:Y:S04]  /*46d30*/  LDL.LU R209, [R1+0x3c8] ;  /* 0x0003c80001d17983 */ /* 0x000ea80000300800 */
        /* <DEDUP_REMOVED lines=17> */
[----:B------:R-:W3:Y:S04]  /*46e50*/  LDL.LU R218, [R1+0x444] ;  /* 0x0004440001da7983 */ /* 0x000ee80000300800 */
[----:B------:R-:W3:Y:S04]  /*46e60*/  LDL.LU R217, [R1+0x3d8] ;  /* 0x0003d80001d97983 */ /* 0x000ee80000300800 */
[----:B------:R-:W2:Y:S04]  /*46e70*/  LDL.LU R191, [R1+0xc0] ;  /* 0x0000c00001bf7983 */ /* 0x000ea80000300800 */
[----:B------:R-:W2:Y:S01]  /*46e80*/  LDL.LU R192, [R1+0x498] ;  /* 0x0004980001c07983 */ /* 0x000ea20000300800 */
[----:B------:R-:W-:-:S02]  /*46e90*/  @P5 LOP3.LUT R221, R221, 0x40000000, RZ, 0xfc, !PT ;  /* 0x40000000dddd5812 */ /* 0x000fc400078efcff */
[C---:B------:R-:W-:Y:S01]  /*46ea0*/  LOP3.LUT P5, RZ, R222.reuse, 0x20, RZ, 0xc0, !PT ;  /* 0x00000020deff7812 */ /* 0x040fe200078ac0ff */
[----:B------:R-:W0:Y:S01]  /*46eb0*/  LDS.128 R68, [R6] ;  /* 0x0000000006447984 */ /* 0x000e220000000c00 */
[----:B------:R-:W-:Y:S01]  /*46ec0*/  LOP3.LUT R221, R221, 0xdfffffff, RZ, 0xc0, !PT ;  /* 0xdfffffffdddd7812 */ /* 0x000fe200078ec0ff */
[----:B------:R-:W-:Y:S03]  /*46ed0*/  BAR.SYNC.DEFER_BLOCKING 0x0 ;  /* 0x0000000000007b1d */ /* 0x000fe60000010000 */
[----:B------:R-:W-:Y:S02]  /*46ee0*/  @P2 LOP3.LUT R221, R221, 0x20000000, RZ, 0xfc, !PT ;  /* 0x20000000dddd2812 */ /* 0x000fe400078efcff */
[----:B------:R-:W-:Y:S02]  /*46ef0*/  LOP3.LUT P2, RZ, R222, 0x10, RZ, 0xc0, !PT ;  /* 0x00000010deff7812 */ /* 0x000fe4000784c0ff */
[----:B------:R-:W-:Y:S01]  /*46f00*/  LOP3.LUT R221, R221, 0xefffffff, RZ, 0xc0, !PT ;  /* 0xefffffffdddd7812 */ /* 0x000fe200078ec0ff */
[----:B------:R-:W-:Y:S03]  /*46f10*/  STL.64 [R1+0x24d0], R226 ;  /* 0x0024d0e201007387 */ /* 0x000fe60000100a00 */
[----:B------:R-:W-:-:S02]  /*46f20*/  @P0 LOP3.LUT R221, R221, 0x10000000, RZ, 0xfc, !PT ;  /* 0x10000000dddd0812 */ /* 0x000fc400078efcff */
[----:B------:R-:W-:Y:S01]  /*46f30*/  LOP3.LUT P0, RZ, R222, 0x8, RZ, 0xc0, !PT ;  /* 0x00000008deff7812 */ /* 0x000fe2000780c0ff */
[----:B------:R-:W-:Y:S01]  /*46f40*/  STL.64 [R1+0x24b0], R228 ;  /* 0x0024b0e401007387 */ /* 0x000fe20000100a00 */
[----:B------:R-:W-:-:S03]  /*46f50*/  LOP3.LUT R221, R221, 0xf7ffffff, RZ, 0xc0, !PT ;  /* 0xf7ffffffdddd7812 */ /* 0x000fc600078ec0ff */
[----:B------:R-:W-:Y:S01]  /*46f60*/  STL.64 [R1+0x2490], R28 ;  /* 0x0024901c01007387 */ /* 0x000fe20000100a00 */
[----:B------:R-:W-:Y:S02]  /*46f70*/  @P3 LOP3.LUT R221, R221, 0x8000000, RZ, 0xfc, !PT ;  /* 0x08000000dddd3812 */ /* 0x000fe400078efcff */
[----:B------:R-:W-:Y:S01]  /*46f80*/  LOP3.LUT P3, RZ, R222, 0x4, RZ, 0xc0, !PT ;  /* 0x00000004deff7812 */ /* 0x000fe2000786c0ff */
[----:B------:R-:W-:Y:S01]  /*46f90*/  STL.64 [R1+0x2468], R30 ;  /* 0x0024681e01007387 */ /* 0x000fe20000100a00 */
[----:B------:R-:W-:-:S03]  /*46fa0*/  LOP3.LUT R221, R221, 0xfbffffff, RZ, 0xc0, !PT ;  /* 0xfbffffffdddd7812 */ /* 0x000fc600078ec0ff */
[----:B------:R-:W-:Y:S01]  /*46fb0*/  STSM.16.M88.4 [R7], R72 ;  /* 0x0000004807007844 */ /* 0x000fe20000000200 */
[----:B------:R-:W-:Y:S01]  /*46fc0*/  @P4 LOP3.LUT R221, R221, 0x4000000, RZ, 0xfc, !PT ;  /* 0x04000000dddd4812 */ /* 0x000fe200078efcff */
[----:B------:R-:W-:Y:S03]  /*46fd0*/  BAR.SYNC.DEFER_BLOCKING 0x0 ;  /* 0x0000000000007b1d */ /* 0x000fe60000010000 */
[----:B------:R-:W-:Y:S02]  /*46fe0*/  LOP3.LUT R221, R221, 0xfdffffff, RZ, 0xc0, !PT ;  /* 0xfdffffffdddd7812 */ /* 0x000fe400078ec0ff */
[C---:B------:R-:W-:Y:S02]  /*46ff0*/  LOP3.LUT P4, RZ, R222.reuse, 0x2, RZ, 0xc0, !PT ;  /* 0x00000002deff7812 */ /* 0x040fe4000788c0ff */
[----:B------:R-:W-:Y:S02]  /*47000*/  @P1 LOP3.LUT R221, R221, 0x2000000, RZ, 0xfc, !PT ;  /* 0x02000000dddd1812 */ /* 0x000fe400078efcff */
[----:B------:R-:W-:Y:S01]  /*47010*/  LOP3.LUT P1, RZ, R222, 0x1, RZ, 0xc0, !PT ;  /* 0x00000001deff7812 */ /* 0x000fe2000782c0ff */
[----:B------:R-:W-:Y:S04]  /*47020*/  STL.64 [R1+0x2460], R230 ;  /* 0x002460e601007387 */ /* 0x000fe80000100a00 */
[----:B------:R-:W-:Y:S04]  /*47030*/  STL.64 [R1+0x2458], R36 ;  /* 0x0024582401007387 */ /* 0x000fe80000100a00 */
[----:B------:R-:W-:Y:S04]  /*47040*/  STL.64 [R1+0x2448], R40 ;  /* 0x0024482801007387 */ /* 0x000fe80000100a00 */
[----:B------:R-:W-:Y:S04]  /*47050*/  STL.64 [R1+0x2440], R38 ;  /* 0x0024402601007387 */ /* 0x000fe80000100a00 */
[----:B------:R-:W0:Y:S04]  /*47060*/  LDS.128 R72, [R6] ;  /* 0x0000000006487984 */ /* 0x000e280000000c00 */
        /* <DEDUP_REMOVED lines=14> */
[----:B-1----:R-:W-:Y:S04]  /*47150*/  STL.64 [R1+0x23a0], R44 ;  /* 0x0023a02c01007387 */ /* 0x002fe80000100a00 */
        /* <DEDUP_REMOVED lines=18> */
[----:B0-----:R-:W-:Y:S04]  /*47280*/  STL.64 [R1+0x2358], R68 ;  /* 0x0023584401007387 */ /* 0x001fe80000100a00 */
[----:B------:R-:W-:Y:S04]  /*47290*/  STL.64 [R1+0x2340], R70 ;  /* 0x0023404601007387 */ /* 0x000fe80000100a00 */
[----:B------:R-:W-:Y:S04]  /*472a0*/  STL.64 [R1+0x2350], R72 ;  /* 0x0023504801007387 */ /* 0x000fe80000100a00 */
[----:B------:R-:W-:Y:S01]  /*472b0*/  STL.64 [R1+0x2338], R74 ;  /* 0x0023384a01007387 */ /* 0x000fe20000100a00 */
[----:B------:R-:W-:Y:S06]  /*472c0*/  BAR.SYNC.DEFER_BLOCKING 0x0 ;  /* 0x0000000000007b1d */ /* 0x000fec0000010000 */
[----:B------:R-:W-:Y:S02]  /*472d0*/  STSM.16.M88.4 [R7], R76 ;  /* 0x0000004c07007844 */ /* 0x000fe40000000200 */
[----:B------:R-:W-:Y:S06]  /*472e0*/  BAR.SYNC.DEFER_BLOCKING 0x0 ;  /* 0x0000000000007b1d */ /* 0x000fec0000010000 */
[----:B------:R-:W0:Y:S01]  /*472f0*/  LDS.128 R76, [R6] ;  /* 0x00000000064c7984 */ /* 0x000e220000000c00 */
[----:B--2---:R-:W-:-:S03]  /*47300*/  PRMT R80, R192, 0x5210, R191 ;  /* 0x00005210c0507816 */ /* 0x004fc600000000bf */
[----:B------:R-:W2:Y:S04]  /*47310*/  LDL.LU R191, [R1+0xc4] ;  /* 0x0000c40001bf7983 */ /* 0x000ea80000300800 */
[----:B------:R-:W2:Y:S01]  /*47320*/  LDL.LU R192, [R1+0x494] ;  /* 0x0004940001c07983 */ /* 0x000ea20000300800 */
[----:B------:R-:W-:Y:S01]  /*47330*/  BAR.SYNC.DEFER_BLOCKING 0x0 ;  /* 0x0000000000007b1d */ /* 0x000fe20000010000 */
[----:B--2---:R-:W-:-:S05]  /*47340*/  PRMT R81, R192, 0x5210, R191 ;  /* 0x00005210c0517816 */ /* 0x004fca00000000bf */
[----:B------:R-:W2:Y:S04]  /*47350*/  LDL.LU R191, [R1+0xcc] ;  /* 0x0000cc0001bf7983 */ /* 0x000ea80000300800 */
[----:B------:R-:W2:Y:S02]  /*47360*/  LDL.LU R192, [R1+0x490] ;  /* 0x0004900001c07983 */ /* 0x000ea40000300800 */
[----:B--2---:R-:W-:Y:S02]  /*47370*/  PRMT R82, R192, 0x5210, R191 ;  /* 0x00005210c0527816 */ /* 0x004fe400000000bf */
[----:B------:R-:W2:Y:S04]  /*47380*/  LDL.LU R191, [R1+0x474] ;  /* 0x0004740001bf7983 */ /* 0x000ea80000300800 */
[----:B------:R-:W2:Y:S02]  /*47390*/  LDL.LU R192, [R1+0xc8] ;  /* 0x0000c80001c07983 */ /* 0x000ea40000300800 */
[----:B--2---:R-:W-:-:S02]  /*473a0*/  PRMT R83, R192, 0x5210, R191 ;  /* 0x00005210c0537816 */ /* 0x004fc400000000bf */
[----:B------:R-:W2:Y:S02]  /*473b0*/  LDL.LU R192, [R1+0x8f0] ;  /* 0x0008f00001c07983 */ /* 0x000ea40000300800 */
[----:B--2---:R-:W-:Y:S02]  /*473c0*/  LOP3.LUT R88, R192, 0xffff, RZ, 0xc0, !PT ;  /* 0x0000ffffc0587812 */ /* 0x004fe400078ec0ff */
[----:B------:R-:W2:Y:S02]  /*473d0*/  LDL.LU R192, [R1+0x8ec] ;  /* 0x0008ec0001c07983 */ /* 0x000ea40000300800 */
[----:B--2---:R-:W-:Y:S02]  /*473e0*/  LOP3.LUT R89, R192, 0xffff, RZ, 0xc0, !PT ;  /* 0x0000ffffc0597812 */ /* 0x004fe400078ec0ff */
[----:B------:R-:W2:Y:S02]  /*473f0*/  LDL.LU R192, [R1+0x7bc] ;  /* 0x0007bc0001c07983 */ /* 0x000ea40000300800 */
[----:B--2---:R-:W-:-:S02]  /*47400*/  LOP3.LUT R90, R192, 0xffff, RZ, 0xc0, !PT ;  /* 0x0000ffffc05a7812 */ /* 0x004fc400078ec0ff */
[----:B------:R-:W2:Y:S02]  /*47410*/  LDL.LU R192, [R1+0x7b8] ;  /* 0x0007b80001c07983 */ /* 0x000ea40000300800 */
[----:B--2---:R-:W-:Y:S02]  /*47420*/  LOP3.LUT R91, R192, 0xffff, RZ, 0xc0, !PT ;  /* 0x0000ffffc05b7812 */ /* 0x004fe400078ec0ff */
[----:B------:R-:W2:Y:S02]  /*47430*/  LDL.LU R192, [R1+0x818] ;  /* 0x0008180001c07983 */ /* 0x000ea40000300800 */
[----:B--2---:R-:W-:Y:S02]  /*47440*/  PRMT R84, R192, 0x4210, R88 ;  /* 0x00004210c0547816 */ /* 0x004fe40000000058 */
[----:B------:R-:W2:Y:S02]  /*47450*/  LDL.LU R192, [R1+0x814] ;  /* 0x0008140001c07983 */ /* 0x000ea40000300800 */
[----:B--2---:R-:W-:-:S02]  /*47460*/  PRMT R85, R192, 0x4210, R89 ;  /* 0x00004210c0557816 */ /* 0x004fc40000000059 */
[----:B------:R-:W2:Y:S02]  /*47470*/  LDL.LU R192, [R1+0x810] ;  /* 0x0008100001c07983 */ /* 0x000ea40000300800 */
[----:B--2---:R-:W-:Y:S02]  /*47480*/  PRMT R86, R192, 0x4210, R90 ;  /* 0x00004210c0567816 */ /* 0x004fe4000000005a */
[----:B------:R-:W2:Y:S04]  /*47490*/  LDL.LU R192, [R1+0x80c] ;  /* 0x00080c0001c07983 */ /* 0x000ea80000300800 */
[----:B------:R-:W-:Y:S01]  /*474a0*/  STSM.16.M88.4 [R7], R80 ;  /* 0x0000005007007844 */ /* 0x000fe20000000200 */
[----:B------:R-:W-:Y:S06]  /*474b0*/  BAR.SYNC.DEFER_BLOCKING 0x0 ;  /* 0x0000000000007b1d */ /* 0x000fec0000010000 */
[----:B------:R-:W1:Y:S02]  /*474c0*/  LDS.128 R80, [R6] ;  /* 0x0000000006507984 */ /* 0x000e640000000c00 */
[----:B------:R-:W-:Y:S01]  /*474d0*/  BAR.SYNC.DEFER_BLOCKING 0x0 ;  /* 0x0000000000007b1d */ /* 0x000fe20000010000 */
[----:B--2---:R-:W-:-:S05]  /*474e0*/  PRMT R87, R192, 0x4210, R91 ;  /* 0x00004210c0577816 */ /* 0x004fca000000005b */
[----:B------:R-:W2:Y:S04]  /*474f0*/  LDL.LU R192, [R1+0x4ac] ;  /* 0x0004ac0001c07983 */ /* 0x000ea80000300800 */
[----:B0-----:R-:W-:Y:S04]  /*47500*/  STL.64 [R1+0x2330], R76 ;  /* 0x0023304c01007387 */ /* 0x001fe80000100a00 */
[----:B------:R-:W-:Y:S04]  /*47510*/  STL.64 [R1+0x2320], R78 ;  /* 0x0023204e01007387 */ /* 0x000fe80000100a00 */
[----:B-1----:R-:W-:Y:S04]  /*47520*/  STL.64 [R1+0x2328], R80 ;  /* 0x0023285001007387 */ /* 0x002fe80000100a00 */
[----:B------:R-:W-:Y:S04]  /*47530*/  STL.64 [R1+0x2318], R82 ;  /* 0x0023185201007387 */ /* 0x000fe80000100a00 */
[----:B------:R-:W-:Y:S01]  /*47540*/  STSM.16.M88.4 [R7], R84 ;  /* 0x0000005407007844 */ /* 0x000fe20000000200 */
[----:B------:R-:W-:Y:S06]  /*47550*/  BAR.SYNC.DEFER_BLOCKING 0x0 ;  /* 0x0000000000007b1d */ /* 0x000fec0000010000 */
[----:B------:R-:W0:Y:S02]  /*47560*/  LDS.128 R84, [R6] ;  /* 0x0000000006547984 */ /* 0x000e240000000c00 */
[----:B------:R-:W-:Y:S01]  /*47570*/  BAR.SYNC.DEFER_BLOCKING 0x0 ;  /* 0x0000000000007b1d */ /* 0x000fe20000010000 */
[----:B--2---:R-:W-:-:S05]  /*47580*/  PRMT R88, R192, 0x5210, R88 ;  /* 0x00005210c0587816 */ /* 0x004fca0000000058 */
[----:B------:R-:W2:Y:S02]  /*47590*/  LDL.LU R192, [R1+0x4a4] ;  /* 0x0004a40001c07983 */ /* 0x000ea40000300800 */
[----:B--2---:R-:W-:Y:S02]  /*475a0*/  PRMT R89, R192, 0x5210, R89 ;  /* 0x00005210c0597816 */ /* 0x004fe40000000059 */
[----:B------:R-:W2:Y:S02]  /*475b0*/  LDL.LU R192, [R1+0x4a8] ;  /* 0x0004a80001c07983 */ /* 0x000ea40000300800 */
[----:B--2---:R-:W-:Y:S02]  /*475c0*/  PRMT R90, R192, 0x5210, R90 ;  /* 0x00005210c05a7816 */ /* 0x004fe4000000005a */
        /* <DEDUP_REMOVED lines=289> */
[----:B--2---:R-:W-:Y:S01]  /*487e0*/  PRMT R155, R192, 0x5210, R155 ;  /* 0x00005210c09b7816 */ /* 0x004fe2000000009b */
[----:B----4-:R-:W-:-:S02]  /*487f0*/  IMAD.MOV.U32 R192, RZ, RZ, R193 ;  /* 0x000000ffffc07224 */ /* 0x010fc400078e00c1 */
[----:B------:R-:W-:Y:S02]  /*48800*/  IMAD.MOV.U32 R193, RZ, RZ, R194 ;  /* 0x000000ffffc17224 */ /* 0x000fe400078e00c2 */
[----:B---3--:R-:W-:Y:S02]  /*48810*/  IMAD.MOV.U32 R194, RZ, RZ, R195 ;  /* 0x000000ffffc27224 */ /* 0x008fe400078e00c3 */
        /* <DEDUP_REMOVED lines=19> */
[----:B------:R-:W2:Y:S04]  /*48950*/  LDL.LU R160, [R1+0x980] ;  /* 0x0009800001a07983 */ /* 0x000ea80000300800 */
[----:B------:R-:W3:Y:S01]  /*48960*/  LDL.LU R191, [R1+0x97c] ;  /* 0x00097c0001bf7983 */ /* 0x000ee20000300800 */
[----:B--2---:R-:W-:-:S02]  /*48970*/  LOP3.LUT R160, R160, 0xffff, RZ, 0xc0, !PT ;  /* 0x0000ffffa0a07812 */ /* 0x004fc400078ec0ff */
[----:B---3--:R-:W-:Y:S02]  /*48980*/  LOP3.LUT R161, R191, 0xffff, RZ, 0xc0, !PT ;  /* 0x0000ffffbfa17812 */ /* 0x008fe400078ec0ff */
[----:B------:R-:W2:Y:S02]  /*48990*/  LDL.LU R191, [R1+0x908] ;  /* 0x0009080001bf7983 */ /* 0x000ea40000300800 */
[----:B--2---:R-:W-:Y:S02]  /*489a0*/  LOP3.LUT R162, R191, 0xffff, RZ, 0xc0, !PT ;  /* 0x0000ffffbfa27812 */ /* 0x004fe400078ec0ff */
[----:B------:R-:W2:Y:S02]  /*489b0*/  LDL.LU R191, [R1+0x904] ;  /* 0x0009040001bf7983 */ /* 0x000ea40000300800 */
[----:B--2---:R-:W-:Y:S02]  /*489c0*/  LOP3.LUT R163, R191, 0xffff, RZ, 0xc0, !PT ;  /* 0x0000ffffbfa37812 */ /* 0x004fe400078ec0ff */
        /* <DEDUP_REMOVED lines=9> */
[----:B--2---:R-:W-:Y:S01]  /*48a60*/  PRMT R158, R191, 0x4210, R162 ;  /* 0x00004210bf9e7816 */ /* 0x004fe200000000a2 */
        /* <DEDUP_REMOVED lines=23> */
[----:B------:R-:W3:Y:S04]  /*48be0*/  LDL.LU R190, [R1+0x540] ;  /* 0x0005400001be7983 */ /* 0x000ee80000300800 */
[----:B0-----:R-:W-:Y:S04]  /*48bf0*/  STL.64 [R1+0x21f8], R148 ;  /* 0x0021f89401007387 */ /* 0x001fe80000100a00 */
[----:B------:R-:W-:Y:S04]  /*48c00*/  STL.64 [R1+0x21e8], R150 ;  /* 0x0021e89601007387 */ /* 0x000fe80000100a00 */
[----:B-1----:R-:W-:Y:S04]  /*48c10*/  STL.64 [R1+0x21f0], R152 ;  /* 0x0021f09801007387 */ /* 0x002fe80000100a00 */
[----:B------:R-:W-:Y:S01]  /*48c20*/  STL.64 [R1+0x21e0], R154 ;  /* 0x0021e09a01007387 */ /* 0x000fe20000100a00 */
[----:B---3--:R-:W-:-:S03]  /*48c30*/  PRMT R160, R190, 0x5210, R160 ;  /* 0x00005210bea07816 */ /* 0x008fc600000000a0 */
[----:B------:R-:W3:Y:S02]  /*48c40*/  LDL.LU R190, [R1+0x538] ;  /* 0x0005380001be7983 */ /* 0x000ee40000300800 */
[----:B---3--:R-:W-:Y:S02]  /*48c50*/  PRMT R161, R190, 0x5210, R161 ;  /* 0x00005210bea17816 */ /* 0x008fe400000000a1 */
[----:B------:R-:W3:Y:S02]  /*48c60*/  LDL.LU R190, [R1+0x53c] ;  /* 0x00053c0001be7983 */ /* 0x000ee40000300800 */
[----:B---3--:R-:W-:Y:S02]  /*48c70*/  PRMT R162, R190, 0x5210, R162 ;  /* 0x00005210bea27816 */ /* 0x008fe400000000a2 */
[----:B------:R-:W3:Y:S01]  /*48c80*/  LDL.LU R190, [R1+0x4cc] ;  /* 0x0004cc0001be7983 */ /* 0x000ee20000300800 */
[--C-:B--2---:R-:W-:Y:S02]  /*48c90*/  PRMT R159, R159, 0x4210, R163.reuse ;  /* 0x000042109f9f7816 */ /* 0x104fe400000000a3 */
[----:B---3--:R-:W-:-:S02]  /*48ca0*/  PRMT R163, R190, 0x5210, R163 ;  /* 0x00005210bea37816 */ /* 0x008fc400000000a3 */
        /* <DEDUP_REMOVED lines=17> */
[----:B------:R-:W0:Y:S02]  /*48dc0*/  LDS.128 R156, [R6] ;  /* 0x00000000069c7984 */ /* 0x000e240000000c00 */
[----:B------:R-:W-:Y:S06]  /*48dd0*/  BAR.SYNC.DEFER_BLOCKING 0x0 ;  /* 0x0000000000007b1d */ /* 0x000fec0000010000 */
[----:B------:R-:W-:Y:S02]  /*48de0*/  STSM.16.M88.4 [R7], R160 ;  /* 0x000000a007007844 */ /* 0x000fe40000000200 */
        /* <DEDUP_REMOVED lines=8> */
[----:B------:R-:W-:Y:S01]  /*48e70*/  STL.64 [R1+0x21b8], R162 ;  /* 0x0021b8a201007387 */ /* 0x000fe20000100a00 */
[----:B--2---:R-:W-:-:S03]  /*48e80*/  PRMT R168, R190, 0x5210, R168 ;  /* 0x00005210bea87816 */ /* 0x004fc600000000a8 */
        /* <DEDUP_REMOVED lines=76> */
[----:B------:R-:W2:Y:S04]  /*49350*/  LDL.LU R190, [R1+0x4b0] ;  /* 0x0004b00001be7983 */ /* 0x000ea80000300800 */
[----:B------:R-:W-:Y:S01]  /*49360*/  STSM.16.M88.4 [R7], R180 ;  /* 0x000000b407007844 */ /* 0x000fe20000000200 */
[----:B------:R-:W-:Y:S06]  /*49370*/  BAR.SYNC.DEFER_BLOCKING 0x0 ;  /* 0x0000000000007b1d */ /* 0x000fec0000010000 */
[----:B------:R-:W0:Y:S02]  /*49380*/  LDS.128 R180, [R6] ;  /* 0x0000000006b47984 */ /* 0x000e240000000c00 */
[----:B------:R-:W-:Y:S01]  /*49390*/  BAR.SYNC.DEFER_BLOCKING 0x0 ;  /* 0x0000000000007b1d */ /* 0x000fe20000010000 */
[----:B--2---:R-:W-:Y:S01]  /*493a0*/  PRMT R187, R190, 0x5210, R187 ;  /* 0x00005210bebb7816 */ /* 0x004fe200000000bb */
[----:B------:R-:W-:-:S02]  /*493b0*/  IMAD.MOV.U32 R190, RZ, RZ, R191 ;  /* 0x000000ffffbe7224 */ /* 0x000fc400078e00bf */
[----:B------:R-:W-:Y:S02]  /*493c0*/  IMAD.MOV.U32 R191, RZ, RZ, R192 ;  /* 0x000000ffffbf7224 */ /* 0x000fe400078e00c0 */
[----:B------:R-:W-:Y:S01]  /*493d0*/  IMAD.MOV.U32 R189, RZ, RZ, R190 ;  /* 0x000000ffffbd7224 */ /* 0x000fe200078e00be */
[----:B------:R-:W2:Y:S01]  /*493e0*/  LDL.LU R192, [R1+0x9a8] ;  /* 0x0009a80001c07983 */ /* 0x000ea20000300800 */
[----:B------:R-:W-:Y:S02]  /*493f0*/  IMAD.MOV.U32 R190, RZ, RZ, R191 ;  /* 0x000000ffffbe7224 */ /* 0x000fe400078e00bf */
[----:B------:R-:W-:Y:S02]  /*49400*/  IMAD.MOV.U32 R188, RZ, RZ, R189 ;  /* 0x000000ffffbc7224 */ /* 0x000fe400078e00bd */
[----:B------:R-:W-:Y:S02]  /*49410*/  IMAD.MOV.U32 R189, RZ, RZ, R190 ;  /* 0x000000ffffbd7224 */ /* 0x000fe400078e00be */
[----:B------:R-:W-:-:S02]  /*49420*/  IMAD.MOV.U32 R191, RZ, RZ, R193 ;  /* 0x000000ffffbf7224 */ /* 0x000fc400078e00c1 */
[----:B------:R-:W-:Y:S01]  /*49430*/  IMAD.MOV.U32 R227, RZ, RZ, R188 ;  /* 0x000000ffffe37224 */ /* 0x000fe200078e00bc */
[----:B------:R-:W3:Y:S01]  /*49440*/  LDL.LU R193, [R1+0x9a4] ;  /* 0x0009a40001c17983 */ /* 0x000ee20000300800 */
[----:B------:R-:W-:Y:S02]  /*49450*/  IMAD.MOV.U32 R188, RZ, RZ, R189 ;  /* 0x000000ffffbc7224 */ /* 0x000fe400078e00bd */
[----:B------:R-:W-:Y:S02]  /*49460*/  IMAD.MOV.U32 R190, RZ, RZ, R191 ;  /* 0x000000ffffbe7224 */ /* 0x000fe400078e00bf */
[----:B------:R-:W-:Y:S02]  /*49470*/  IMAD.MOV.U32 R226, RZ, RZ, R227 ;  /* 0x000000ffffe27224 */ /* 0x000fe400078e00e3 */
[----:B------:R-:W-:Y:S02]  /*49480*/  IMAD.MOV.U32 R227, RZ, RZ, R188 ;  /* 0x000000ffffe37224 */ /* 0x000fe400078e00bc */
[----:B------:R-:W-:-:S02]  /*49490*/  IMAD.MOV.U32 R189, RZ, RZ, R190 ;  /* 0x000000ffffbd7224 */ /* 0x000fc400078e00be */
[----:B------:R-:W-:Y:S02]  /*494a0*/  IMAD.MOV.U32 R191, RZ, RZ, R194 ;  /* 0x000000ffffbf7224 */ /* 0x000fe400078e00c2 */
[----:B------:R-:W-:Y:S01]  /*494b0*/  IMAD.MOV.U32 R229, RZ, RZ, R226 ;  /* 0x000000ffffe57224 */ /* 0x000fe200078e00e2 */
[----:B------:R-:W4:Y:S01]  /*494c0*/  LDL.LU R194, [R1+0x948] ;  /* 0x0009480001c27983 */ /* 0x000f220000300800 */
[----:B------:R-:W-:Y:S02]  /*494d0*/  IMAD.MOV.U32 R226, RZ, RZ, R227 ;  /* 0x000000ffffe27224 */ /* 0x000fe400078e00e3 */
[----:B------:R-:W-:Y:S02]  /*494e0*/  IMAD.MOV.U32 R227, RZ, RZ, R189 ;  /* 0x000000ffffe37224 */ /* 0x000fe400078e00bd */
[----:B------:R-:W-:Y:S02]  /*494f0*/  IMAD.MOV.U32 R190, RZ, RZ, R191 ;  /* 0x000000ffffbe7224 */ /* 0x000fe400078e00bf */
[----:B------:R-:W-:-:S02]  /*49500*/  IMAD.MOV.U32 R228, RZ, RZ, R229 ;  /* 0x000000ffffe47224 */ /* 0x000fc400078e00e5 */
[----:B------:R-:W-:Y:S02]  /*49510*/  IMAD.MOV.U32 R229, RZ, RZ, R226 ;  /* 0x000000ffffe57224 */ /* 0x000fe400078e00e2 */
[----:B------:R-:W-:Y:S02]  /*49520*/  IMAD.MOV.U32 R226, RZ, RZ, R227 ;  /* 0x000000ffffe27224 */ /* 0x000fe400078e00e3 */
[----:B------:R-:W-:Y:S02]  /*49530*/  IMAD.MOV.U32 R191, RZ, RZ, R195 ;  /* 0x000000ffffbf7224 */ /* 0x000fe400078e00c3 */
[----:B------:R-:W-:Y:S01]  /*49540*/  IMAD.MOV.U32 R227, RZ, RZ, R190 ;  /* 0x000000ffffe37224 */ /* 0x000fe200078e00be */
[----:B------:R-:W4:Y:S01]  /*49550*/  LDL.LU R195, [R1+0x944] ;  /* 0x0009440001c37983 */ /* 0x000f220000300800 */
[----:B------:R-:W-:Y:S02]  /*49560*/  IMAD.MOV.U32 R29, RZ, RZ, R228 ;  /* 0x000000ffff1d7224 */ /* 0x000fe400078e00e4 */
[----:B------:R-:W-:Y:S01]  /*49570*/  IMAD.MOV.U32 R228, RZ, RZ, R229 ;  /* 0x000000ffffe47224 */ /* 0x000fe200078e00e5 */
[----:B------:R-:W3:Y:S01]  /*49580*/  LDL.LU R188, [R1+0xb10] ;  /* 0x000b100001bc7983 */ /* 0x000ee20000300800 */
[----:B------:R-:W-:-:S02]  /*49590*/  IMAD.MOV.U32 R229, RZ, RZ, R226 ;  /* 0x000000ffffe57224 */ /* 0x000fc400078e00e2 */
[----:B------:R-:W-:Y:S01]  /*495a0*/  IMAD.MOV.U32 R226, RZ, RZ, R227 ;  /* 0x000000ffffe27224 */ /* 0x000fe200078e00e3 */
[----:B------:R-:W4:Y:S01]  /*495b0*/  LDL.LU R189, [R1+0xb0c] ;  /* 0x000b0c0001bd7983 */ /* 0x000f220000300800 */
[----:B------:R-:W-:-:S03]  /*495c0*/  IMAD.MOV.U32 R227, RZ, RZ, R191 ;  /* 0x000000ffffe37224 */ /* 0x000fc600078e00bf */
[----:B------:R-:W4:Y:S04]  /*495d0*/  LDL.LU R190, [R1+0xb08] ;  /* 0x000b080001be7983 */ /* 0x000f280000300800 */
[----:B------:R-:W4:Y:S04]  /*495e0*/  LDL.LU R191, [R1+0xb04] ;  /* 0x000b040001bf7983 */ /* 0x000f280000300800 */
[----:B------:R-:W4:Y:S04]  /*495f0*/  LDL.LU R28, [R1+0x574] ;  /* 0x00057400011c7983 */ /* 0x000f280000300800 */
[----:B------:R-:W-:Y:S01]  /*49600*/  STSM.16.M88.4 [R7], R184 ;  /* 0x000000b807007844 */ /* 0x000fe20000000200 */
[----:B------:R-:W-:Y:S06]  /*49610*/  BAR.SYNC.DEFER_BLOCKING 0x0 ;  /* 0x0000000000007b1d */ /* 0x000fec0000010000 */
[----:B------:R-:W1:Y:S04]  /*49620*/  LDS.128 R184, [R6] ;  /* 0x0000000006b87984 */ /* 0x000e680000000c00 */
[----:B0-----:R-:W-:Y:S04]  /*49630*/  STL.64 [R1+0x2168], R180 ;  /* 0x002168b401007387 */ /* 0x001fe80000100a00 */
[----:B------:R-:W-:Y:S04]  /*49640*/  STL.64 [R1+0x2158], R182 ;  /* 0x002158b601007387 */ /* 0x000fe80000100a00 */
[----:B-1----:R-:W-:Y:S04]  /*49650*/  STL.64 [R1+0x2160], R184 ;  /* 0x002160b801007387 */ /* 0x002fe80000100a00 */
[----:B------:R-:W-:Y:S01]  /*49660*/  STL.64 [R1+0x2150], R186 ;  /* 0x002150ba01007387 */ /* 0x000fe20000100a00 */
[----:B--2---:R-:W-:-:S04]  /*49670*/  LOP3.LUT R192, R192, 0xffff, RZ, 0xc0, !PT ;  /* 0x0000ffffc0c07812 */ /* 0x004fc800078ec0ff */
[--C-:B---3--:R-:W-:Y:S02]  /*49680*/  PRMT R188, R188, 0x4210, R192.reuse ;  /* 0x00004210bcbc7816 */ /* 0x108fe400000000c0 */
[----:B----4-:R-:W-:Y:S02]  /*49690*/  PRMT R192, R28, 0x5210, R192 ;  /* 0x000052101cc07816 */ /* 0x010fe400000000c0 */
[----:B------:R-:W2:Y:S01]  /*496a0*/  LDL.LU R28, [R1+0x56c] ;  /* 0x00056c00011c7983 */ /* 0x000ea20000300800 */
[----:B------:R-:W-:-:S04]  /*496b0*/  LOP3.LUT R193, R193, 0xffff, RZ, 0xc0, !PT ;  /* 0x0000ffffc1c17812 */ /* 0x000fc800078ec0ff */
[--C-:B------:R-:W-:Y:S02]  /*496c0*/  PRMT R189, R189, 0x4210, R193.reuse ;  /* 0x00004210bdbd7816 */ /* 0x100fe400000000c1 */
[----:B------:R-:W-:Y:S02]  /*496d0*/  LOP3.LUT R194, R194, 0xffff, RZ, 0xc0, !PT ;  /* 0x0000ffffc2c27812 */ /* 0x000fe400078ec0ff */
[----:B------:R-:W-:Y:S01]  /*496e0*/  LOP3.LUT R195, R195, 0xffff, RZ, 0xc0, !PT ;  /* 0x0000ffffc3c37812 */ /* 0x000fe200078ec0ff */
[----:B------:R-:W-:Y:S01]  /*496f0*/  BAR.SYNC.DEFER_BLOCKING 0x0 ;  /* 0x0000000000007b1d */ /* 0x000fe20000010000 */
[----:B--2---:R-:W-:-:S05]  /*49700*/  PRMT R193, R28, 0x5210, R193 ;  /* 0x000052101cc17816 */ /* 0x004fca00000000c1 */
[----:B------:R-:W2:Y:S01]  /*49710*/  LDL.LU R28, [R1+0x570] ;  /* 0x00057000011c7983 */ /* 0x000ea20000300800 */
[--C-:B------:R-:W-:Y:S02]  /*49720*/  PRMT R190, R190, 0x4210, R194.reuse ;  /* 0x00004210bebe7816 */ /* 0x100fe400000000c2 */
[----:B--2---:R-:W-:Y:S02]  /*49730*/  PRMT R194, R28, 0x5210, R194 ;  /* 0x000052101cc27816 */ /* 0x004fe400000000c2 */
[----:B------:R-:W2:Y:S01]  /*49740*/  LDL.LU R28, [R1+0x4bc] ;  /* 0x0004bc00011c7983 */ /* 0x000ea20000300800 */
[----:B------:R-:W-:-:S05]  /*49750*/  PRMT R191, R191, 0x4210, R195 ;  /* 0x00004210bfbf7816 */ /* 0x000fca00000000c3 */
[----:B------:R-:W-:Y:S01]  /*49760*/  STSM.16.M88.4 [R7], R188 ;  /* 0x000000bc07007844 */ /* 0x000fe20000000200 */
[----:B------:R-:W-:Y:S06]  /*49770*/  BAR.SYNC.DEFER_BLOCKING 0x0 ;  /* 0x0000000000007b1d */ /* 0x000fec0000010000 */
[----:B------:R-:W0:Y:S02]  /*49780*/  LDS.128 R188, [R6] ;  /* 0x0000000006bc7984 */ /* 0x000e240000000c00 */
        /* <DEDUP_REMOVED lines=15> */
[----:B------:R-:W-:Y:S01]  /*49880*/  IMAD.MOV.U32 R226, RZ, RZ, R227 ;  /* 0x000000ffffe27224 */ /* 0x000fe200078e00e3 */
[----:B------:R-:W2:Y:S01]  /*49890*/  LDL.LU R200, [R1+0x9b0] ;  /* 0x0009b00001c87983 */ /* 0x000ea20000300800 */
        /* <DEDUP_REMOVED lines=18> */
[----:B------:R-:W-:Y:S01]  /*499c0*/  IMAD.MOV.U32 R229, RZ, RZ, R226 ;  /* 0x000000ffffe57224 */ /* 0x000fe200078e00e2 */
[----:B------:R-:W3:Y:S01]  /*499d0*/  LDL.LU R201, [R1+0x9ac] ;  /* 0x0009ac0001c97983 */ /* 0x000ee20000300800 */
        /* <DEDUP_REMOVED lines=18> */
[----:B------:R-:W-:Y:S01]  /*49b00*/  IMAD.MOV.U32 R31, RZ, RZ, R28 ;  /* 0x000000ffff1f7224 */ /* 0x000fe200078e001c */
[----:B------:R-:W4:Y:S01]  /*49b10*/  LDL.LU R202, [R1+0x958] ;  /* 0x0009580001ca7983 */ /* 0x000f220000300800 */
        /* <DEDUP_REMOVED lines=16> */
[----:B------:R-:W4:Y:S01]  /*49c20*/  LDL.LU R203, [R1+0x954] ;  /* 0x0009540001cb7983 */ /* 0x000f220000300800 */
[----:B------:R-:W-:Y:S02]  /*49c30*/  IMAD.MOV.U32 R230, RZ, RZ, R30 ;  /* 0x000000ffffe67224 */ /* 0x000fe400078e001e */
[----:B------:R-:W-:Y:S01]  /*49c40*/  IMAD.MOV.U32 R30, RZ, RZ, R31 ;  /* 0x000000ffff1e7224 */ /* 0x000fe200078e001f */
[----:B------:R-:W3:Y:S01]  /*49c50*/  LDL.LU R196, [R1+0xb1c] ;  /* 0x000b1c0001c47983 */ /* 0x000ee20000300800 */
[----:B------:R-:W-:Y:S02]  /*49c60*/  IMAD.MOV.U32 R31, RZ, RZ, R28 ;  /* 0x000000ffff1f7224 */ /* 0x000fe400078e001c */
[----:B------:R-:W-:Y:S01]  /*49c70*/  IMAD.MOV.U32 R28, RZ, RZ, R229 ;  /* 0x000000ffff1c7224 */ /* 0x000fe200078e00e5 */
[----:B------:R-:W4:Y:S01]  /*49c80*/  LDL.LU R197, [R1+0xb18] ;  /* 0x000b180001c57983 */ /* 0x000f220000300800 */
[----:B------:R-:W-:-:S02]  /*49c90*/  IMAD.MOV.U32 R229, RZ, RZ, R227 ;  /* 0x000000ffffe57224 */ /* 0x000fc400078e00e3 */
[----:B------:R-:W-:Y:S01]  /*49ca0*/  IMAD.MOV.U32 R227, RZ, RZ, R199 ;  /* 0x000000ffffe37224 */ /* 0x000fe200078e00c7 */
        /* <DEDUP_REMOVED lines=58> */
[----:B------:R-:W2:Y:S01]  /*4a050*/  LDL.LU R208, [R1+0x9b8] ;  /* 0x0009b80001d07983 */ /* 0x000ea20000300800 */
        /* <DEDUP_REMOVED lines=26> */
[----:B------:R-:W3:Y:S01]  /*4a200*/  LDL.LU R209, [R1+0x9b4] ;  /* 0x0009b40001d17983 */ /* 0x000ee20000300800 */
        /* <DEDUP_REMOVED lines=43> */
[----:B------:R-:W-:Y:S02]  /*4a4c0*/  IMAD.MOV.U32 R229, RZ, RZ, R227 ;  /* 0x000000ffffe57224 */ /* 0x000fe400078e00e3 */
        /* <DEDUP_REMOVED lines=49> */
[----:B------:R-:W2:Y:S01]  /*4a7e0*/  LDL.LU R216, [R1+0x9c0] ;  /* 0x0009c00001d87983 */ /* 0x000ea20000300800 */
        /* <DEDUP_REMOVED lines=37> */
[----:B------:R-:W4:Y:S01]  /*4aa40*/  LDL.LU R218, [R1+0x978] ;  /* 0x0009780001da7983 */ /* 0x000f220000300800 */
        /* <DEDUP_REMOVED lines=20> */
[----:B------:R-:W4:Y:S01]  /*4ab90*/  LDL.LU R214, [R1+0xb30] ;  /* 0x000b300001d67983 */ /* 0x000f220000300800 */
[----:B------:R-:W-:-:S03]  /*4aba0*/  IMAD.MOV.U32 R63, RZ, RZ, R215 ;  /* 0x000000ffff3f7224 */ /* 0x000fc600078e00d7 */
        /* <DEDUP_REMOVED lines=23> */
[----:B------:R-:W-:-:S03]  /*4ad20*/  PRMT R215, R215, 0x4210, R219 ;  /* 0x00004210d7d77816 */ /* 0x000fc600000000db */
[----:B------:R-:W3:Y:S01]  /*4ad30*/  LDL.LU R67, [R1+0x50] ;  /* 0x0000500001437983 */ /* 0x000ee20000300800 */
[----:B--2---:R-:W-:Y:S01]  /*4ad40*/  PRMT R219, R16, 0x5210, R219 ;  /* 0x0000521010db7816 */ /* 0x004fe200000000db */
[----:B------:R-:W-:Y:S02]  /*4ad50*/  IMAD.MOV.U32 R16, RZ, RZ, R17 ;  /* 0x000000ffff107224 */ /* 0x000fe400078e0011 */
[----:B------:R-:W-:Y:S02]  /*4ad60*/  IMAD.MOV.U32 R17, RZ, RZ, R64 ;  /* 0x000000ffff117224 */ /* 0x000fe400078e0040 */
[----:B------:R-:W-:Y:S02]  /*4ad70*/  IMAD.MOV.U32 R64, RZ, RZ, R58 ;  /* 0x000000ffff407224 */ /* 0x000fe400078e003a */
[----:B------:R-:W-:Y:S02]  /*4ad80*/  IMAD.MOV.U32 R58, RZ, RZ, R37 ;  /* 0x000000ffff3a7224 */ /* 0x000fe400078e0025 */
[----:B------:R-:W-:-:S02]  /*4ad90*/  IMAD.MOV.U32 R37, RZ, RZ, R251 ;  /* 0x000000ffff257224 */ /* 0x000fc400078e00fb */
[----:B------:R-:W2:Y:S04]  /*4ada0*/  LDL.LU R251, [R1+0x9c8] ;  /* 0x0009c80001fb7983 */ /* 0x000ea80000300800 */
[----:B------:R-:W4:Y:S02]  /*4adb0*/  LDL.LU R66, [R1+0x9c4] ;  /* 0x0009c40001427983 */ /* 0x000f240000300800 */
[----:B----4-:R-:W-:Y:S02]  /*4adc0*/  LOP3.LUT R4, R66, 0xffff, RZ, 0xc0, !PT ;  /* 0x0000ffff42047812 */ /* 0x010fe400078ec0ff */
[----:B------:R-:W4:Y:S02]  /*4add0*/  LDL.LU R66, [R1+0x988] ;  /* 0x0009880001427983 */ /* 0x000f240000300800 */
[----:B----4-:R-:W-:-:S02]  /*4ade0*/  LOP3.LUT R3, R66, 0xffff, RZ, 0xc0, !PT ;  /* 0x0000ffff42037812 */ /* 0x010fc400078ec0ff */
[----:B------:R-:W4:Y:S01]  /*4adf0*/  LDL.LU R66, [R1+0x984] ;  /* 0x0009840001427983 */ /* 0x000f220000300800 */
[----:B--2---:R-:W-:Y:S02]  /*4ae00*/  LOP3.LUT R251, R251, 0xffff, RZ, 0xc0, !PT ;  /* 0x0000fffffbfb7812 */ /* 0x004fe400078ec0ff */
[----:B----4-:R-:W-:Y:S02]  /*4ae10*/  LOP3.LUT R2, R66, 0xffff, RZ, 0xc0, !PT ;  /* 0x0000ffff42027812 */ /* 0x010fe400078ec0ff */
[----:B------:R-:W2:Y:S02]  /*4ae20*/  LDL.LU R66, [R1+0xb48] ;  /* 0x000b480001427983 */ /* 0x000ea40000300800 */
[----:B--2---:R-:W-:Y:S02]  /*4ae30*/  PRMT R24, R66, 0x4210, R251 ;  /* 0x0000421042187816 */ /* 0x004fe400000000fb */
[----:B------:R-:W2:Y:S02]  /*4ae40*/  LDL.LU R66, [R1+0xb44] ;  /* 0x000b440001427983 */ /* 0x000ea40000300800 */
[----:B--2---:R-:W-:-:S02]  /*4ae50*/  PRMT R25, R66, 0x4210, R4 ;  /* 0x0000421042197816 */ /* 0x004fc40000000004 */
        /* <DEDUP_REMOVED lines=11> */
[----:B------:R-:W4:Y:S01]  /*4af10*/  LDL.LU R21, [R1+0x488] ;  /* 0x0004880001157983 */ /* 0x000f220000300800 */
[----:B--2---:R-:W-:-:S03]  /*4af20*/  PRMT R27, R66, 0x4210, R2 ;  /* 0x00004210421b7816 */ /* 0x004fc60000000002 */
[----:B------:R-:W2:Y:S04]  /*4af30*/  LDL.LU R66, [R1+0x480] ;  /* 0x0004800001427983 */ /* 0x000ea80000300800 */
[----:B0-----:R-:W-:Y:S04]  /*4af40*/  STL.64 [R1+0x20e0], R212 ;  /* 0x0020e0d401007387 */ /* 0x001fe80000100a00 */
[----:B------:R-:W-:Y:S04]  /*4af50*/  STL.64 [R1+0x20d0], R214 ;  /* 0x0020d0d601007387 */ /* 0x000fe80000100a00 */
[----:B-1----:R-:W-:Y:S04]  /*4af60*/  STL.64 [R1+0x20d8], R216 ;  /* 0x0020d8d801007387 */ /* 0x002fe80000100a00 */
[----:B------:R-:W-:Y:S04]  /*4af70*/  STL.64 [R1+0x20c8], R218 ;  /* 0x0020c8da01007387 */ /* 0x000fe80000100a00 */
[----:B------:R-:W3:Y:S02]  /*4af80*/  LDL.LU R19, [R1+0x5a8] ;  /* 0x0005a80001137983 */ /* 0x000ee40000300800 */
[----:B---3--:R-:W-:-:S02]  /*4af90*/  PRMT R32, R19, 0x5210, R251 ;  /* 0x0000521013207816 */ /* 0x008fc400000000fb */
[----:B------:R-:W3:Y:S02]  /*4afa0*/  LDL.LU R19, [R1+0x5a0] ;  /* 0x0005a00001137983 */ /* 0x000ee40000300800 */
[----:B---3--:R-:W-:Y:S02]  /*4afb0*/  PRMT R33, R19, 0x5210, R4 ;  /* 0x0000521013217816 */ /* 0x008fe40000000004 */
[----:B------:R-:W3:Y:S04]  /*4afc0*/  LDL.LU R19, [R1+0x5a4] ;  /* 0x0005a40001137983 */ /* 0x000ee80000300800 */
[----:B------:R0:W-:Y:S01]  /*4afd0*/  STSM.16.M88.4 [R7], R24 ;  /* 0x0000001807007844 */ /* 0x0001e20000000200 */
[----:B------:R-:W-:Y:S06]  /*4afe0*/  BAR.SYNC.DEFER_BLOCKING 0x0 ;  /* 0x0000000000007b1d */ /* 0x000fec0000010000 */
[----:B0-----:R-:W2:Y:S04]  /*4aff0*/  LDL.LU R24, [R1+0x46c] ;  /* 0x00046c0001187983 */ /* 0x001ea80000300800 */
[----:B------:R-:W2:Y:S04]  /*4b000*/  LDL.LU R25, [R1+0x470] ;  /* 0x0004700001197983 */ /* 0x000ea80000300800 */
[----:B------:R-:W2:Y:S04]  /*4b010*/  LDL.LU R232, [R1+0x40] ;  /* 0x0000400001e87983 */ /* 0x000ea80000300800 */
[----:B------:R-:W0:Y:S01]  /*4b020*/  LDS.128 R44, [R6] ;  /* 0x00000000062c7984 */ /* 0x000e220000000c00 */
[----:B------:R-:W-:Y:S01]  /*4b030*/  PRMT R251, R67, 0x7770, RZ ;  /* 0x0000777043fb7816 */ /* 0x000fe200000000ff */
[----:B------:R-:W-:Y:S01]  /*4b040*/  BAR.SYNC.DEFER_BLOCKING 0x0 ;  /* 0x0000000000007b1d */ /* 0x000fe20000010000 */
[----:B---3--:R-:W-:-:S05]  /*4b050*/  PRMT R34, R19, 0x5210, R3 ;  /* 0x0000521013227816 */ /* 0x008fca0000000003 */
[----:B------:R-:W3:Y:S04]  /*4b060*/  LDL.LU R19, [R1+0x4f4] ;  /* 0x0004f40001137983 */ /* 0x000ee80000300800 */
[----:B------:R-:W2:Y:S01]  /*4b070*/  LDL.LU R233, [R1+0x45c] ;  /* 0x00045c0001e97983 */ /* 0x000ea20000300800 */
[----:B---3--:R-:W-:-:S03]  /*4b080*/  PRMT R35, R19, 0x5210, R2 ;  /* 0x0000521013237816 */ /* 0x008fc60000000002 */
[----:B------:R-:W3:Y:S04]  /*4b090*/  LDL.LU R19, [R1+0x468] ;  /* 0x0004680001137983 */ /* 0x000ee80000300800 */
[----:B0-----:R-:W-:Y:S04]  /*4b0a0*/  STL.64 [R1+0xb0], R44 ;  /* 0x0000b02c01007387 */ /* 0x001fe80000100a00 */
[----:B------:R-:W-:Y:S04]  /*4b0b0*/  STL.64 [R1+0xb8], R46 ;  /* 0x0000b82e01007387 */ /* 0x000fe80000100a00 */
[----:B------:R-:W4:Y:S04]  /*4b0c0*/  LDL.LU.64 R26, [R1+0xd0] ;  /* 0x0000d000011a7983 */ /* 0x000f280000300a00 */
[----:B------:R-:W-:Y:S01]  /*4b0d0*/  STSM.16.M88.4 [R7], R32 ;  /* 0x0000002007007844 */ /* 0x000fe20000000200 */
[----:B------:R-:W-:Y:S06]  /*4b0e0*/  BAR.SYNC.DEFER_BLOCKING 0x0 ;  /* 0x0000000000007b1d */ /* 0x000fec0000010000 */
[----:B------:R-:W-:Y:S04]  /*4b0f0*/  STL.64 [R1+0x24c8], R6 ;  /* 0x0024c80601007387 */ /* 0x000fe80000100a00 */
[----:B------:R-:W3:Y:S04]  /*4b100*/  LDL.LU R18, [R1+0x440] ;  /* 0x0004400001127983 */ /* 0x000ee80000300800 */
[----:B----4-:R0:W-:Y:S01]  /*4b110*/  @P6 STG.E.U8 desc[UR44][R26.64], R251 ;  /* 0x000000fb1a006986 */ /* 0x0101e2000c10112c */
[----:B------:R-:W-:-:S05]  /*4b120*/  IADD3 R2, P6, R21, R13, RZ ;  /* 0x0000000d15027210 */ /* 0x000fca0007fde0ff */
[----:B--2---:R-:W-:Y:S01]  /*4b130*/  IMAD.X R3, R66, 0x1, R12, P6 ;  /* 0x0000000142037824 */ /* 0x004fe200030e060c */
[----:B0-----:R-:W-:-:S05]  /*4b140*/  PRMT R251, R67, 0x7771, RZ ;  /* 0x0000777143fb7816 */ /* 0x001fca00000000ff */
[----:B------:R0:W-:Y:S02]  /*4b150*/  @P1 STG.E.U8 desc[UR44][R2.64], R251 ;  /* 0x000000fb02001986 */ /* 0x0001e4000c10112c */
[----:B0-----:R-:W-:Y:S02]  /*4b160*/  IADD3 R2, P6, R21, R11, RZ ;  /* 0x0000000b15027210 */ /* 0x001fe40007fde0ff */
[----:B------:R-:W-:-:S03]  /*4b170*/  PRMT R251, R67, 0x7772, RZ ;  /* 0x0000777243fb7816 */ /* 0x000fc600000000ff */
[----:B------:R-:W-:-:S05]  /*4b180*/  IMAD.X R3, R66, 0x1, R9, P6 ;  /* 0x0000000142037824 */ /* 0x000fca00030e0609 */
[----:B------:R0:W-:Y:S02]  /*4b190*/  @P4 STG.E.U8 desc[UR44][R2.64], R251 ;  /* 0x000000fb02004986 */ /* 0x0001e4000c10112c */
[----:B0-----:R-:W-:-:S05]  /*4b1a0*/  IADD3 R2, P6, R21, R10, RZ ;  /* 0x0000000a15027210 */ /* 0x001fca0007fde0ff */
[----:B------:R-:W-:Y:S02]  /*4b1b0*/  IMAD.X R3, R66, 0x1, R8, P6 ;  /* 0x0000000142037824 */ /* 0x000fe400030e0608 */
[----:B------:R-:W2:Y:S04]  /*4b1c0*/  LDL.LU R66, [R1+0x54] ;  /* 0x0000540001427983 */ /* 0x000ea80000300800 */
[----:B------:R-:W4:Y:S01]  /*4b1d0*/  LDL.LU.64 R20, [R1+0xd8] ;  /* 0x0000d80001147983 */ /* 0x000f220000300a00 */
[----:B------:R-:W-:-:S05]  /*4b1e0*/  PRMT R251, R67, 0x7773, RZ ;  /* 0x0000777343fb7816 */ /* 0x000fca00000000ff */
[----:B------:R0:W-:Y:S02]  /*4b1f0*/  @P3 STG.E.U8 desc[UR44][R2.64], R251 ;  /* 0x000000fb02003986 */ /* 0x0001e4000c10112c */
[----:B0-----:R-:W-:Y:S02]  /*4b200*/  IADD3 R2, P6, R24, R13, RZ ;  /* 0x0000000d18027210 */ /* 0x001fe40007fde0ff */
[----:B------:R-:W-:-:S03]  /*4b210*/  PRMT R251, R232, 0x7770, RZ ;  /* 0x00007770e8fb7816 */ /* 0x000fc600000000ff */
[----:B------:R-:W-:Y:S01]  /*4b220*/  IMAD.X R3, R25, 0x1, R12, P6 ;  /* 0x0000000119037824 */ /* 0x000fe200030e060c */
[----:B------:R-:W-:-:S05]  /*4b230*/  IADD3 R4, P6, R233, R13, RZ ;  /* 0x0000000de9047210 */ /* 0x000fca0007fde0ff */
[----:B---3--:R-:W-:Y:S01]  /*4b240*/  IMAD.X R5, R19, 0x1, R12, P6 ;  /* 0x0000000113057824 */ /* 0x008fe200030e060c */
[----:B----4-:R0:W-:Y:S02]  /*4b250*/  @P0 STG.E.U8 desc[UR44][R20.64], R251 ;  /* 0x000000fb14000986 */ /* 0x0101e4000c10112c */
[----:B0-----:R-:W-:-:S05]  /*4b260*/  PRMT R251, R232, 0x7771, RZ ;  /* 0x00007771e8fb7816 */ /* 0x001fca00000000ff */
[----:B------:R0:W-:Y:S02]  /*4b270*/  @P2 STG.E.U8 desc[UR44][R2.64], R251 ;  /* 0x000000fb02002986 */ /* 0x0001e4000c10112c */
[----:B0-----:R-:W-:Y:S02]  /*4b280*/  IADD3 R2, P6, R24, R11, RZ ;  /* 0x0000000b18027210 */ /* 0x001fe40007fde0ff */
[----:B------:R-:W-:-:S03]  /*4b290*/  PRMT R251, R232, 0x7772, RZ ;  /* 0x00007772e8fb7816 */ /* 0x000fc600000000ff */
[----:B------:R-:W-:Y:S02]  /*4b2a0*/  IMAD.X R3, R25, 0x1, R9, P6 ;  /* 0x0000000119037824 */ /* 0x000fe400030e0609 */
[----:B------:R-:W-:-:S03]  /*4b2b0*/  IMAD.MOV.U32 R21, RZ, RZ, R16 ;  /* 0x000000ffff157224 */ /* 0x000fc600078e0010 */
[----:B------:R0:W-:Y:S01]  /*4b2c0*/  @P5 STG.E.U8 desc[UR44][R2.64], R251 ;  /* 0x000000fb02005986 */ /* 0x0001e2000c10112c */
[----:B------:R-:W-:Y:S02]  /*4b2d0*/  IMAD.MOV.U32 R16, RZ, RZ, R37 ;  /* 0x000000ffff107224 */ /* 0x000fe400078e0025 */
[----:B------:R-:W-:Y:S02]  /*4b2e0*/  IMAD.MOV.U32 R37, RZ, RZ, R229 ;  /* 0x000000ffff257224 */ /* 0x000fe400078e00e5 */
[----:B------:R-:W3:Y:S04]  /*4b2f0*/  LDL.LU R229, [R1+0x3b4] ;  /* 0x0003b40001e57983 */ /* 0x000ee80000300800 */
[----:B------:R-:W4:Y:S01]  /*4b300*/  LDL.LU R67, [R1+0x234] ;  /* 0x0002340001437983 */ /* 0x000f220000300800 */
[----:B0-----:R-:W-:-:S05]  /*4b310*/  IADD3 R2, P6, R24, R10, RZ ;  /* 0x0000000a18027210 */ /* 0x001fca0007fde0ff */
[----:B------:R-:W-:Y:S02]  /*4b320*/  IMAD.X R3, R25, 0x1, R8, P6 ;  /* 0x0000000119037824 */ /* 0x000fe400030e0608 */
[----:B------:R-:W3:Y:S01]  /*4b330*/  LDL.LU.64 R24, [R1+0x460] ;  /* 0x0004600001187983 */ /* 0x000ee20000300a00 */
[----:B------:R-:W-:Y:S02]  /*4b340*/  LOP3.LUT P6, RZ, R222, 0x40, RZ, 0xc0, !PT ;  /* 0x00000040deff7812 */ /* 0x000fe400078cc0ff */
[----:B------:R-:W-:Y:S01]  /*4b350*/  PRMT R251, R232, 0x7773, RZ ;  /* 0x00007773e8fb7816 */ /* 0x000fe200000000ff */
[----:B------:R-:W-:-:S10]  /*4b360*/  IMAD.MOV.U32 R211, RZ, RZ, R21 ;  /* 0x000000ffffd37224 */ /* 0x000fd400078e0015 */
[----:B------:R0:W-:Y:S01]  /*4b370*/  @P6 STG.E.U8 desc[UR44][R2.64], R251 ;  /* 0x000000fb02006986 */ /* 0x0001e2000c10112c */
[----:B------:R-:W-:Y:S02]  /*4b380*/  IADD3 R20, P6, R18, R15, RZ ;  /* 0x0000000f12147210 */ /* 0x000fe40007fde0ff */
[----:B0-----:R-:W-:-:S05]  /*4b390*/  SHF.R.S32.HI R2, RZ, 0x1f, R18 ;  /* 0x0000001fff027819 */ /* 0x001fca0000011412 */
[----:B------:R-:W-:Y:S01]  /*4b3a0*/  IMAD.X R21, R2, 0x1, R14, P6 ;  /* 0x0000000102157824 */ /* 0x000fe200030e060e */
[C---:B------:R-:W-:Y:S02]  /*4b3b0*/  LOP3.LUT P6, RZ, R222.reuse, 0x400, RZ, 0xc0, !PT ;  /* 0x00000400deff7812 */ /* 0x040fe400078cc0ff */
[----:B------:R-:W-:Y:S02]  /*4b3c0*/  LOP3.LUT P1, RZ, R222, 0x800, RZ, 0xc0, !PT ;  /* 0x00000800deff7812 */ /* 0x000fe4000782c0ff */
[----:B--2---:R-:W-:Y:S02]  /*4b3d0*/  PRMT R251, R66, 0x7770, RZ ;  /* 0x0000777042fb7816 */ /* 0x004fe400000000ff */
[C---:B------:R-:W-:Y:S02]  /*4b3e0*/  LOP3.LUT P4, RZ, R222.reuse, 0x1000, RZ, 0xc0, !PT ;  /* 0x00001000deff7812 */ /* 0x040fe4000788c0ff */
[C---:B------:R-:W-:Y:S02]  /*4b3f0*/  LOP3.LUT P3, RZ, R222.reuse, 0x2000, RZ, 0xc0, !PT ;  /* 0x00002000deff7812 */ /* 0x040fe4000786c0ff */
[----:B------:R-:W-:-:S03]  /*4b400*/  LOP3.LUT P0, RZ, R222, 0x80, RZ, 0xc0, !PT ;  /* 0x00000080deff7812 */ /* 0x000fc6000780c0ff */
[----:B---3--:R0:W-:Y:S01]  /*4b410*/  @P6 STG.E.U8 desc[UR44][R24.64], R251 ;  /* 0x000000fb18006986 */ /* 0x0081e2000c10112c */
[----:B------:R-:W-:-:S05]  /*4b420*/  IADD3 R6, P6, R18, R13, RZ ;  /* 0x0000000d12067210 */ /* 0x000fca0007fde0ff */
[----:B------:R-:W-:Y:S01]  /*4b430*/  IMAD.X R7, R2, 0x1, R12, P6 ;  /* 0x0000000102077824 */ /* 0x000fe200030e060c */
[----:B0-----:R-:W-:-:S05]  /*4b440*/  PRMT R251, R66, 0x7771, RZ ;  /* 0x0000777142fb7816 */ /* 0x001fca00000000ff */
[----:B------:R0:W-:Y:S02]  /*4b450*/  @P1 STG.E.U8 desc[UR44][R4.64], R251 ;  /* 0x000000fb04001986 */ /* 0x0001e4000c10112c */
[----:B0-----:R-:W-:Y:S02]  /*4b460*/  IADD3 R4, P6, R233, R11, RZ ;  /* 0x0000000be9047210 */ /* 0x001fe40007fde0ff */
[----:B------:R-:W-:-:S03]  /*4b470*/  PRMT R251, R66, 0x7772, RZ ;  /* 0x0000777242fb7816 */ /* 0x000fc600000000ff */
[----:B------:R-:W-:-:S05]  /*4b480*/  IMAD.X R5, R19, 0x1, R9, P6 ;  /* 0x0000000113057824 */ /* 0x000fca00030e0609 */
[----:B------:R0:W-:Y:S02]  /*4b490*/  @P4 STG.E.U8 desc[UR44][R4.64], R251 ;  /* 0x000000fb04004986 */ /* 0x0001e4000c10112c */
[----:B0-----:R-:W-:Y:S02]  /*4b4a0*/  IADD3 R4, P6, R233, R10, RZ ;  /* 0x0000000ae9047210 */ /* 0x001fe40007fde0ff */
[----:B------:R-:W-:-:S03]  /*4b4b0*/  PRMT R251, R66, 0x7773, RZ ;  /* 0x0000777342fb7816 */ /* 0x000fc600000000ff */
[----:B------:R-:W-:-:S05]  /*4b4c0*/  IMAD.X R5, R19, 0x1, R8, P6 ;  /* 0x0000000113057824 */ /* 0x000fca00030e0608 */
[----:B------:R0:W-:Y:S02]  /*4b4d0*/  @P3 STG.E.U8 desc[UR44][R4.64], R251 ;  /* 0x000000fb04003986 */ /* 0x0001e4000c10112c */
[----:B0-----:R-:W-:Y:S02]  /*4b4e0*/  IADD3 R4, P6, R18, R11, RZ ;  /* 0x0000000b12047210 */ /* 0x001fe40007fde0ff */
[----:B------:R-:W-:-:S03]  /*4b4f0*/  PRMT R251, R211, 0x7770, RZ ;  /* 0x00007770d3fb7816 */ /* 0x000fc600000000ff */
[----:B------:R-:W-:Y:S02]  /*4b500*/  IMAD.X R5, R2, 0x1, R9, P6 ;  /* 0x0000000102057824 */ /* 0x000fe400030e0609 */
[----:B------:R4:W-:Y:S02]  /*4b510*/  @P0 STG.E.U8 desc[UR44][R20.64], R251 ;  /* 0x000000fb14000986 */ /* 0x0009e4000c10112c */
[----:B----4-:R-:W-:Y:S02]  /*4b520*/  SHF.R.S32.HI R251, RZ, 0x1f, R67 ;  /* 0x0000001ffffb7819 */ /* 0x010fe40000011443 */
[----:B------:R-:W-:-:S05]  /*4b530*/  IADD3 R20, P6, R67, R15, RZ ;  /* 0x0000000f43147210 */ /* 0x000fca0007fde0ff */
[----:B------:R-:W-:-:S05]  /*4b540*/  IMAD.X R21, R251, 0x1, R14, P6 ;  /* 0x00000001fb157824 */ /* 0x000fca00030e060e */
[----:B------:R-:W-:Y:S04]  /*4b550*/  STL.64 [R1+0x20a8], R20 ;  /* 0x0020a81401007387 */ /* 0x000fe80000100a00 */
[----:B------:R-:W2:Y:S01]  /*4b560*/  LDL.LU R19, [R1+0xe0] ;  /* 0x0000e00001137983 */ /* 0x000ea20000300800 */
[----:B------:R-:W-:-:S03]  /*4b570*/  LOP3.LUT P1, RZ, R223, 0x800000, RZ, 0xc0, !PT ;  /* 0x00800000dfff7812 */ /* 0x000fc6000782c0ff */
[----:B------:R-:W3:Y:S10]  /*4b580*/  LDL.LU R66, [R1+0xe4] ;  /* 0x0000e40001427983 */ /* 0x000ef40000300800 */
[----:B------:R-:W-:-:S02]  /*4b590*/  @P1 LOP3.LUT R224, R224, 0x100000, RZ, 0xfc, !PT ;  /* 0x00100000e0e01812 */ /* 0x000fc400078efcff */
[----:B------:R-:W-:Y:S02]  /*4b5a0*/  LOP3.LUT P1, RZ, R223, 0x200000, RZ, 0xc0, !PT ;  /* 0x00200000dfff7812 */ /* 0x000fe4000782c0ff */
[----:B------:R-:W-:-:S11]  /*4b5b0*/  LOP3.LUT R224, R224, 0xffdfffff, RZ, 0xc0, !PT ;  /* 0xffdfffffe0e07812 */ /* 0x000fd600078ec0ff */
[----:B------:R-:W-:Y:S02]  /*4b5c0*/  @P1 LOP3.LUT R224, R224, 0x200000, RZ, 0xfc, !PT ;  /* 0x00200000e0e01812 */ /* 0x000fe400078efcff */
        /* <DEDUP_REMOVED lines=13> */
[----:B------:R-:W-:Y:S02]  /*4b6a0*/  LOP3.LUT R224, R224, 0xfbffffff, RZ, 0xc0, !PT ;  /* 0xfbffffffe0e07812 */ /* 0x000fe400078ec0ff */
[----:B------:R-:W-:-:S09]  /*4b6b0*/  LOP3.LUT P2, RZ, R222, 0x100, RZ, 0xc0, !PT ;  /* 0x00000100deff7812 */ /* 0x000fd2000784c0ff */
[----:B------:R-:W-:Y:S02]  /*4b6c0*/  @P1 LOP3.LUT R224, R224, 0x4000000, RZ, 0xfc, !PT ;  /* 0x04000000e0e01812 */ /* 0x000fe400078efcff */
[----:B------:R-:W-:Y:S02]  /*4b6d0*/  LOP3.LUT P1, RZ, R223, 0x8000, RZ, 0xc0, !PT ;  /* 0x00008000dfff7812 */ /* 0x000fe4000782c0ff */
[----:B------:R-:W-:Y:S02]  /*4b6e0*/  LOP3.LUT R224, R224, 0xf7ffffff, RZ, 0xc0, !PT ;  /* 0xf7ffffffe0e07812 */ /* 0x000fe400078ec0ff */
[----:B------:R-:W-:Y:S02]  /*4b6f0*/  LOP3.LUT P5, RZ, R222, 0x200, RZ, 0xc0, !PT ;  /* 0x00000200deff7812 */ /* 0x000fe400078ac0ff */
[----:B------:R-:W-:Y:S02]  /*4b700*/  PRMT R3, R211, 0x7771, RZ ;  /* 0x00007771d3037816 */ /* 0x000fe400000000ff */
[----:B------:R-:W-:-:S05]  /*4b710*/  IADD3 R216, P6, R67, R13, RZ ;  /* 0x0000000d43d87210 */ /* 0x000fca0007fde0ff */
[----:B------:R-:W-:Y:S01]  /*4b720*/  @P1 LOP3.LUT R224, R224, 0x8000000, RZ, 0xfc, !PT ;  /* 0x08000000e0e01812 */ /* 0x000fe200078efcff */
[----:B------:R0:W-:Y:S01]  /*4b730*/  @P2 STG.E.U8 desc[UR44][R6.64], R3 ;  /* 0x0000000306002986 */ /* 0x0001e2000c10112c */
[----:B------:R-:W-:-:S03]  /*4b740*/  IMAD.X R217, R251, 0x1, R12, P6 ;  /* 0x00000001fbd97824 */ /* 0x000fc600030e060c */
[----:B------:R-:W-:Y:S04]  /*4b750*/  STL.64 [R1+0x24d8], R224 ;  /* 0x0024d8e001007387 */ /* 0x000fe80000100a00 */
[----:B------:R1:W-:Y:S01]  /*4b760*/  STL.64 [R1+0x24e0], R222 ;  /* 0x0024e0de01007387 */ /* 0x0003e20000100a00 */
[----:B0-----:R-:W-:Y:S02]  /*4b770*/  PRMT R3, R211, 0x7772, RZ ;  /* 0x00007772d3037816 */ /* 0x001fe400000000ff */
[C---:B------:R-:W-:Y:S02]  /*4b780*/  LOP3.LUT P2, RZ, R223.reuse, 0x1000, RZ, 0xc0, !PT ;  /* 0x00001000dfff7812 */ /* 0x040fe4000784c0ff */
[----:B------:R-:W-:Y:S01]  /*4b790*/  LOP3.LUT P1, RZ, R223, 0x4000, RZ, 0xc0, !PT ;  /* 0x00004000dfff7812 */ /* 0x000fe2000782c0ff */
[----:B------:R0:W-:Y:S01]  /*4b7a0*/  @P5 STG.E.U8 desc[UR44][R4.64], R3 ;  /* 0x0000000304005986 */ /* 0x0001e2000c10112c */
[----:B-1----:R-:W-:-:S02]  /*4b7b0*/  IADD3 R222, P6, R67, R11, RZ ;  /* 0x0000000b43de7210 */ /* 0x002fc40007fde0ff */
[C---:B------:R-:W-:Y:S02]  /*4b7c0*/  LOP3.LUT P5, RZ, R223.reuse, 0x2000, RZ, 0xc0, !PT ;  /* 0x00002000dfff7812 */ /* 0x040fe400078ac0ff */
[C---:B------:R-:W-:Y:S02]  /*4b7d0*/  LOP3.LUT P4, RZ, R223.reuse, 0x1000000, RZ, 0xc0, !PT ;  /* 0x01000000dfff7812 */ /* 0x040fe4000788c0ff */
[C---:B------:R-:W-:Y:S02]  /*4b7e0*/  LOP3.LUT P3, RZ, R223.reuse, 0x2000000, RZ, 0xc0, !PT ;  /* 0x02000000dfff7812 */ /* 0x040fe4000786c0ff */
[----:B------:R-:W-:Y:S01]  /*4b7f0*/  LOP3.LUT P0, RZ, R223, 0x4000000, RZ, 0xc0, !PT ;  /* 0x04000000dfff7812 */ /* 0x000fe2000780c0ff */
[----:B------:R-:W-:Y:S01]  /*4b800*/  IMAD.X R223, R251, 0x1, R9, P6 ;  /* 0x00000001fbdf7824 */ /* 0x000fe200030e0609 */
[----:B------:R-:W-:-:S04]  /*4b810*/  IADD3 R214, P6, R18, R10, RZ ;  /* 0x0000000a12d67210 */ /* 0x000fc80007fde0ff */
[----:B------:R1:W-:Y:S01]  /*4b820*/  STL.64 [R1+0x24e8], R222 ;  /* 0x0024e8de01007387 */ /* 0x0003e20000100a00 */
[--C-:B------:R-:W-:Y:S01]  /*4b830*/  IMAD.X R215, R2, 0x1, R8.reuse, P6 ;  /* 0x0000000102d77824 */ /* 0x100fe200030e0608 */
[----:B------:R-:W-:Y:S02]  /*4b840*/  IADD3 R218, P6, R67, R10, RZ ;  /* 0x0000000a43da7210 */ /* 0x000fe40007fde0ff */
[----:B------:R-:W4:Y:S03]  /*4b850*/  LDL.LU R67, [R1+0xe8] ;  /* 0x0000e80001437983 */ /* 0x000f260000300800 */
[----:B------:R-:W-:Y:S01]  /*4b860*/  IMAD.X R219, R251, 0x1, R8, P6 ;  /* 0x00000001fbdb7824 */ /* 0x000fe200030e0608 */
[----:B------:R-:W-:Y:S01]  /*4b870*/  SHF.R.S32.HI R251, RZ, 0x1f, R252 ;  /* 0x0000001ffffb7819 */ /* 0x000fe200000114fc */
[----:B------:R-:W4:Y:S01]  /*4b880*/  LDL.LU R18, [R1+0xec] ;  /* 0x0000ec0001127983 */ /* 0x000f220000300800 */
[----:B------:R-:W-:-:S05]  /*4b890*/  IADD3 R190, P6, R252, R15, RZ ;  /* 0x0000000ffcbe7210 */ /* 0x000fca0007fde0ff */
[----:B------:R-:W-:Y:S01]  /*4b8a0*/  IMAD.X R191, R251, 0x1, R14, P6 ;  /* 0x00000001fbbf7824 */ /* 0x000fe200030e060e */
[----:B------:R-:W-:-:S05]  /*4b8b0*/  IADD3 R2, P6, R252, R13, RZ ;  /* 0x0000000dfc027210 */ /* 0x000fca0007fde0ff */
[----:B0-----:R-:W-:Y:S01]  /*4b8c0*/  IMAD.X R3, R251, 0x1, R12, P6 ;  /* 0x00000001fb037824 */ /* 0x001fe200030e060c */
[----:B------:R-:W-:-:S05]  /*4b8d0*/  IADD3 R196, P6, R252, R11, RZ ;  /* 0x0000000bfcc47210 */ /* 0x000fca0007fde0ff */
[----:B------:R-:W-:Y:S01]  /*4b8e0*/  IMAD.X R197, R251, 0x1, R9, P6 ;  /* 0x00000001fbc57824 */ /* 0x000fe200030e0609 */
[----:B-1----:R-:W-:-:S05]  /*4b8f0*/  IADD3 R222, P6, R252, R10, RZ ;  /* 0x0000000afcde7210 */ /* 0x002fca0007fde0ff */
[----:B------:R-:W-:Y:S01]  /*4b900*/  IMAD.X R223, R251, 0x1, R8, P6 ;  /* 0x00000001fbdf7824 */ /* 0x000fe200030e0608 */
[----:B--2---:R-:W-:Y:S02]  /*4b910*/  SHF.R.S32.HI R251, RZ, 0x1f, R19 ;  /* 0x0000001ffffb7819 */ /* 0x004fe40000011413 */
[----:B------:R-:W-:-:S05]  /*4b920*/  IADD3 R4, P6, R19, R15, RZ ;  /* 0x0000000f13047210 */ /* 0x000fca0007fde0ff */
[----:B------:R-:W-:-:S05]  /*4b930*/  IMAD.X R5, R251, 0x1, R14, P6 ;  /* 0x00000001fb057824 */ /* 0x000fca00030e060e */
[----:B------:R0:W-:Y:S02]  /*4b940*/  STL.64 [R1+0x2060], R4 ;  /* 0x0020600401007387 */ /* 0x0001e40000100a00 */
[----:B0-----:R-:W-:-:S05]  /*4b950*/  IADD3 R4, P6, R19, R13, RZ ;  /* 0x0000000d13047210 */ /* 0x001fca0007fde0ff */
[----:B------:R-:W-:-:S05]  /*4b960*/  IMAD.X R5, R251, 0x1, R12, P6 ;  /* 0x00000001fb057824 */ /* 0x000fca00030e060c */
[----:B------:R0:W-:Y:S02]  /*4b970*/  STL.64 [R1+0x2058], R4 ;  /* 0x0020580401007387 */ /* 0x0001e40000100a00 */
[----:B0-----:R-:W-:-:S05]  /*4b980*/  IADD3 R4, P6, R19, R11, RZ ;  /* 0x0000000b13047210 */ /* 0x001fca0007fde0ff */
[----:B------:R-:W-:-:S05]  /*4b990*/  IMAD.X R5, R251, 0x1, R9, P6 ;  /* 0x00000001fb057824 */ /* 0x000fca00030e0609 */
[----:B------:R0:W-:Y:S02]  /*4b9a0*/  STL.64 [R1+0x2050], R4 ;  /* 0x0020500401007387 */ /* 0x0001e40000100a00 */
[----:B0-----:R-:W-:-:S05]  /*4b9b0*/  IADD3 R4, P6, R19, R10, RZ ;  /* 0x0000000a13047210 */ /* 0x001fca0007fde0ff */
[----:B------:R-:W-:-:S05]  /*4b9c0*/  IMAD.X R5, R251, 0x1, R8, P6 ;  /* 0x00000001fb057824 */ /* 0x000fca00030e0608 */
[----:B------:R0:W-:Y:S04]  /*4b9d0*/  STL.64 [R1+0x2048], R4 ;  /* 0x0020480401007387 */ /* 0x0001e80000100a00 */
[----:B------:R-:W2:Y:S01]  /*4b9e0*/  LDL.LU R19, [R1+0xf0] ;  /* 0x0000f00001137983 */ /* 0x000ea20000300800 */
[----:B---3--:R-:W-:Y:S02]  /*4b9f0*/  SHF.R.S32.HI R251, RZ, 0x1f, R66 ;  /* 0x0000001ffffb7819 */ /* 0x008fe40000011442 */
        /* <DEDUP_REMOVED lines=10> */
[----:B------:R-:W-:Y:S01]  /*4baa0*/  IMAD.X R5, R251, 0x1, R8, P6 ;  /* 0x00000001fb057824 */ /* 0x000fe200030e0608 */
[----:B----4-:R-:W-:-:S04]  /*4bab0*/  SHF.R.S32.HI R251, RZ, 0x1f, R67 ;  /* 0x0000001ffffb7819 */ /* 0x010fc80000011443 */
[----:B------:R0:W-:Y:S04]  /*4bac0*/  STL.64 [R1+0x2028], R4 ;  /* 0x0020280401007387 */ /* 0x0001e80000100a00 */
[----:B------:R-:W3:Y:S01]  /*4bad0*/  LDL.LU R66, [R1+0xf4] ;  /* 0x0000f40001427983 */ /* 0x000ee20000300800 */
        /* <DEDUP_REMOVED lines=11> */
[----:B------:R-:W-:Y:S01]  /*4bb90*/  SHF.R.S32.HI R251, RZ, 0x1f, R18 ;  /* 0x0000001ffffb7819 */ /* 0x000fe20000011412 */
[----:B------:R-:W-:-:S03]  /*4bba0*/  IMAD.MOV.U32 R67, RZ, RZ, R17 ;  /* 0x000000ffff437224 */ /* 0x000fc600078e0011 */
[----:B------:R0:W-:Y:S01]  /*4bbb0*/  STL.64 [R1+0x2008], R4 ;  /* 0x0020080401007387 */ /* 0x0001e20000100a00 */
[----:B------:R-:W-:Y:S02]  /*4bbc0*/  IMAD.MOV.U32 R17, RZ, RZ, R64 ;  /* 0x000000ffff117224 */ /* 0x000fe400078e0040 */
[----:B------:R-:W-:Y:S02]  /*4bbd0*/  IMAD.MOV.U32 R64, RZ, RZ, R58 ;  /* 0x000000ffff407224 */ /* 0x000fe400078e003a */
[----:B------:R-:W-:Y:S01]  /*4bbe0*/  IMAD.MOV.U32 R58, RZ, RZ, R42 ;  /* 0x000000ffff3a7224 */ /* 0x000fe200078e002a */
[----:B0-----:R-:W-:Y:S01]  /*4bbf0*/  IADD3 R4, P6, R18, R15, RZ ;  /* 0x0000000f12047210 */ /* 0x001fe20007fde0ff */
[----:B------:R-:W-:Y:S02]  /*4bc00*/  IMAD.MOV.U32 R42, RZ, RZ, R40 ;  /* 0x000000ffff2a7224 */ /* 0x000fe400078e0028 */
[----:B------:R-:W-:Y:S02]  /*4bc10*/  IMAD.MOV.U32 R40, RZ, RZ, R37 ;  /* 0x000000ffff287224 */ /* 0x000fe400078e0025 */
[----:B------:R-:W-:-:S02]  /*4bc20*/  IMAD.X R5, R251, 0x1, R14, P6 ;  /* 0x00000001fb057824 */ /* 0x000fc400030e060e */
[----:B------:R-:W-:Y:S02]  /*4bc30*/  IMAD.MOV.U32 R37, RZ, RZ, R227 ;  /* 0x000000ffff257224 */ /* 0x000fe400078e00e3 */
[----:B------:R-:W4:Y:S04]  /*4bc40*/  LDL.LU R227, [R1+0xf8] ;  /* 0x0000f80001e37983 */ /* 0x000f280000300800 */
        /* <DEDUP_REMOVED lines=10> */
[----:B------:R-:W4:Y:S01]  /*4bcf0*/  LDL.LU R18, [R1+0xfc] ;  /* 0x0000fc0001127983 */ /* 0x000f220000300800 */
[----:B--2---:R-:W-:Y:S02]  /*4bd00*/  SHF.R.S32.HI R251, RZ, 0x1f, R19 ;  /* 0x0000001ffffb7819 */ /* 0x004fe40000011413 */
        /* <DEDUP_REMOVED lines=26> */
[----:B------:R-:W3:Y:S01]  /*4beb0*/  LDL.LU R232, [R1+0x104] ;  /* 0x0001040001e87983 */ /* 0x000ee20000300800 */
[----:B----4-:R-:W-:Y:S02]  /*4bec0*/  SHF.R.S32.HI R251, RZ, 0x1f, R227 ;  /* 0x0000001ffffb7819 */ /* 0x010fe400000114e3 */
[----:B0-----:R-:W-:-:S05]  /*4bed0*/  IADD3 R4, P6, R227, R15, RZ ;  /* 0x0000000fe3047210 */ /* 0x001fca0007fde0ff */
[----:B------:R-:W-:-:S05]  /*4bee0*/  IMAD.X R5, R251, 0x1, R14, P6 ;  /* 0x00000001fb057824 */ /* 0x000fca00030e060e */
[----:B------:R0:W-:Y:S02]  /*4bef0*/  STL.64 [R1+0x1fa0], R4 ;  /* 0x001fa00401007387 */ /* 0x0001e40000100a00 */
[----:B0-----:R-:W-:-:S05]  /*4bf00*/  IADD3 R4, P6, R227, R13, RZ ;  /* 0x0000000de3047210 */ /* 0x001fca0007fde0ff */
[----:B------:R-:W-:-:S05]  /*4bf10*/  IMAD.X R5, R251, 0x1, R12, P6 ;  /* 0x00000001fb057824 */ /* 0x000fca00030e060c */
[----:B------:R0:W-:Y:S01]  /*4bf20*/  STL.64 [R1+0x1f98], R4 ;  /* 0x001f980401007387 */ /* 0x0001e20000100a00 */
[----:B------:R-:W-:Y:S02]  /*4bf30*/  IMAD.MOV.U32 R66, RZ, RZ, R17 ;  /* 0x000000ffff427224 */ /* 0x000fe400078e0011 */
[----:B------:R-:W-:Y:S02]  /*4bf40*/  IMAD.MOV.U32 R17, RZ, RZ, R64 ;  /* 0x000000ffff117224 */ /* 0x000fe400078e0040 */
[----:B------:R-:W-:Y:S01]  /*4bf50*/  IMAD.MOV.U32 R64, RZ, RZ, R226 ;  /* 0x000000ffff407224 */ /* 0x000fe200078e00e2 */
[----:B0-----:R-:W-:-:S05]  /*4bf60*/  IADD3 R4, P6, R227, R11, RZ ;  /* 0x0000000be3047210 */ /* 0x001fca0007fde0ff */
[----:B------:R-:W-:Y:S01]  /*4bf70*/  IMAD.X R5, R251, 0x1, R9, P6 ;  /* 0x00000001fb057824 */ /* 0x000fe200030e0609 */
[----:B------:R-:W-:-:S04]  /*4bf80*/  IADD3 R226, P6, R227, R10, RZ ;  /* 0x0000000ae3e27210 */ /* 0x000fc80007fde0ff */
[----:B------:R0:W-:Y:S01]  /*4bf90*/  STL.64 [R1+0x1f90], R4 ;  /* 0x001f900401007387 */ /* 0x0001e20000100a00 */
[----:B------:R-:W-:-:S03]  /*4bfa0*/  IMAD.X R227, R251, 0x1, R8, P6 ;  /* 0x00000001fbe37824 */ /* 0x000fc600030e0608 */
[----:B------:R-:W4:Y:S01]  /*4bfb0*/  LDL.LU R233, [R1+0x108] ;  /* 0x0001080001e97983 */ /* 0x000f220000300800 */
[----:B------:R-:W-:Y:S02]  /*4bfc0*/  SHF.R.S32.HI R251, RZ, 0x1f, R18 ;  /* 0x0000001ffffb7819 */ /* 0x000fe40000011412 */
        /* <DEDUP_REMOVED lines=55> */
[----:B------:R-:W-:Y:S02]  /*4c340*/  SHF.R.S32.HI R251, RZ, 0x1f, R18 ;  /* 0x0000001ffffb7819 */ /* 0x000fe40000011412 */
[----:B0-----:R-:W-:-:S05]  /*4c350*/  IADD3 R4, P6, R18, R15, RZ ;  /* 0x0000000f12047210 */ /* 0x001fca0007fde0ff */
[----:B------:R-:W-:Y:S01]  /*4c360*/  IMAD.X R5, R251, 0x1, R14, P6 ;  /* 0x00000001fb057824 */ /* 0x000fe200030e060e */
[----:B------:R-:W-:-:S04]  /*4c370*/  IADD3 R6, P6, R18, R13, RZ ;  /* 0x0000000d12067210 */ /* 0x000fc80007fde0ff */
[----:B------:R0:W-:Y:S01]  /*4c380*/  STL.64 [R1+0x1f00], R4 ;  /* 0x001f000401007387 */ /* 0x0001e20000100a00 */
[----:B------:R-:W-:Y:S01]  /*4c390*/  IMAD.X R7, R251, 0x1, R12, P6 ;  /* 0x00000001fb077824 */ /* 0x000fe200030e060c */
        /* <DEDUP_REMOVED lines=47> */
[----:B------:R-:W-:-:S04]  /*4c690*/  SHF.R.S32.HI R251, RZ, 0x1f, R18 ;  /* 0x0000001ffffb7819 */ /* 0x000fc80000011412 */
[----:B------:R0:W-:Y:S04]  /*4c6a0*/  STL.64 [R1+0x1e88], R4 ;  /* 0x001e880401007387 */ /* 0x0001e80000100a00 */
[----:B------:R-:W4:Y:S01]  /*4c6b0*/  LDL.LU R233, [R1+0x128] ;  /* 0x0001280001e97983 */ /* 0x000f220000300800 */
        /* <DEDUP_REMOVED lines=141> */
[----:B------:R-:W-:Y:S02]  /*4cf90*/  IMAD.X R5, R251, 0x1, R14, P6 ;  /* 0x00000001fb057824 */ /* 0x000fe400030e060e */
        /* <DEDUP_REMOVED lines=8> */
[----:B------:R-:W-:Y:S01]  /*4d020*/  IMAD.X R5, R251, 0x1, R12, P6 ;  /* 0x00000001fb057824 */ /* 0x000fe200030e060c */
[----:B------:R-:W-:Y:S01]  /*4d030*/  IADD3 R228, P6, R25, R11, RZ ;  /* 0x0000000b19e47210 */ /* 0x000fe20007fde0ff */
[----:B------:R-:W-:-:S02]  /*4d040*/  IMAD.MOV.U32 R17, RZ, RZ, R64 ;  /* 0x000000ffff117224 */ /* 0x000fc400078e0040 */
[----:B------:R-:W-:Y:S01]  /*4d050*/  IMAD.MOV.U32 R64, RZ, RZ, R41 ;  /* 0x000000ffff407224 */ /* 0x000fe200078e0029 */
[----:B------:R0:W-:Y:S01]  /*4d060*/  STL.64 [R1+0x1d38], R4 ;  /* 0x001d380401007387 */ /* 0x0001e20000100a00 */
[----:B------:R-:W-:Y:S02]  /*4d070*/  IMAD.MOV.U32 R41, RZ, RZ, R229 ;  /* 0x000000ffff297224 */ /* 0x000fe400078e00e5 */
[----:B------:R-:W-:Y:S01]  /*4d080*/  IMAD.X R229, R251, 0x1, R9, P6 ;  /* 0x00000001fbe57824 */ /* 0x000fe200030e0609 */
[----:B0-----:R-:W-:-:S04]  /*4d090*/  IADD3 R4, P6, R25, R10, RZ ;  /* 0x0000000a19047210 */ /* 0x001fc80007fde0ff */
[----:B------:R-:W-:Y:S01]  /*4d0a0*/  STL.64 [R1+0x24b8], R228 ;  /* 0x0024b8e401007387 */ /* 0x000fe20000100a00 */
        /* <DEDUP_REMOVED lines=104> */
[----:B------:R0:W-:Y:S01]  /*4d730*/  STL.64 [R1+0x1c40], R4 ;  /* 0x001c400401007387 */ /* 0x0001e20000100a00 */
[----:B------:R-:W-:Y:S02]  /*4d740*/  IMAD.MOV.U32 R233, RZ, RZ, R28 ;  /* 0x000000ffffe97224 */ /* 0x000fe400078e001c */
[----:B------:R-:W-:Y:S01]  /*4d750*/  IMAD.MOV.U32 R232, RZ, RZ, R18 ;  /* 0x000000ffffe87224 */ /* 0x000fe200078e0012 */
[----:B0-----:R-:W-:Y:S01]  /*4d760*/  IADD3 R4, P6, R25, R13, RZ ;  /* 0x0000000d19047210 */ /* 0x001fe20007fde0ff */
[----:B------:R-:W-:-:S04]  /*4d770*/  IMAD.MOV.U32 R18, RZ, RZ, R19 ;  /* 0x000000ffff127224 */ /* 0x000fc800078e0013 */
[----:B------:R-:W-:Y:S01]  /*4d780*/  IMAD.X R5, R251, 0x1, R12, P6 ;  /* 0x00000001fb057824 */ /* 0x000fe200030e060c */
[----:B------:R-:W-:Y:S01]  /*4d790*/  IADD3 R28, P6, R25, R11, RZ ;  /* 0x0000000b191c7210 */ /* 0x000fe20007fde0ff */
[----:B------:R-:W-:Y:S02]  /*4d7a0*/  IMAD.MOV.U32 R19, RZ, RZ, R62 ;  /* 0x000000ffff137224 */ /* 0x000fe400078e003e */
[----:B------:R-:W-:Y:S01]  /*4d7b0*/  IMAD.MOV.U32 R62, RZ, RZ, R29 ;  /* 0x000000ffff3e7224 */ /* 0x000fe200078e001d */
[----:B------:R0:W-:Y:S01]  /*4d7c0*/  STL.64 [R1+0x1c38], R4 ;  /* 0x001c380401007387 */ /* 0x0001e20000100a00 */
[----:B------:R-:W-:Y:S01]  /*4d7d0*/  IMAD.X R29, R251, 0x1, R9, P6 ;  /* 0x00000001fb1d7824 */ /* 0x000fe200030e0609 */
[----:B0-----:R-:W-:-:S04]  /*4d7e0*/  IADD3 R4, P6, R25, R10, RZ ;  /* 0x0000000a19047210 */ /* 0x001fc80007fde0ff */
[----:B------:R-:W-:Y:S01]  /*4d7f0*/  STL.64 [R1+0x2498], R28 ;  /* 0x0024981c01007387 */ /* 0x000fe20000100a00 */
[----:B------:R-:W-:-:S05]  /*4d800*/  IMAD.X R5, R251, 0x1, R8, P6 ;  /* 0x00000001fb057824 */ /* 0x000fca00030e0608 */
[----:B------:R0:W-:Y:S01]  /*4d810*/  STL.64 [R1+0x1c28], R4 ;  /* 0x001c280401007387 */ /* 0x0001e20000100a00 */
[----:B------:R-:W-:Y:S02]  /*4d820*/  IMAD.MOV.U32 R25, RZ, RZ, R232 ;  /* 0x000000ffff197224 */ /* 0x000fe400078e00e8 */
[----:B------:R-:W-:Y:S02]  /*4d830*/  IMAD.MOV.U32 R232, RZ, RZ, R233 ;  /* 0x000000ffffe87224 */ /* 0x000fe400078e00e9 */
[----:B------:R-:W-:Y:S02]  /*4d840*/  IMAD.MOV.U32 R233, RZ, RZ, R57 ;  /* 0x000000ffffe97224 */ /* 0x000fe400078e0039 */
[----:B------:R-:W-:Y:S02]  /*4d850*/  IMAD.MOV.U32 R57, RZ, RZ, R31 ;  /* 0x000000ffff397224 */ /* 0x000fe400078e001f */
[----:B------:R-:W3:Y:S01]  /*4d860*/  LDL.LU R31, [R1+0x174] ;  /* 0x00017400011f7983 */ /* 0x000ee20000300800 */
[----:B----4-:R-:W-:-:S02]  /*4d870*/  SHF.R.S32.HI R251, RZ, 0x1f, R20 ;  /* 0x0000001ffffb7819 */ /* 0x010fc40000011414 */
        /* <DEDUP_REMOVED lines=28> */
[----:B------:R-:W-:Y:S02]  /*4da40*/  IMAD.MOV.U32 R232, RZ, RZ, R233 ;  /* 0x000000ffffe87224 */ /* 0x000fe400078e00e9 */
[----:B------:R-:W-:Y:S02]  /*4da50*/  IMAD.MOV.U32 R233, RZ, RZ, R67 ;  /* 0x000000ffffe97224 */ /* 0x000fe400078e0043 */
[----:B------:R-:W-:Y:S02]  /*4da60*/  IMAD.MOV.U32 R67, RZ, RZ, R231 ;  /* 0x000000ffff437224 */ /* 0x000fe400078e00e7 */
[----:B------:R-:W4:Y:S01]  /*4da70*/  LDL.LU R231, [R1+0x17c] ;  /* 0x00017c0001e77983 */ /* 0x000f220000300800 */
[----:B--2---:R-:W-:-:S02]  /*4da80*/  SHF.R.S32.HI R251, RZ, 0x1f, R21 ;  /* 0x0000001ffffb7819 */ /* 0x004fc40000011415 */
        /* <DEDUP_REMOVED lines=21> */
[----:B------:R-:W-:Y:S02]  /*4dbe0*/  IMAD.X R5, R251, 0x1, R12, P6 ;  /* 0x00000001fb057824 */ /* 0x000fe400030e060c */
[----:B------:R-:W-:Y:S02]  /*4dbf0*/  IMAD.MOV.U32 R233, RZ, RZ, R64 ;  /* 0x000000ffffe97224 */ /* 0x000fe400078e0040 */
[----:B------:R-:W-:Y:S01]  /*4dc00*/  IMAD.MOV.U32 R64, RZ, RZ, R58 ;  /* 0x000000ffff407224 */ /* 0x000fe200078e003a */
[----:B------:R0:W-:Y:S01]  /*4dc10*/  STL.64 [R1+0x1bb8], R4 ;  /* 0x001bb80401007387 */ /* 0x0001e20000100a00 */
[----:B------:R-:W-:Y:S02]  /*4dc20*/  IMAD.MOV.U32 R58, RZ, RZ, R59 ;  /* 0x000000ffff3a7224 */ /* 0x000fe400078e003b */
[----:B------:R-:W-:Y:S02]  /*4dc30*/  IMAD.MOV.U32 R59, RZ, RZ, R42 ;  /* 0x000000ffff3b7224 */ /* 0x000fe400078e002a */
[----:B------:R-:W-:-:S02]  /*4dc40*/  IMAD.MOV.U32 R42, RZ, RZ, R43 ;  /* 0x000000ffff2a7224 */ /* 0x000fc400078e002b */
[----:B------:R-:W-:Y:S01]  /*4dc50*/  IMAD.MOV.U32 R43, RZ, RZ, R37 ;  /* 0x000000ffff2b7224 */ /* 0x000fe200078e0025 */
[----:B0-----:R-:W-:Y:S01]  /*4dc60*/  IADD3 R4, P6, R31, R11, RZ ;  /* 0x0000000b1f047210 */ /* 0x001fe20007fde0ff */
[----:B------:R-:W-:Y:S02]  /*4dc70*/  IMAD.MOV.U32 R20, RZ, RZ, R21 ;  /* 0x000000ffff147224 */ /* 0x000fe400078e0015 */
[----:B------:R-:W-:Y:S02]  /*4dc80*/  IMAD.MOV.U32 R37, RZ, RZ, R30 ;  /* 0x000000ffff257224 */ /* 0x000fe400078e001e */
[----:B------:R-:W-:Y:S01]  /*4dc90*/  IMAD.X R5, R251, 0x1, R9, P6 ;  /* 0x00000001fb057824 */ /* 0x000fe200030e0609 */
[----:B------:R-:W-:Y:S01]  /*4dca0*/  IADD3 R30, P6, R31, R10, RZ ;  /* 0x0000000a1f1e7210 */ /* 0x000fe20007fde0ff */
[----:B------:R-:W-:Y:S02]  /*4dcb0*/  IMAD.MOV.U32 R21, RZ, RZ, R232 ;  /* 0x000000ffff157224 */ /* 0x000fe400078e00e8 */
[----:B------:R-:W-:-:S02]  /*4dcc0*/  IMAD.MOV.U32 R232, RZ, RZ, R233 ;  /* 0x000000ffffe87224 */ /* 0x000fc400078e00e9 */
[----:B------:R-:W-:Y:S02]  /*4dcd0*/  IMAD.MOV.U32 R233, RZ, RZ, R64 ;  /* 0x000000ffffe97224 */ /* 0x000fe400078e0040 */
[----:B------:R-:W-:Y:S02]  /*4dce0*/  IMAD.MOV.U32 R64, RZ, RZ, R58 ;  /* 0x000000ffff407224 */ /* 0x000fe400078e003a */
[----:B------:R-:W-:Y:S01]  /*4dcf0*/  IMAD.MOV.U32 R58, RZ, RZ, R42 ;  /* 0x000000ffff3a7224 */ /* 0x000fe200078e002a */
[----:B------:R0:W-:Y:S01]  /*4dd00*/  STL.64 [R1+0x1bb0], R4 ;  /* 0x001bb00401007387 */ /* 0x0001e20000100a00 */
[----:B------:R-:W-:Y:S02]  /*4dd10*/  IMAD.MOV.U32 R42, RZ, RZ, R43 ;  /* 0x000000ffff2a7224 */ /* 0x000fe400078e002b */
[----:B------:R-:W-:Y:S02]  /*4dd20*/  IMAD.MOV.U32 R43, RZ, RZ, R37 ;  /* 0x000000ffff2b7224 */ /* 0x000fe400078e0025 */
[----:B------:R-:W-:Y:S01]  /*4dd30*/  IMAD.X R31, R251, 0x1, R8, P6 ;  /* 0x00000001fb1f7824 */ /* 0x000fe200030e0608 */
[----:B------:R-:W3:Y:S04]  /*4dd40*/  LDL.LU R37, [R1+0x184] ;  /* 0x0001840001257983 */ /* 0x000ee80000300800 */
[----:B------:R-:W-:Y:S01]  /*4dd50*/  STL.64 [R1+0x2470], R30 ;  /* 0x0024701e01007387 */ /* 0x000fe20000100a00 */
        /* <DEDUP_REMOVED lines=29> */
[----:B------:R-:W4:Y:S04]  /*4df30*/  LDL.LU R53, [R1+0x18c] ;  /* 0x00018c0001357983 */ /* 0x000f280000300800 */
[----:B------:R-:W-:Y:S01]  /*4df40*/  STL.64 [R1+0x2478], R230 ;  /* 0x002478e601007387 */ /* 0x000fe20000100a00 */
        /* <DEDUP_REMOVED lines=20> */
[----:B------:R0:W-:Y:S01]  /*4e090*/  STL.64 [R1+0x1b38], R4 ;  /* 0x001b380401007387 */ /* 0x0001e20000100a00 */
[----:B------:R-:W-:Y:S01]  /*4e0a0*/  IMAD.MOV.U32 R26, RZ, RZ, R27 ;  /* 0x000000ffff1a7224 */ /* 0x000fe200078e001b */
[----:B0-----:R-:W-:-:S05]  /*4e0b0*/  IADD3 R4, P6, R37, R11, RZ ;  /* 0x0000000b25047210 */ /* 0x001fca0007fde0ff */
[----:B------:R-:W-:Y:S02]  /*4e0c0*/  IMAD.X R5, R251, 0x1, R9, P6 ;  /* 0x00000001fb057824 */ /* 0x000fe400030e0609 */
[----:B------:R-:W-:-:S03]  /*4e0d0*/  IMAD.MOV.U32 R27, RZ, RZ, R21 ;  /* 0x000000ffff1b7224 */ /* 0x000fc600078e0015 */
[----:B------:R0:W-:Y:S01]  /*4e0e0*/  STL.64 [R1+0x1b30], R4 ;  /* 0x001b300401007387 */ /* 0x0001e20000100a00 */
[----:B------:R-:W-:-:S03]  /*4e0f0*/  IMAD.MOV.U32 R21, RZ, RZ, R232 ;  /* 0x000000ffff157224 */ /* 0x000fc600078e00e8 */
[----:B------:R-:W3:Y:S01]  /*4e100*/  LDL.LU R52, [R1+0x194] ;  /* 0x0001940001347983 */ /* 0x000ee20000300800 */
[----:B------:R-:W-:Y:S02]  /*4e110*/  IMAD.MOV.U32 R232, RZ, RZ, R67 ;  /* 0x000000ffffe87224 */ /* 0x000fe400078e0043 */
[----:B------:R-:W-:Y:S02]  /*4e120*/  IMAD.MOV.U32 R67, RZ, RZ, R64 ;  /* 0x000000ffff437224 */ /* 0x000fe400078e0040 */
[----:B------:R-:W-:Y:S01]  /*4e130*/  IMAD.MOV.U32 R64, RZ, RZ, R36 ;  /* 0x000000ffff407224 */ /* 0x000fe200078e0024 */
[----:B------:R-:W-:Y:S01]  /*4e140*/  IADD3 R36, P6, R37, R10, RZ ;  /* 0x0000000a25247210 */ /* 0x000fe20007fde0ff */
[----:B------:R-:W-:-:S04]  /*4e150*/  IMAD.MOV.U32 R23, RZ, RZ, R232 ;  /* 0x000000ffff177224 */ /* 0x000fc800078e00e8 */
[----:B------:R-:W-:Y:S02]  /*4e160*/  IMAD.X R37, R251, 0x1, R8, P6 ;  /* 0x00000001fb257824 */ /* 0x000fe400030e0608 */
[----:B------:R-:W-:Y:S02]  /*4e170*/  IMAD.MOV.U32 R232, RZ, RZ, R64 ;  /* 0x000000ffffe87224 */ /* 0x000fe400078e0040 */
[----:B------:R-:W-:Y:S01]  /*4e180*/  IMAD.MOV.U32 R64, RZ, RZ, R40 ;  /* 0x000000ffff407224 */ /* 0x000fe200078e0028 */
[----:B------:R-:W-:Y:S01]  /*4e190*/  STL.64 [R1+0x2480], R36 ;  /* 0x0024802401007387 */ /* 0x000fe20000100a00 */
[----:B------:R-:W-:Y:S01]  /*4e1a0*/  IMAD.MOV.U32 R22, RZ, RZ, R27 ;  /* 0x000000ffff167224 */ /* 0x000fe200078e001b */
[----:B----4-:R-:W-:Y:S02]  /*4e1b0*/  SHF.R.S32.HI R251, RZ, 0x1f, R45 ;  /* 0x0000001ffffb7819 */ /* 0x010fe4000001142d */
[----:B0-----:R-:W-:-:S05]  /*4e1c0*/  IADD3 R4, P6, R45, R15, RZ ;  /* 0x0000000f2d047210 */ /* 0x001fca0007fde0ff */
[----:B------:R-:W-:Y:S01]  /*4e1d0*/  IMAD.X R5, R251, 0x1, R14, P6 ;  /* 0x00000001fb057824 */ /* 0x000fe200030e060e */
[----:B------:R-:W-:Y:S01]  /*4e1e0*/  IADD3 R40, P6, R45, R13, RZ ;  /* 0x0000000d2d287210 */ /* 0x000fe20007fde0ff */
[----:B------:R-:W-:-:S03]  /*4e1f0*/  IMAD.MOV.U32 R27, RZ, RZ, R41 ;  /* 0x000000ffff1b7224 */ /* 0x000fc600078e0029 */
[----:B------:R0:W-:Y:S01]  /*4e200*/  STL.64 [R1+0x1b20], R4 ;  /* 0x001b200401007387 */ /* 0x0001e20000100a00 */
[----:B------:R-:W-:Y:S01]  /*4e210*/  IMAD.X R41, R251, 0x1, R12, P6 ;  /* 0x00000001fb297824 */ /* 0x000fe200030e060c */
[----:B0-----:R-:W-:-:S04]  /*4e220*/  IADD3 R4, P6, R45, R11, RZ ;  /* 0x0000000b2d047210 */ /* 0x001fc80007fde0ff */
[----:B------:R-:W-:Y:S01]  /*4e230*/  STL.64 [R1+0x2450], R40 ;  /* 0x0024502801007387 */ /* 0x000fe20000100a00 */
[----:B------:R-:W-:-:S05]  /*4e240*/  IMAD.X R5, R251, 0x1, R9, P6 ;  /* 0x00000001fb057824 */ /* 0x000fca00030e0609 */
[----:B------:R0:W-:Y:S02]  /*4e250*/  STL.64 [R1+0x1b10], R4 ;  /* 0x001b100401007387 */ /* 0x0001e40000100a00 */
[----:B0-----:R-:W-:Y:S01]  /*4e260*/  IADD3 R4, P6, R45, R10, RZ ;  /* 0x0000000a2d047210 */ /* 0x001fe20007fde0ff */
[----:B------:R-:W-:Y:S02]  /*4e270*/  IMAD.MOV.U32 R45, RZ, RZ, R22 ;  /* 0x000000ffff2d7224 */ /* 0x000fe400078e0016 */
[----:B------:R-:W-:Y:S02]  /*4e280*/  IMAD.MOV.U32 R22, RZ, RZ, R23 ;  /* 0x000000ffff167224 */ /* 0x000fe400078e0017 */
[----:B------:R-:W-:Y:S02]  /*4e290*/  IMAD.X R5, R251, 0x1, R8, P6 ;  /* 0x00000001fb057824 */ /* 0x000fe400030e0608 */
[----:B------:R-:W-:Y:S02]  /*4e2a0*/  IMAD.MOV.U32 R23, RZ, RZ, R27 ;  /* 0x000000ffff177224 */ /* 0x000fe400078e001b */
[----:B------:R-:W-:Y:S01]  /*4e2b0*/  IMAD.MOV.U32 R27, RZ, RZ, R19 ;  /* 0x000000ffff1b7224 */ /* 0x000fe200078e0013 */
[----:B------:R0:W-:Y:S01]  /*4e2c0*/  STL.64 [R1+0x1b08], R4 ;  /* 0x001b080401007387 */ /* 0x0001e20000100a00 */
[----:B------:R-:W-:-:S03]  /*4e2d0*/  IMAD.MOV.U32 R19, RZ, RZ, R43 ;  /* 0x000000ffff137224 */ /* 0x000fc600078e002b */
        /* <DEDUP_REMOVED lines=36> */
[----:B------:R-:W-:Y:S02]  /*4e520*/  IMAD.MOV.U32 R17, RZ, RZ, R60 ;  /* 0x000000ffff117224 */ /* 0x000fe400078e003c */
[----:B------:R-:W-:Y:S01]  /*4e530*/  IMAD.MOV.U32 R60, RZ, RZ, R38 ;  /* 0x000000ffff3c7224 */ /* 0x000fe200078e0026 */
[----:B0-----:R-:W-:Y:S01]  /*4e540*/  IADD3 R4, P6, R52, R13, RZ ;  /* 0x0000000d34047210 */ /* 0x001fe20007fde0ff */
[----:B------:R-:W-:-:S04]  /*4e550*/  IMAD.MOV.U32 R53, RZ, RZ, R45 ;  /* 0x000000ffff357224 */ /* 0x000fc800078e002d */
[C---:B------:R-:W-:Y:S01]  /*4e560*/  IMAD.X R5, R251.reuse, 0x1, R12, P6 ;  /* 0x00000001fb057824 */ /* 0x040fe200030e060c */
[C---:B------:R-:W-:Y:S01]  /*4e570*/  IADD3 R38, P6, R52.reuse, R11, RZ ;  /* 0x0000000b34267210 */ /* 0x040fe20007fde0ff */
[----:B------:R-:W-:Y:S02]  /*4e580*/  IMAD.MOV.U32 R45, RZ, RZ, R22 ;  /* 0x000000ffff2d7224 */ /* 0x000fe400078e0016 */
        /* <DEDUP_REMOVED lines=20> */
[----:B------:R-:W-:Y:S02]  /*4e6d0*/  IMAD.MOV.U32 R52, RZ, RZ, R53 ;  /* 0x000000ffff347224 */ /* 0x000fe400078e0035 */
[----:B------:R-:W-:Y:S02]  /*4e6e0*/  IMAD.MOV.U32 R53, RZ, RZ, R21 ;  /* 0x000000ffff357224 */ /* 0x000fe400078e0015 */
[----:B------:R-:W-:Y:S01]  /*4e6f0*/  IMAD.MOV.U32 R21, RZ, RZ, R42 ;  /* 0x000000ffff157224 */ /* 0x000fe200078e002a */
[----:B------:R-:W-:-:S05]  /*4e700*/  IADD3 R42, P6, R43, R10, RZ ;  /* 0x0000000a2b2a7210 */ /* 0x000fca0007fde0ff */
[----:B------:R-:W-:-:S05]  /*4e710*/  IMAD.X R43, R251, 0x1, R8, P6 ;  /* 0x00000001fb2b7824 */ /* 0x000fca00030e0608 */
[----:B------:R-:W-:Y:S01]  /*4e720*/  STL.64 [R1+0x2430], R42 ;  /* 0x0024302a01007387 */ /* 0x000fe20000100a00 */
        /* <DEDUP_REMOVED lines=28> */
[----:B---3--:R-:W-:Y:S01]  /*4e8f0*/  SHF.R.S32.HI R251, RZ, 0x1f, R47 ;  /* 0x0000001ffffb7819 */ /* 0x008fe2000001142f */
[----:B------:R-:W-:Y:S02]  /*4e900*/  IMAD.MOV.U32 R234, RZ, RZ, R26 ;  /* 0x000000ffffea7224 */ /* 0x000fe400078e001a */
[----:B------:R-:W-:Y:S01]  /*4e910*/  IMAD.MOV.U32 R26, RZ, RZ, R19 ;  /* 0x000000ffff1a7224 */ /* 0x000fe200078e0013 */
[----:B0-----:R-:W-:Y:S01]  /*4e920*/  IADD3 R4, P6, R47, R15, RZ ;  /* 0x0000000f2f047210 */ /* 0x001fe20007fde0ff */
[----:B------:R-:W-:-:S02]  /*4e930*/  IMAD.MOV.U32 R19, RZ, RZ, R16 ;  /* 0x000000ffff137224 */ /* 0x000fc400078e0010 */
[----:B------:R-:W-:Y:S02]  /*4e940*/  IMAD.MOV.U32 R16, RZ, RZ, R63 ;  /* 0x000000ffff107224 */ /* 0x000fe400078e003f */
[----:B------:R-:W-:Y:S02]  /*4e950*/  IMAD.X R5, R251, 0x1, R14, P6 ;  /* 0x00000001fb057824 */ /* 0x000fe400030e060e */
[----:B------:R-:W-:Y:S01]  /*4e960*/  IMAD.MOV.U32 R63, RZ, RZ, R56 ;  /* 0x000000ffff3f7224 */ /* 0x000fe200078e0038 */
[----:B------:R-:W-:Y:S01]  /*4e970*/  IADD3 R56, P6, R47, R13, RZ ;  /* 0x0000000d2f387210 */ /* 0x000fe20007fde0ff */
[----:B------:R-:W-:Y:S02]  /*4e980*/  IMAD.MOV.U32 R235, RZ, RZ, R25 ;  /* 0x000000ffffeb7224 */ /* 0x000fe400078e0019 */
[----:B------:R-:W-:Y:S01]  /*4e990*/  IMAD.MOV.U32 R25, RZ, RZ, R62 ;  /* 0x000000ffff197224 */ /* 0x000fe200078e003e */
[----:B------:R0:W-:Y:S01]  /*4e9a0*/  STL.64 [R1+0x1a40], R4 ;  /* 0x001a400401007387 */ /* 0x0001e20000100a00 */
[----:B------:R-:W-:-:S02]  /*4e9b0*/  IMAD.MOV.U32 R62, RZ, RZ, R57 ;  /* 0x000000ffff3e7224 */ /* 0x000fc400078e0039 */
[----:B------:R-:W-:Y:S01]  /*4e9c0*/  IMAD.X R57, R251, 0x1, R12, P6 ;  /* 0x00000001fb397824 */ /* 0x000fe200030e060c */
[----:B0-----:R-:W-:-:S04]  /*4e9d0*/  IADD3 R4, P6, R47, R11, RZ ;  /* 0x0000000b2f047210 */ /* 0x001fc80007fde0ff */
[----:B------:R-:W-:Y:S01]  /*4e9e0*/  STL.64 [R1+0x2438], R56 ;  /* 0x0024383801007387 */ /* 0x000fe20000100a00 */
[----:B------:R-:W-:-:S05]  /*4e9f0*/  IMAD.X R5, R251, 0x1, R9, P6 ;  /* 0x00000001fb057824 */ /* 0x000fca00030e0609 */
[----:B------:R0:W-:Y:S02]  /*4ea00*/  STL.64 [R1+0x1a30], R4 ;  /* 0x001a300401007387 */ /* 0x0001e40000100a00 */
[----:B0-----:R-:W-:-:S05]  /*4ea10*/  IADD3 R4, P6, R47, R10, RZ ;  /* 0x0000000a2f047210 */ /* 0x001fca0007fde0ff */
[----:B------:R-:W-:-:S05]  /*4ea20*/  IMAD.X R5, R251, 0x1, R8, P6 ;  /* 0x00000001fb057824 */ /* 0x000fca00030e0608 */
[----:B------:R0:W-:Y:S04]  /*4ea30*/  STL.64 [R1+0x1a28], R4 ;  /* 0x001a280401007387 */ /* 0x0001e80000100a00 */
[----:B------:R-:W3:Y:S01]  /*4ea40*/  LDL.LU R48, [R1+0x1b4] ;  /* 0x0001b40001307983 */ /* 0x000ee20000300800 */
[----:B----4-:R-:W-:Y:S01]  /*4ea50*/  SHF.R.S32.HI R251, RZ, 0x1f, R54 ;  /* 0x0000001ffffb7819 */ /* 0x010fe20000011436 */
[----:B------:R-:W-:Y:S02]  /*4ea60*/  IMAD.MOV.U32 R46, RZ, RZ, R235 ;  /* 0x000000ffff2e7224 */ /* 0x000fe400078e00eb */
[----:B------:R-:W-:Y:S01]  /*4ea70*/  IMAD.MOV.U32 R235, RZ, RZ, R23 ;  /* 0x000000ffffeb7224 */ /* 0x000fe200078e0017 */
[----:B0-----:R-:W-:Y:S01]  /*4ea80*/  IADD3 R4, P6, R54, R15, RZ ;  /* 0x0000000f36047210 */ /* 0x001fe20007fde0ff */
[----:B------:R-:W-:-:S02]  /*4ea90*/  IMAD.MOV.U32 R23, RZ, RZ, R60 ;  /* 0x000000ffff177224 */ /* 0x000fc400078e003c */
[----:B------:R-:W-:Y:S02]  /*4eaa0*/  IMAD.MOV.U32 R47, RZ, RZ, R234 ;  /* 0x000000ffff2f7224 */ /* 0x000fe400078e00ea */
        /* <DEDUP_REMOVED lines=28> */
[----:B--2---:R-:W-:Y:S02]  /*4ec70*/  SHF.R.S32.HI R251, RZ, 0x1f, R49 ;  /* 0x0000001ffffb7819 */ /* 0x004fe40000011431 */
[----:B0-----:R-:W-:-:S05]  /*4ec80*/  IADD3 R4, P6, R49, R15, RZ ;  /* 0x0000000f31047210 */ /* 0x001fca0007fde0ff */
[----:B------:R-:W-:-:S05]  /*4ec90*/  IMAD.X R5, R251, 0x1, R14, P6 ;  /* 0x00000001fb057824 */ /* 0x000fca00030e060e */
[----:B------:R0:W-:Y:S04]  /*4eca0*/  STL.64 [R1+0x19e0], R4 ;  /* 0x0019e00401007387 */ /* 0x0001e80000100a00 */
[----:B------:R-:W2:Y:S01]  /*4ecb0*/  LDL.LU R51, [R1+0x1bc] ;  /* 0x0001bc0001337983 */ /* 0x000ea20000300800 */
[----:B------:R-:W-:Y:S02]  /*4ecc0*/  IMAD.MOV.U32 R54, RZ, RZ, R46 ;  /* 0x000000ffff367224 */ /* 0x000fe400078e002e */
[----:B------:R-:W-:Y:S01]  /*4ecd0*/  IMAD.MOV.U32 R46, RZ, RZ, R234 ;  /* 0x000000ffff2e7224 */ /* 0x000fe200078e00ea */
[----:B0-----:R-:W-:Y:S01]  /*4ece0*/  IADD3 R4, P6, R49, R13, RZ ;  /* 0x0000000d31047210 */ /* 0x001fe20007fde0ff */
[----:B------:R-:W-:Y:S02]  /*4ecf0*/  IMAD.MOV.U32 R55, RZ, RZ, R58 ;  /* 0x000000ffff377224 */ /* 0x000fe400078e003a */
[----:B------:R-:W-:-:S02]  /*4ed00*/  IMAD.MOV.U32 R234, RZ, RZ, R235 ;  /* 0x000000ffffea7224 */ /* 0x000fc400078e00eb */
[----:B------:R-:W-:Y:S01]  /*4ed10*/  IMAD.X R5, R251, 0x1, R12, P6 ;  /* 0x00000001fb057824 */ /* 0x000fe200030e060c */
[----:B------:R-:W-:Y:S01]  /*4ed20*/  IADD3 R58, P6, R49, R11, RZ ;  /* 0x0000000b313a7210 */ /* 0x000fe20007fde0ff */
[----:B------:R-:W-:Y:S02]  /*4ed30*/  IMAD.MOV.U32 R235, RZ, RZ, R52 ;  /* 0x000000ffffeb7224 */ /* 0x000fe400078e0034 */
[----:B------:R-:W-:Y:S02]  /*4ed40*/  IMAD.MOV.U32 R52, RZ, RZ, R53 ;  /* 0x000000ffff347224 */ /* 0x000fe400078e0035 */
[----:B------:R-:W-:Y:S01]  /*4ed50*/  IMAD.MOV.U32 R53, RZ, RZ, R44 ;  /* 0x000000ffff357224 */ /* 0x000fe200078e002c */
[----:B------:R0:W-:Y:S01]  /*4ed60*/  STL.64 [R1+0x19d8], R4 ;  /* 0x0019d80401007387 */ /* 0x0001e20000100a00 */
[----:B------:R-:W-:Y:S02]  /*4ed70*/  IMAD.MOV.U32 R44, RZ, RZ, R59 ;  /* 0x000000ffff2c7224 */ /* 0x000fe400078e003b */
[----:B------:R-:W-:Y:S01]  /*4ed80*/  IMAD.X R59, R251, 0x1, R9, P6 ;  /* 0x00000001fb3b7824 */ /* 0x000fe200030e0609 */
[----:B0-----:R-:W-:Y:S01]  /*4ed90*/  IADD3 R4, P6, R49, R10, RZ ;  /* 0x0000000a31047210 */ /* 0x001fe20007fde0ff */
[----:B------:R-:W-:-:S04]  /*4eda0*/  IMAD.MOV.U32 R49, RZ, RZ, R54 ;  /* 0x000000ffff317224 */ /* 0x000fc800078e0036 */
[----:B------:R-:W-:Y:S01]  /*4edb0*/  IMAD.X R5, R251, 0x1, R8, P6 ;  /* 0x00000001fb057824 */ /* 0x000fe200030e0608 */
[----:B------:R-:W-:Y:S01]  /*4edc0*/  STL.64 [R1+0x2408], R58 ;  /* 0x0024083a01007387 */ /* 0x000fe20000100a00 */
[----:B------:R-:W-:Y:S02]  /*4edd0*/  IMAD.MOV.U32 R54, RZ, RZ, R47 ;  /* 0x000000ffff367224 */ /* 0x000fe400078e002f */
[----:B------:R-:W-:Y:S01]  /*4ede0*/  IMAD.MOV.U32 R47, RZ, RZ, R27 ;  /* 0x000000ffff2f7224 */ /* 0x000fe200078e001b */
[----:B------:R0:W-:Y:S01]  /*4edf0*/  STL.64 [R1+0x19c8], R4 ;  /* 0x0019c80401007387 */ /* 0x0001e20000100a00 */
[----:B------:R-:W-:-:S03]  /*4ee00*/  IMAD.MOV.U32 R27, RZ, RZ, R65 ;  /* 0x000000ffff1b7224 */ /* 0x000fc600078e0041 */
        /* <DEDUP_REMOVED lines=14> */
[----:B------:R0:W-:Y:S02]  /*4eef0*/  STL.64 [R1+0x19a8], R4 ;  /* 0x0019a80401007387 */ /* 0x0001e40000100a00 */
[----:B0-----:R-:W-:-:S05]  /*4ef00*/  IADD3 R4, P6, R32, R15, RZ ;  /* 0x0000000f20047210 */ /* 0x001fca0007fde0ff */
[----:B------:R-:W-:-:S05]  /*4ef10*/  IMAD.X R5, R251, 0x1, R14, P6 ;  /* 0x00000001fb057824 */ /* 0x000fca00030e060e */
[----:B------:R0:W-:Y:S04]  /*4ef20*/  STL.64 [R1+0x19a0], R4 ;  /* 0x0019a00401007387 */ /* 0x0001e80000100a00 */
[----:B------:R-:W3:Y:S01]  /*4ef30*/  LDL.LU R50, [R1+0x1c4] ;  /* 0x0001c40001327983 */ /* 0x000ee20000300800 */
[----:B------:R-:W-:Y:S02]  /*4ef40*/  IMAD.MOV.U32 R48, RZ, RZ, R49 ;  /* 0x000000ffff307224 */ /* 0x000fe400078e0031 */
[----:B------:R-:W-:Y:S02]  /*4ef50*/  IMAD.MOV.U32 R49, RZ, RZ, R16 ;  /* 0x000000ffff317224 */ /* 0x000fe400078e0010 */
[----:B------:R-:W-:Y:S01]  /*4ef60*/  IMAD.MOV.U32 R16, RZ, RZ, R62 ;  /* 0x000000ffff107224 */ /* 0x000fe200078e003e */
[----:B------:R-:W-:Y:S01]  /*4ef70*/  IADD3 R62, P6, R32, R13, RZ ;  /* 0x0000000d203e7210 */ /* 0x000fe20007fde0ff */
[----:B------:R-:W-:-:S02]  /*4ef80*/  IMAD.MOV.U32 R33, RZ, RZ, R25 ;  /* 0x000000ffff217224 */ /* 0x000fc400078e0019 */
[----:B------:R-:W-:Y:S02]  /*4ef90*/  IMAD.MOV.U32 R25, RZ, RZ, R63 ;  /* 0x000000ffff197224 */ /* 0x000fe400078e003f */
[----:B------:R-:W-:Y:S01]  /*4efa0*/  IMAD.X R63, R251, 0x1, R12, P6 ;  /* 0x00000001fb3f7824 */ /* 0x000fe200030e060c */
[----:B------:R-:W-:-:S05]  /*4efb0*/  IADD3 R220, P6, R32, R11, RZ ;  /* 0x0000000b20dc7210 */ /* 0x000fca0007fde0ff */
[----:B------:R-:W-:Y:S01]  /*4efc0*/  IMAD.X R221, R251, 0x1, R9, P6 ;  /* 0x00000001fbdd7824 */ /* 0x000fe200030e0609 */
[----:B0-----:R-:W-:Y:S01]  /*4efd0*/  IADD3 R4, P6, R32, R10, RZ ;  /* 0x0000000a20047210 */ /* 0x001fe20007fde0ff */
[----:B------:R-:W-:Y:S01]  /*4efe0*/  STL.64 [R1+0x2410], R62 ;  /* 0x0024103e01007387 */ /* 0x000fe20000100a00 */
[----:B------:R-:W-:-:S03]  /*4eff0*/  IMAD.MOV.U32 R32, RZ, RZ, R33 ;  /* 0x000000ffff207224 */ /* 0x000fc600078e0021 */
[----:B------:R-:W-:Y:S01]  /*4f000*/  IMAD.X R5, R251, 0x1, R8, P6 ;  /* 0x00000001fb057824 */ /* 0x000fe200030e0608 */
[----:B------:R-:W-:Y:S01]  /*4f010*/  STL.64 [R1+0x24a8], R220 ;  /* 0x0024a8dc01007387 */ /* 0x000fe20000100a00 */
[----:B------:R-:W-:Y:S02]  /*4f020*/  IMAD.MOV.U32 R33, RZ, RZ, R46 ;  /* 0x000000ffff217224 */ /* 0x000fe400078e002e */
[----:B------:R-:W-:Y:S01]  /*4f030*/  IMAD.MOV.U32 R46, RZ, RZ, R17 ;  /* 0x000000ffff2e7224 */ /* 0x000fe200078e0011 */
[----:B------:R0:W-:Y:S04]  /*4f040*/  STL.64 [R1+0x1988], R4 ;  /* 0x0019880401007387 */ /* 0x0001e80000100a00 */
        /* <DEDUP_REMOVED lines=26> */
[----:B------:R-:W-:Y:S02]  /*4f1f0*/  IMAD.MOV.U32 R51, RZ, RZ, R32 ;  /* 0x000000ffff337224 */ /* 0x000fe400078e0020 */
[----:B------:R-:W-:Y:S02]  /*4f200*/  IMAD.MOV.U32 R32, RZ, RZ, R33 ;  /* 0x000000ffff207224 */ /* 0x000fe400078e0021 */
[----:B------:R-:W-:Y:S02]  /*4f210*/  IMAD.MOV.U32 R33, RZ, RZ, R235 ;  /* 0x000000ffff217224 */ /* 0x000fe400078e00eb */
[----:B------:R-:W-:-:S02]  /*4f220*/  IMAD.MOV.U32 R235, RZ, RZ, R52 ;  /* 0x000000ffffeb7224 */ /* 0x000fc400078e0034 */
[----:B------:R-:W-:Y:S01]  /*4f230*/  IMAD.MOV.U32 R52, RZ, RZ, R64 ;  /* 0x000000ffff347224 */ /* 0x000fe200078e0040 */
[----:B------:R-:W-:-:S05]  /*4f240*/  IADD3 R64, P6, R65, R10, RZ ;  /* 0x0000000a41407210 */ /* 0x000fca0007fde0ff */
[----:B------:R-:W-:Y:S01]  /*4f250*/  IMAD.X R65, R251, 0x1, R8, P6 ;  /* 0x00000001fb417824 */ /* 0x000fe200030e0608 */
[----:B---3--:R-:W-:Y:S02]  /*4f260*/  SHF.R.S32.HI R251, RZ, 0x1f, R50 ;  /* 0x0000001ffffb7819 */ /* 0x008fe40000011432 */
[----:B0-----:R-:W-:-:S05]  /*4f270*/  IADD3 R4, P6, R50, R15, RZ ;  /* 0x0000000f32047210 */ /* 0x001fca0007fde0ff */
[----:B------:R-:W-:Y:S01]  /*4f280*/  IMAD.X R5, R251, 0x1, R14, P6 ;  /* 0x00000001fb057824 */ /* 0x000fe200030e060e */
[----:B------:R-:W-:Y:S04]  /*4f290*/  STL.64 [R1+0x24c0], R64 ;  /* 0x0024c04001007387 */ /* 0x000fe80000100a00 */
        /* <DEDUP_REMOVED lines=9> */
[----:B----4-:R-:W-:Y:S01]  /*4f330*/  SHF.R.S32.HI R251, RZ, 0x1f, R17 ;  /* 0x0000001ffffb7819 */ /* 0x010fe20000011411 */
[----:B------:R-:W-:-:S03]  /*4f340*/  IMAD.MOV.U32 R50, RZ, RZ, R54 ;  /* 0x000000ffff327224 */ /* 0x000fc600078e0036 */
[----:B------:R0:W-:Y:S01]  /*4f350*/  STL.64 [R1+0x1928], R4 ;  /* 0x0019280401007387 */ /* 0x0001e20000100a00 */
[----:B------:R-:W-:Y:S02]  /*4f360*/  IMAD.MOV.U32 R54, RZ, RZ, R53 ;  /* 0x000000ffff367224 */ /* 0x000fe400078e0035 */
[----:B------:R-:W-:Y:S02]  /*4f370*/  IMAD.MOV.U32 R53, RZ, RZ, R27 ;  /* 0x000000ffff357224 */ /* 0x000fe400078e001b */
[----:B------:R-:W-:Y:S02]  /*4f380*/  IMAD.MOV.U32 R27, RZ, RZ, R19 ;  /* 0x000000ffff1b7224 */ /* 0x000fe400078e0013 */
        /* <DEDUP_REMOVED lines=13> */
[----:B------:R-:W-:Y:S02]  /*4f460*/  IMAD.MOV.U32 R51, RZ, RZ, R49 ;  /* 0x000000ffff337224 */ /* 0x000fe400078e0031 */
[----:B------:R-:W-:Y:S01]  /*4f470*/  IMAD.MOV.U32 R49, RZ, RZ, R16 ;  /* 0x000000ffff317224 */ /* 0x000fe200078e0010 */
[----:B------:R-:W-:-:S05]  /*4f480*/  IADD3 R16, P6, R17, R10, RZ ;  /* 0x0000000a11107210 */ /* 0x000fca0007fde0ff */
[----:B------:R-:W-:Y:S01]  /*4f490*/  IMAD.X R17, R251, 0x1, R8, P6 ;  /* 0x00000001fb117824 */ /* 0x000fe200030e0608 */
        /* <DEDUP_REMOVED lines=29> */
[----:B------:R-:W-:Y:S01]  /*4f670*/  IMAD.MOV.U32 R33, RZ, RZ, R20 ;  /* 0x000000ffff217224 */ /* 0x000fe200078e0014 */
[----:B---3--:R-:W-:Y:S01]  /*4f680*/  SHF.R.S32.HI R251, RZ, 0x1f, R19 ;  /* 0x0000001ffffb7819 */ /* 0x008fe20000011413 */
[----:B------:R-:W-:Y:S01]  /*4f690*/  IMAD.MOV.U32 R20, RZ, RZ, R66 ;  /* 0x000000ffff147224 */ /* 0x000fe200078e0042 */
[----:B------:R-:W-:Y:S01]  /*4f6a0*/  IADD3 R66, P6, R19, R15, RZ ;  /* 0x0000000f13427210 */ /* 0x000fe20007fde0ff */
[----:B------:R-:W-:-:S02]  /*4f6b0*/  IMAD.MOV.U32 R34, RZ, RZ, R46 ;  /* 0x000000ffff227224 */ /* 0x000fc400078e002e */
[----:B------:R-:W-:Y:S02]  /*4f6c0*/  IMAD.MOV.U32 R46, RZ, RZ, R67 ;  /* 0x000000ffff2e7224 */ /* 0x000fe400078e0043 */
[----:B------:R-:W-:Y:S01]  /*4f6d0*/  IMAD.X R67, R251, 0x1, R14, P6 ;  /* 0x00000001fb437824 */ /* 0x000fe200030e060e */
        /* <DEDUP_REMOVED lines=17> */
[----:B------:R-:W-:Y:S02]  /*4f7f0*/  IMAD.MOV.U32 R237, RZ, RZ, R33 ;  /* 0x000000ffffed7224 */ /* 0x000fe400078e0021 */
[----:B------:R-:W-:Y:S02]  /*4f800*/  IMAD.MOV.U32 R33, RZ, RZ, R46 ;  /* 0x000000ffff217224 */ /* 0x000fe400078e002e */
[----:B------:R-:W-:Y:S02]  /*4f810*/  IMAD.MOV.U32 R46, RZ, RZ, R235 ;  /* 0x000000ffff2e7224 */ /* 0x000fe400078e00eb */
[----:B------:R-:W-:Y:S02]  /*4f820*/  IMAD.MOV.U32 R235, RZ, RZ, R232 ;  /* 0x000000ffffeb7224 */ /* 0x000fe400078e00e8 */
[----:B------:R-:W-:Y:S02]  /*4f830*/  IMAD.X R19, R251, 0x1, R8, P6 ;  /* 0x00000001fb137824 */ /* 0x000fe400030e0608 */
[----:B------:R-:W-:-:S02]  /*4f840*/  IMAD.MOV.U32 R238, RZ, RZ, R236 ;  /* 0x000000ffffee7224 */ /* 0x000fc400078e00ec */
[----:B------:R-:W-:Y:S01]  /*4f850*/  IMAD.MOV.U32 R236, RZ, RZ, R45 ;  /* 0x000000ffffec7224 */ /* 0x000fe200078e002d */
[----:B----4-:R-:W-:Y:S02]  /*4f860*/  SHF.R.S32.HI R251, RZ, 0x1f, R242 ;  /* 0x0000001ffffb7819 */ /* 0x010fe400000114f2 */
[----:B------:R-:W-:Y:S01]  /*4f870*/  IADD3 R232, P6, R242, R15, RZ ;  /* 0x0000000ff2e87210 */ /* 0x000fe20007fde0ff */
[----:B------:R-:W-:Y:S01]  /*4f880*/  IMAD.MOV.U32 R45, RZ, RZ, R233 ;  /* 0x000000ffff2d7224 */ /* 0x000fe200078e00e9 */
[----:B------:R0:W-:Y:S03]  /*4f890*/  STL.64 [R1+0x18b0], R4 ;  /* 0x0018b00401007387 */ /* 0x0001e60000100a00 */
[----:B------:R-:W-:Y:S02]  /*4f8a0*/  IMAD.X R233, R251, 0x1, R14, P6 ;  /* 0x00000001fbe97824 */ /* 0x000fe400030e060e */
[----:B------:R-:W-:-:S02]  /*4f8b0*/  IMAD.MOV.U32 R239, RZ, RZ, R34 ;  /* 0x000000ffffef7224 */ /* 0x000fc400078e0022 */
        /* <DEDUP_REMOVED lines=45> */
[----:B------:R-:W-:-:S04]  /*4fb90*/  IMAD.MOV.U32 R240, RZ, RZ, R25 ;  /* 0x000000fffff07224 */ /* 0x000fc800078e0019 */
[----:B------:R-:W-:Y:S01]  /*4fba0*/  IMAD.X R25, R251, 0x1, R14, P6 ;  /* 0x00000001fb197824 */ /* 0x000fe200030e060e */
        /* <DEDUP_REMOVED lines=27> */
[----:B0-----:R-:W4:Y:S01]  /*4fd60*/  LDL.LU R4, [R1+0x1f8] ;  /* 0x0001f80001047983 */ /* 0x001f220000300800 */
        /* <DEDUP_REMOVED lines=39> */
[----:B------:R-:W-:Y:S02]  /*4ffe0*/  IMAD.MOV.U32 R243, RZ, RZ, R238 ;  /* 0x000000fffff37224 */ /* 0x000fe400078e00ee */
[----:B------:R-:W-:-:S02]  /*4fff0*/  IMAD.MOV.U32 R238, RZ, RZ, R34 ;  /* 0x000000ffffee7224 */ /* 0x000fc400078e0022 */
[----:B------:R-:W-:Y:S01]  /*50000*/  IMAD.MOV.U32 R34, RZ, RZ, R51 ;  /* 0x000000ffff227224 */ /* 0x000fe200078e0033 */
[----:B------:R0:W-:Y:S01]  /*50010*/  STL.64 [R1+0x17c0], R28 ;  /* 0x0017c01c01007387 */ /* 0x0001e20000100a00 */
[----:B------:R-:W-:Y:S02]  /*50020*/  IMAD.MOV.U32 R51, RZ, RZ, R27 ;  /* 0x000000ffff337224 */ /* 0x000fe400078e001b */
[----:B------:R-:W-:Y:S01]  /*50030*/  IMAD.X R27, R251, 0x1, R12, P6 ;  /* 0x00000001fb1b7824 */ /* 0x000fe200030e060c */
        /* <DEDUP_REMOVED lines=8> */
[----:B------:R-:W-:-:S04]  /*500c0*/  IMAD.MOV.U32 R247, RZ, RZ, R244 ;  /* 0x000000fffff77224 */ /* 0x000fc800078e00f4 */
[----:B------:R-:W-:Y:S01]  /*500d0*/  IMAD.X R29, R251, 0x1, R8, P6 ;  /* 0x00000001fb1d7824 */ /* 0x000fe200030e0608 */
[----:B----4-:R-:W-:Y:S02]  /*500e0*/  SHF.R.S32.HI R251, RZ, 0x1f, R4 ;  /* 0x0000001ffffb7819 */ /* 0x010fe40000011404 */
[C---:B------:R-:W-:Y:S01]  /*500f0*/  IADD3 R22, P6, R4.reuse, R15, RZ ;  /* 0x0000000f04167210 */ /* 0x040fe20007fde0ff */
[----:B------:R-:W-:Y:S01]  /*50100*/  IMAD.MOV.U32 R244, RZ, RZ, R49 ;  /* 0x000000fffff47224 */ /* 0x000fe200078e0031 */
[----:B------:R0:W-:Y:S01]  /*50110*/  STL.64 [R1+0x17a8], R28 ;  /* 0x0017a81c01007387 */ /* 0x0001e20000100a00 */
[----:B------:R-:W-:Y:S02]  /*50120*/  IMAD.MOV.U32 R49, RZ, RZ, R23 ;  /* 0x000000ffff317224 */ /* 0x000fe400078e0017 */
[----:B------:R-:W-:Y:S01]  /*50130*/  IMAD.X R23, R251, 0x1, R14, P6 ;  /* 0x00000001fb177824 */ /* 0x000fe200030e060e */
        /* <DEDUP_REMOVED lines=45> */
[----:B------:R-:W-:Y:S01]  /*50410*/  IMAD.X R29, R251, 0x1, R14, P6 ;  /* 0x00000001fb1d7824 */ /* 0x000fe200030e060e */
[----:B------:R-:W-:Y:S01]  /*50420*/  IADD3 R44, P6, R5, R13, RZ ;  /* 0x0000000d052c7210 */ /* 0x000fe20007fde0ff */
[----:B------:R-:W-:Y:S02]  /*50430*/  IMAD.MOV.U32 R248, RZ, RZ, R246 ;  /* 0x000000fffff87224 */ /* 0x000fe400078e00f6 */
[----:B------:R-:W-:Y:S02]  /*50440*/  IMAD.MOV.U32 R246, RZ, RZ, R245 ;  /* 0x000000fffff67224 */ /* 0x000fe400078e00f5 */
[----:B------:R-:W-:Y:S02]  /*50450*/  IMAD.MOV.U32 R245, RZ, RZ, R238 ;  /* 0x000000fffff57224 */ /* 0x000fe400078e00ee */
[----:B------:R-:W-:Y:S01]  /*50460*/  IMAD.MOV.U32 R238, RZ, RZ, R35 ;  /* 0x000000ffffee7224 */ /* 0x000fe200078e0023 */
[----:B------:R0:W-:Y:S01]  /*50470*/  STL.64 [R1+0x1740], R28 ;  /* 0x0017401c01007387 */ /* 0x0001e20000100a00 */
[----:B------:R-:W-:-:S02]  /*50480*/  IMAD.MOV.U32 R35, RZ, RZ, R45 ;  /* 0x000000ffff237224 */ /* 0x000fc400078e002d */
[----:B------:R-:W-:Y:S01]  /*50490*/  IMAD.X R45, R251, 0x1, R12, P6 ;  /* 0x00000001fb2d7824 */ /* 0x000fe200030e060c */
[----:B0-----:R-:W-:-:S05]  /*504a0*/  IADD3 R28, P6, R5, R11, RZ ;  /* 0x0000000b051c7210 */ /* 0x001fca0007fde0ff */
[----:B------:R-:W-:Y:S01]  /*504b0*/  IMAD.X R29, R251, 0x1, R9, P6 ;  /* 0x00000001fb1d7824 */ /* 0x000fe200030e0609 */
[----:B------:R-:W-:-:S05]  /*504c0*/  IADD3 R4, P6, R5, R10, RZ ;  /* 0x0000000a05047210 */ /* 0x000fca0007fde0ff */
[----:B------:R-:W-:Y:S01]  /*504d0*/  IMAD.X R5, R251, 0x1, R8, P6 ;  /* 0x00000001fb057824 */ /* 0x000fe200030e0608 */
[----:B------:R-:W-:Y:S04]  /*504e0*/  STL.64 [R1+0x1730], R28 ;  /* 0x0017301c01007387 */ /* 0x000fe80000100a00 */
[----:B------:R0:W-:Y:S01]  /*504f0*/  STL.64 [R1+0x1728], R4 ;  /* 0x0017280401007387 */ /* 0x0001e20000100a00 */
[----:B------:R-:W-:Y:S02]  /*50500*/  IMAD.MOV.U32 R69, RZ, RZ, R249 ;  /* 0x000000ffff457224 */ /* 0x000fe400078e00f9 */
[----:B------:R-:W-:Y:S01]  /*50510*/  IMAD.MOV.U32 R249, RZ, RZ, R245 ;  /* 0x000000fffff97224 */ /* 0x000fe200078e00f5 */
[----:B----4-:R-:W-:Y:S01]  /*50520*/  SHF.R.S32.HI R251, RZ, 0x1f, R70 ;  /* 0x0000001ffffb7819 */ /* 0x010fe20000011446 */
[----:B------:R-:W-:-:S02]  /*50530*/  IMAD.MOV.U32 R245, RZ, RZ, R35 ;  /* 0x000000fffff57224 */ /* 0x000fc400078e0023 */
[----:B0-----:R-:W-:Y:S02]  /*50540*/  IMAD.MOV.U32 R5, RZ, RZ, R239 ;  /* 0x000000ffff057224 */ /* 0x001fe400078e00ef */
[----:B------:R-:W-:Y:S01]  /*50550*/  IMAD.MOV.U32 R239, RZ, RZ, R52 ;  /* 0x000000ffffef7224 */ /* 0x000fe200078e0034 */
[C---:B------:R-:W-:Y:S01]  /*50560*/  IADD3 R52, P6, R70.reuse, R15, RZ ;  /* 0x0000000f46347210 */ /* 0x040fe20007fde0ff */
[----:B------:R-:W-:Y:S02]  /*50570*/  IMAD.MOV.U32 R4, RZ, RZ, R246 ;  /* 0x000000ffff047224 */ /* 0x000fe400078e00f6 */
[----:B------:R-:W-:Y:S02]  /*50580*/  IMAD.MOV.U32 R35, RZ, RZ, R53 ;  /* 0x000000ffff237224 */ /* 0x000fe400078e0035 */
[----:B------:R-:W-:Y:S02]  /*50590*/  IMAD.MOV.U32 R246, RZ, RZ, R242 ;  /* 0x000000fffff67224 */ /* 0x000fe400078e00f2 */
[----:B------:R-:W-:Y:S01]  /*505a0*/  IMAD.X R53, R251, 0x1, R14, P6 ;  /* 0x00000001fb357824 */ /* 0x000fe200030e060e */
[----:B------:R-:W-:Y:S01]  /*505b0*/  IADD3 R28, P6, R70, R13, RZ ;  /* 0x0000000d461c7210 */ /* 0x000fe20007fde0ff */
[----:B------:R-:W-:-:S02]  /*505c0*/  IMAD.MOV.U32 R242, RZ, RZ, R47 ;  /* 0x000000fffff27224 */ /* 0x000fc400078e002f */
[----:B------:R-:W3:Y:S02]  /*505d0*/  LDL.LU R47, [R1+0x214] ;  /* 0x00021400012f7983 */ /* 0x000ee40000300800 */
        /* <DEDUP_REMOVED lines=42> */
[----:B------:R-:W-:Y:S02]  /*50880*/  IMAD.MOV.U32 R247, RZ, RZ, R241 ;  /* 0x000000fffff77224 */ /* 0x000fe400078e00f1 */
[----:B------:R-:W-:Y:S01]  /*50890*/  IMAD.MOV.U32 R241, RZ, RZ, R33 ;  /* 0x000000fffff17224 */ /* 0x000fe200078e0021 */
[----:B0-----:R-:W-:Y:S01]  /*508a0*/  IADD3 R28, P6, R47, R13, RZ ;  /* 0x0000000d2f1c7210 */ /* 0x001fe20007fde0ff */
[----:B------:R-:W-:-:S04]  /*508b0*/  IMAD.MOV.U32 R33, RZ, RZ, R234 ;  /* 0x000000ffff217224 */ /* 0x000fc800078e00ea */
[----:B------:R-:W-:Y:S01]  /*508c0*/  IMAD.X R29, R251, 0x1, R12, P6 ;  /* 0x00000001fb1d7824 */ /* 0x000fe200030e060c */
[----:B------:R-:W-:Y:S01]  /*508d0*/  IADD3 R234, P6, R47, R11, RZ ;  /* 0x0000000b2fea7210 */ /* 0x000fe20007fde0ff */
[----:B------:R-:W-:-:S03]  /*508e0*/  IMAD.MOV.U32 R70, RZ, RZ, R69 ;  /* 0x000000ffff467224 */ /* 0x000fc600078e0045 */
[----:B------:R0:W-:Y:S01]  /*508f0*/  STL.64 [R1+0x16b8], R28 ;  /* 0x0016b81c01007387 */ /* 0x0001e20000100a00 */
[----:B------:R-:W-:-:S03]  /*50900*/  IMAD.MOV.U32 R71, RZ, RZ, R4 ;  /* 0x000000ffff477224 */ /* 0x000fc600078e0004 */
[----:B------:R-:W3:Y:S01]  /*50910*/  LDL.LU R77, [R1+0x224] ;  /* 0x00022400014d7983 */ /* 0x000ee20000300800 */
[----:B------:R-:W-:Y:S02]  /*50920*/  IMAD.MOV.U32 R69, RZ, RZ, R240 ;  /* 0x000000ffff457224 */ /* 0x000fe400078e00f0 */
[----:B------:R-:W-:Y:S02]  /*50930*/  IMAD.MOV.U32 R4, RZ, RZ, R235 ;  /* 0x000000ffff047224 */ /* 0x000fe400078e00eb */
[----:B------:R-:W-:Y:S02]  /*50940*/  IMAD.MOV.U32 R240, RZ, RZ, R46 ;  /* 0x000000fffff07224 */ /* 0x000fe400078e002e */
[----:B------:R-:W-:Y:S01]  /*50950*/  IMAD.X R235, R251, 0x1, R9, P6 ;  /* 0x00000001fbeb7824 */ /* 0x000fe200030e0609 */
[----:B------:R-:W-:Y:S01]  /*50960*/  IADD3 R46, P6, R47, R10, RZ ;  /* 0x0000000a2f2e7210 */ /* 0x000fe20007fde0ff */
[----:B------:R-:W-:-:S04]  /*50970*/  IMAD.MOV.U32 R73, RZ, RZ, R71 ;  /* 0x000000ffff497224 */ /* 0x000fc800078e0047 */
[----:B------:R-:W-:Y:S01]  /*50980*/  IMAD.X R47, R251, 0x1, R8, P6 ;  /* 0x00000001fb2f7824 */ /* 0x000fe200030e0608 */
[----:B----4-:R-:W-:Y:S02]  /*50990*/  SHF.R.S32.HI R251, RZ, 0x1f, R74 ;  /* 0x0000001ffffb7819 */ /* 0x010fe4000001144a */
[C---:B0-----:R-:W-:Y:S01]  /*509a0*/  IADD3 R28, P6, R74.reuse, R15, RZ ;  /* 0x0000000f4a1c7210 */ /* 0x041fe20007fde0ff */
[----:B------:R-:W-:Y:S02]  /*509b0*/  IMAD.MOV.U32 R71, RZ, RZ, R69 ;  /* 0x000000ffff477224 */ /* 0x000fe400078e0045 */
[----:B------:R-:W-:Y:S02]  /*509c0*/  IMAD.MOV.U32 R69, RZ, RZ, R5 ;  /* 0x000000ffff457224 */ /* 0x000fe400078e0005 */
[----:B------:R-:W-:Y:S02]  /*509d0*/  IMAD.X R29, R251, 0x1, R14, P6 ;  /* 0x00000001fb1d7824 */ /* 0x000fe400030e060e */
[----:B------:R-:W-:Y:S01]  /*509e0*/  IMAD.MOV.U32 R5, RZ, RZ, R54 ;  /* 0x000000ffff057224 */ /* 0x000fe200078e0036 */
[----:B------:R-:W-:Y:S01]  /*509f0*/  IADD3 R54, P6, R74, R13, RZ ;  /* 0x0000000d4a367210 */ /* 0x000fe20007fde0ff */
[----:B------:R-:W-:-:S02]  /*50a00*/  IMAD.MOV.U32 R72, RZ, RZ, R70 ;  /* 0x000000ffff487224 */ /* 0x000fc400078e0046 */
[----:B------:R-:W-:Y:S02]  /*50a10*/  IMAD.MOV.U32 R70, RZ, RZ, R68 ;  /* 0x000000ffff467224 */ /* 0x000fe400078e0044 */
[----:B------:R-:W-:Y:S02]  /*50a20*/  IMAD.MOV.U32 R68, RZ, RZ, R4 ;  /* 0x000000ffff447224 */ /* 0x000fe400078e0004 */
[----:B------:R-:W-:Y:S01]  /*50a30*/  IMAD.MOV.U32 R4, RZ, RZ, R238 ;  /* 0x000000ffff047224 */ /* 0x000fe200078e00ee */
[----:B------:R0:W-:Y:S01]  /*50a40*/  STL.64 [R1+0x16a0], R28 ;  /* 0x0016a01c01007387 */ /* 0x0001e20000100a00 */
[----:B------:R-:W-:Y:S02]  /*50a50*/  IMAD.MOV.U32 R238, RZ, RZ, R55 ;  /* 0x000000ffffee7224 */ /* 0x000fe400078e0037 */
        /* <DEDUP_REMOVED lines=110> */
[----:B------:R-:W-:Y:S01]  /*51140*/  IMAD.MOV.U32 R77, RZ, RZ, R245 ;  /* 0x000000ffff4d7224 */ /* 0x000fe200078e00f5 */
[----:B---3--:R-:W-:Y:S01]  /*51150*/  SHF.R.S32.HI R251, RZ, 0x1f, R83 ;  /* 0x0000001ffffb7819 */ /* 0x008fe20000011453 */
[----:B------:R-:W-:-:S02]  /*51160*/  IMAD.MOV.U32 R74, RZ, RZ, R75 ;  /* 0x000000ffff4a7224 */ /* 0x000fc400078e004b */
[----:B------:R-:W-:Y:S01]  /*51170*/  IMAD.MOV.U32 R245, RZ, RZ, R50 ;  /* 0x000000fffff57224 */ /* 0x000fe200078e0032 */
[----:B------:R-:W-:Y:S01]  /*51180*/  IADD3 R50, P6, R83, R15, RZ ;  /* 0x0000000f53327210 */ /* 0x000fe20007fde0ff */
[----:B------:R-:W-:Y:S02]  /*51190*/  IMAD.MOV.U32 R75, RZ, RZ, R72 ;  /* 0x000000ffff4b7224 */ /* 0x000fe400078e0048 */
[----:B------:R-:W-:Y:S02]  /*511a0*/  IMAD.MOV.U32 R72, RZ, RZ, R4 ;  /* 0x000000ffff487224 */ /* 0x000fe400078e0004 */
[----:B------:R-:W-:Y:S02]  /*511b0*/  IMAD.MOV.U32 R4, RZ, RZ, R242 ;  /* 0x000000ffff047224 */ /* 0x000fe400078e00f2 */
[----:B------:R-:W-:Y:S02]  /*511c0*/  IMAD.MOV.U32 R242, RZ, RZ, R239 ;  /* 0x000000fffff27224 */ /* 0x000fe400078e00ef */
[----:B------:R-:W-:-:S02]  /*511d0*/  IMAD.MOV.U32 R239, RZ, RZ, R51 ;  /* 0x000000ffffef7224 */ /* 0x000fc400078e0033 */
[----:B------:R-:W-:Y:S01]  /*511e0*/  IMAD.X R51, R251, 0x1, R14, P6 ;  /* 0x00000001fb337824 */ /* 0x000fe200030e060e */
[----:B0-----:R-:W-:Y:S01]  /*511f0*/  IADD3 R28, P6, R83, R13, RZ ;  /* 0x0000000d531c7210 */ /* 0x001fe20007fde0ff */
[----:B------:R-:W-:Y:S02]  /*51200*/  IMAD.MOV.U32 R80, RZ, RZ, R78 ;  /* 0x000000ffff507224 */ /* 0x000fe400078e004e */
        /* <DEDUP_REMOVED lines=13> */
[----:B------:R-:W-:Y:S01]  /*512e0*/  IMAD.X R29, R251, 0x1, R8, P6 ;  /* 0x00000001fb1d7824 */ /* 0x000fe200030e0608 */
[----:B----4-:R-:W-:-:S04]  /*512f0*/  SHF.R.S32.HI R251, RZ, 0x1f, R84 ;  /* 0x0000001ffffb7819 */ /* 0x010fc80000011454 */
        /* <DEDUP_REMOVED lines=9> */
[----:B------:R-:W3:Y:S04]  /*51390*/  LDL.LU R73, [R1+0x248] ;  /* 0x0002480001497983 */ /* 0x000ee80000300800 */
        /* <DEDUP_REMOVED lines=94> */
[----:B------:R-:W-:Y:S01]  /*51980*/  SHF.R.S32.HI R251, RZ, 0x1f, R89 ;  /* 0x0000001ffffb7819 */ /* 0x000fe20000011459 */
[----:B------:R-:W-:Y:S01]  /*51990*/  IMAD.MOV.U32 R243, RZ, RZ, R236 ;  /* 0x000000fffff37224 */ /* 0x000fe200078e00ec */
[----:B------:R-:W-:Y:S01]  /*519a0*/  IADD3 R236, P6, R89, R15, RZ ;  /* 0x0000000f59ec7210 */ /* 0x000fe20007fde0ff */
[----:B------:R-:W-:-:S02]  /*519b0*/  IMAD.MOV.U32 R86, RZ, RZ, R83 ;  /* 0x000000ffff567224 */ /* 0x000fc400078e0053 */
[----:B------:R-:W-:Y:S02]  /*519c0*/  IMAD.MOV.U32 R83, RZ, RZ, R77 ;  /* 0x000000ffff537224 */ /* 0x000fe400078e004d */
[----:B------:R-:W-:Y:S02]  /*519d0*/  IMAD.MOV.U32 R77, RZ, RZ, R237 ;  /* 0x000000ffff4d7224 */ /* 0x000fe400078e00ed */
[----:B------:R-:W-:Y:S01]  /*519e0*/  IMAD.X R237, R251, 0x1, R14, P6 ;  /* 0x00000001fbed7824 */ /* 0x000fe200030e060e */
        /* <DEDUP_REMOVED lines=19> */
[----:B------:R-:W-:Y:S02]  /*51b20*/  IMAD.MOV.U32 R87, RZ, RZ, R71 ;  /* 0x000000ffff577224 */ /* 0x000fe400078e0047 */
[----:B------:R-:W-:Y:S01]  /*51b30*/  IMAD.X R71, R251, 0x1, R12, P6 ;  /* 0x00000001fb477824 */ /* 0x000fe200030e060c */
        /* <DEDUP_REMOVED lines=10> */
[----:B------:R-:W-:Y:S01]  /*51be0*/  IMAD.MOV.U32 R87, RZ, RZ, R75 ;  /* 0x000000ffff577224 */ /* 0x000fe200078e004b */
[----:B----4-:R-:W-:Y:S02]  /*51bf0*/  SHF.R.S32.HI R251, RZ, 0x1f, R94 ;  /* 0x0000001ffffb7819 */ /* 0x010fe4000001145e */
[----:B------:R-:W-:-:S05]  /*51c00*/  IADD3 R74, P6, R94, R15, RZ ;  /* 0x0000000f5e4a7210 */ /* 0x000fca0007fde0ff */
        /* <DEDUP_REMOVED lines=48> */
[----:B------:R-:W-:Y:S01]  /*51f10*/  IMAD.MOV.U32 R92, RZ, RZ, R77 ;  /* 0x000000ffff5c7224 */ /* 0x000fe200078e004d */
[----:B------:R0:W-:Y:S03]  /*51f20*/  STL.64 [R1+0x1430], R28 ;  /* 0x0014301c01007387 */ /* 0x0001e60000100a00 */
[----:B------:R-:W-:Y:S01]  /*51f30*/  IMAD.X R77, R251, 0x1, R12, P6 ;  /* 0x00000001fb4d7824 */ /* 0x000fe200030e060c */
[----:B0-----:R-:W-:-:S05]  /*51f40*/  IADD3 R28, P6, R95, R11, RZ ;  /* 0x0000000b5f1c7210 */ /* 0x001fca0007fde0ff */
[----:B------:R-:W-:-:S05]  /*51f50*/  IMAD.X R29, R251, 0x1, R9, P6 ;  /* 0x00000001fb1d7824 */ /* 0x000fca00030e0609 */
[----:B------:R0:W-:Y:S02]  /*51f60*/  STL.64 [R1+0x1420], R28 ;  /* 0x0014201c01007387 */ /* 0x0001e40000100a00 */
[----:B0-----:R-:W-:-:S05]  /*51f70*/  IADD3 R28, P6, R95, R10, RZ ;  /* 0x0000000a5f1c7210 */ /* 0x001fca0007fde0ff */
[----:B------:R-:W-:-:S05]  /*51f80*/  IMAD.X R29, R251, 0x1, R8, P6 ;  /* 0x00000001fb1d7824 */ /* 0x000fca00030e0608 */
[----:B------:R0:W-:Y:S01]  /*51f90*/  STL.64 [R1+0x1418], R28 ;  /* 0x0014181c01007387 */ /* 0x0001e20000100a00 */
[----:B------:R-:W-:-:S03]  /*51fa0*/  IMAD.MOV.U32 R94, RZ, RZ, R92 ;  /* 0x000000ffff5e7224 */ /* 0x000fc600078e005c */
[----:B------:R-:W3:Y:S01]  /*51fb0*/  LDL.LU R99, [R1+0x278] ;  /* 0x0002780001637983 */ /* 0x000ee20000300800 */
[----:B------:R-:W-:Y:S01]  /*51fc0*/  IMAD.MOV.U32 R92, RZ, RZ, R80 ;  /* 0x000000ffff5c7224 */ /* 0x000fe200078e0050 */
[----:B----4-:R-:W-:Y:S02]  /*51fd0*/  SHF.R.S32.HI R251, RZ, 0x1f, R98 ;  /* 0x0000001ffffb7819 */ /* 0x010fe40000011462 */
[C---:B------:R-:W-:Y:S01]  /*51fe0*/  IADD3 R80, P6, R98.reuse, R15, RZ ;  /* 0x0000000f62507210 */ /* 0x040fe20007fde0ff */
        /* <DEDUP_REMOVED lines=59> */
[----:B0-----:R-:W-:-:S05]  /*523a0*/  IADD3 R28, P6, R99, R10, RZ ;  /* 0x0000000a631c7210 */ /* 0x001fca0007fde0ff */
[----:B------:R-:W-:-:S05]  /*523b0*/  IMAD.X R29, R251, 0x1, R8, P6 ;  /* 0x00000001fb1d7824 */ /* 0x000fca00030e0608 */
[----:B------:R0:W-:Y:S04]  /*523c0*/  STL.64 [R1+0x1388], R28 ;  /* 0x0013881c01007387 */ /* 0x0001e80000100a00 */
[----:B------:R-:W3:Y:S01]  /*523d0*/  LDL.LU R102, [R1+0x288] ;  /* 0x0002880001667983 */ /* 0x000ee20000300800 */
[----:B----4-:R-:W-:Y:S01]  /*523e0*/  SHF.R.S32.HI R251, RZ, 0x1f, R100 ;  /* 0x0000001ffffb7819 */ /* 0x010fe20000011464 */
[----:B------:R-:W-:Y:S01]  /*523f0*/  IMAD.MOV.U32 R99, RZ, RZ, R96 ;  /* 0x000000ffff637224 */ /* 0x000fe200078e0060 */
[----:B0-----:R-:W-:Y:S01]  /*52400*/  IADD3 R28, P6, R100, R15, RZ ;  /* 0x0000000f641c7210 */ /* 0x001fe20007fde0ff */
[----:B------:R-:W-:-:S04]  /*52410*/  IMAD.MOV.U32 R96, RZ, RZ, R82 ;  /* 0x000000ffff607224 */ /* 0x000fc800078e0052 */
[----:B------:R-:W-:Y:S01]  /*52420*/  IMAD.X R29, R251, 0x1, R14, P6 ;  /* 0x00000001fb1d7824 */ /* 0x000fe200030e060e */
[----:B------:R-:W-:Y:S01]  /*52430*/  IADD3 R82, P6, R100, R13, RZ ;  /* 0x0000000d64527210 */ /* 0x000fe20007fde0ff */
[----:B------:R-:W-:-:S03]  /*52440*/  IMAD.MOV.U32 R98, RZ, RZ, R83 ;  /* 0x000000ffff627224 */ /* 0x000fc600078e0053 */
        /* <DEDUP_REMOVED lines=41> */
[----:B0-----:R-:W-:Y:S01]  /*526e0*/  IADD3 R28, P6, R103, R10, RZ ;  /* 0x0000000a671c7210 */ /* 0x001fe20007fde0ff */
[----:B------:R-:W-:-:S02]  /*526f0*/  IMAD.MOV.U32 R103, RZ, RZ, R100 ;  /* 0x000000ffff677224 */ /* 0x000fc400078e0064 */
[----:B------:R-:W-:Y:S02]  /*52700*/  IMAD.MOV.U32 R100, RZ, RZ, R101 ;  /* 0x000000ffff647224 */ /* 0x000fe400078e0065 */
[----:B------:R-:W-:Y:S02]  /*52710*/  IMAD.MOV.U32 R101, RZ, RZ, R98 ;  /* 0x000000ffff657224 */ /* 0x000fe400078e0062 */
[----:B------:R-:W-:Y:S02]  /*52720*/  IMAD.X R29, R251, 0x1, R8, P6 ;  /* 0x00000001fb1d7824 */ /* 0x000fe400030e0608 */
[----:B------:R-:W-:Y:S02]  /*52730*/  IMAD.MOV.U32 R98, RZ, RZ, R99 ;  /* 0x000000ffff627224 */ /* 0x000fe400078e0063 */
[----:B------:R-:W-:Y:S02]  /*52740*/  IMAD.MOV.U32 R99, RZ, RZ, R97 ;  /* 0x000000ffff637224 */ /* 0x000fe400078e0061 */
[----:B------:R-:W-:-:S02]  /*52750*/  IMAD.MOV.U32 R97, RZ, RZ, R94 ;  /* 0x000000ffff617224 */ /* 0x000fc400078e005e */
[----:B------:R-:W-:Y:S01]  /*52760*/  IMAD.MOV.U32 R94, RZ, RZ, R95 ;  /* 0x000000ffff5e7224 */ /* 0x000fe200078e005f */
[----:B------:R0:W-:Y:S01]  /*52770*/  STL.64 [R1+0x1320], R28 ;  /* 0x0013201c01007387 */ /* 0x0001e20000100a00 */
[----:B------:R-:W-:Y:S02]  /*52780*/  IMAD.MOV.U32 R95, RZ, RZ, R92 ;  /* 0x000000ffff5f7224 */ /* 0x000fe400078e005c */
[----:B------:R-:W-:Y:S02]  /*52790*/  IMAD.MOV.U32 R92, RZ, RZ, R87 ;  /* 0x000000ffff5c7224 */ /* 0x000fe400078e0057 */
        /* <DEDUP_REMOVED lines=11> */
[----:B0-----:R-:W-:Y:S01]  /*52850*/  IADD3 R28, P6, R102, R10, RZ ;  /* 0x0000000a661c7210 */ /* 0x001fe20007fde0ff */
[----:B------:R-:W-:Y:S02]  /*52860*/  IMAD.MOV.U32 R102, RZ, RZ, R100 ;  /* 0x000000ffff667224 */ /* 0x000fe400078e0064 */
[----:B------:R-:W-:Y:S02]  /*52870*/  IMAD.MOV.U32 R100, RZ, RZ, R101 ;  /* 0x000000ffff647224 */ /* 0x000fe400078e0065 */
[----:B------:R-:W-:Y:S02]  /*52880*/  IMAD.MOV.U32 R101, RZ, RZ, R98 ;  /* 0x000000ffff657224 */ /* 0x000fe400078e0062 */
[----:B------:R-:W-:Y:S02]  /*52890*/  IMAD.MOV.U32 R98, RZ, RZ, R99 ;  /* 0x000000ffff627224 */ /* 0x000fe400078e0063 */
[----:B------:R-:W-:-:S02]  /*528a0*/  IMAD.X R29, R251, 0x1, R8, P6 ;  /* 0x00000001fb1d7824 */ /* 0x000fc400030e0608 */
[----:B------:R-:W-:Y:S02]  /*528b0*/  IMAD.MOV.U32 R99, RZ, RZ, R97 ;  /* 0x000000ffff637224 */ /* 0x000fe400078e0061 */
[----:B------:R-:W-:Y:S02]  /*528c0*/  IMAD.MOV.U32 R97, RZ, RZ, R94 ;  /* 0x000000ffff617224 */ /* 0x000fe400078e005e */
[----:B------:R-:W-:Y:S02]  /*528d0*/  IMAD.MOV.U32 R94, RZ, RZ, R95 ;  /* 0x000000ffff5e7224 */ /* 0x000fe400078e005f */
[----:B------:R-:W-:Y:S01]  /*528e0*/  IMAD.MOV.U32 R95, RZ, RZ, R92 ;  /* 0x000000ffff5f7224 */ /* 0x000fe200078e005c */
[----:B------:R0:W-:Y:S01]  /*528f0*/  STL.64 [R1+0x1300], R28 ;  /* 0x0013001c01007387 */ /* 0x0001e20000100a00 */
[----:B------:R-:W-:Y:S01]  /*52900*/  IMAD.MOV.U32 R92, RZ, RZ, R93 ;  /* 0x000000ffff5c7224 */ /* 0x000fe200078e005d */
[----:B----4-:R-:W-:Y:S01]  /*52910*/  SHF.R.S32.HI R251, RZ, 0x1f, R107 ;  /* 0x0000001ffffb7819 */ /* 0x010fe2000001146b */
[----:B------:R-:W-:-:S02]  /*52920*/  IMAD.MOV.U32 R93, RZ, RZ, R91 ;  /* 0x000000ffff5d7224 */ /* 0x000fc400078e005b */
[----:B------:R-:W3:Y:S01]  /*52930*/  LDL.LU R91, [R1+0x298] ;  /* 0x00029800015b7983 */ /* 0x000ee20000300800 */
        /* <DEDUP_REMOVED lines=17> */
[----:B0-----:R-:W-:Y:S01]  /*52a50*/  IADD3 R28, P6, R107, R10, RZ ;  /* 0x0000000a6b1c7210 */ /* 0x001fe20007fde0ff */
[----:B------:R-:W-:Y:S02]  /*52a60*/  IMAD.MOV.U32 R107, RZ, RZ, R104 ;  /* 0x000000ffff6b7224 */ /* 0x000fe400078e0068 */
[----:B------:R-:W-:Y:S02]  /*52a70*/  IMAD.MOV.U32 R104, RZ, RZ, R100 ;  /* 0x000000ffff687224 */ /* 0x000fe400078e0064 */
[----:B------:R-:W-:Y:S02]  /*52a80*/  IMAD.X R29, R251, 0x1, R8, P6 ;  /* 0x00000001fb1d7824 */ /* 0x000fe400030e0608 */
[----:B------:R-:W-:Y:S02]  /*52a90*/  IMAD.MOV.U32 R100, RZ, RZ, R99 ;  /* 0x000000ffff647224 */ /* 0x000fe400078e0063 */
[----:B------:R-:W-:-:S02]  /*52aa0*/  IMAD.MOV.U32 R99, RZ, RZ, R94 ;  /* 0x000000ffff637224 */ /* 0x000fc400078e005e */
[----:B------:R-:W-:Y:S02]  /*52ab0*/  IMAD.MOV.U32 R94, RZ, RZ, R93 ;  /* 0x000000ffff5e7224 */ /* 0x000fe400078e005d */
[----:B------:R-:W-:Y:S01]  /*52ac0*/  IMAD.MOV.U32 R93, RZ, RZ, R248 ;  /* 0x000000ffff5d7224 */ /* 0x000fe200078e00f8 */
[----:B------:R0:W-:Y:S01]  /*52ad0*/  STL.64 [R1+0x12e0], R28 ;  /* 0x0012e01c01007387 */ /* 0x0001e20000100a00 */
[----:B------:R-:W-:Y:S02]  /*52ae0*/  IMAD.MOV.U32 R248, RZ, RZ, R244 ;  /* 0x000000fffff87224 */ /* 0x000fe400078e00f4 */
[----:B------:R-:W-:Y:S02]  /*52af0*/  IMAD.MOV.U32 R244, RZ, RZ, R239 ;  /* 0x000000fffff47224 */ /* 0x000fe400078e00ef */
        /* <DEDUP_REMOVED lines=28> */
[----:B------:R-:W-:-:S05]  /*52cc0*/  IADD3 R86, P6, R87, R10, RZ ;  /* 0x0000000a57567210 */ /* 0x000fca0007fde0ff */
[----:B------:R-:W-:Y:S01]  /*52cd0*/  IMAD.X R87, R251, 0x1, R8, P6 ;  /* 0x00000001fb577824 */ /* 0x000fe200030e0608 */
[----:B---3--:R-:W-:Y:S02]  /*52ce0*/  SHF.R.S32.HI R251, RZ, 0x1f, R91 ;  /* 0x0000001ffffb7819 */ /* 0x008fe4000001145b */
        /* <DEDUP_REMOVED lines=19> */
[----:B------:R-:W-:Y:S02]  /*52e20*/  IMAD.X R91, R251, 0x1, R8, P6 ;  /* 0x00000001fb5b7824 */ /* 0x000fe400030e0608 */
[----:B------:R-:W-:Y:S02]  /*52e30*/  IMAD.MOV.U32 R104, RZ, RZ, R105 ;  /* 0x000000ffff687224 */ /* 0x000fe400078e0069 */
[----:B------:R-:W-:-:S02]  /*52e40*/  IMAD.MOV.U32 R105, RZ, RZ, R101 ;  /* 0x000000ffff697224 */ /* 0x000fc400078e0065 */
[----:B------:R-:W-:Y:S02]  /*52e50*/  IMAD.MOV.U32 R101, RZ, RZ, R97 ;  /* 0x000000ffff657224 */ /* 0x000fe400078e0061 */
        /* <DEDUP_REMOVED lines=15> */
[----:B------:R-:W-:-:S02]  /*52f50*/  IMAD.MOV.U32 R104, RZ, RZ, R105 ;  /* 0x000000ffff687224 */ /* 0x000fc400078e0069 */
        /* <DEDUP_REMOVED lines=42> */
[----:B------:R-:W-:Y:S02]  /*53200*/  IMAD.MOV.U32 R107, RZ, RZ, R105 ;  /* 0x000000ffff6b7224 */ /* 0x000fe400078e0069 */
[----:B------:R-:W-:Y:S02]  /*53210*/  IMAD.MOV.U32 R105, RZ, RZ, R94 ;  /* 0x000000ffff697224 */ /* 0x000fe400078e005e */
[----:B------:R-:W-:Y:S02]  /*53220*/  IMAD.MOV.U32 R94, RZ, RZ, R93 ;  /* 0x000000ffff5e7224 */ /* 0x000fe400078e005d */
[----:B------:R-:W-:Y:S01]  /*53230*/  IMAD.X R93, R251, 0x1, R14, P6 ;  /* 0x00000001fb5d7824 */ /* 0x000fe200030e060e */
[----:B0-----:R-:W-:-:S05]  /*53240*/  IADD3 R28, P6, R97, R13, RZ ;  /* 0x0000000d611c7210 */ /* 0x001fca0007fde0ff */
[----:B------:R-:W-:-:S05]  /*53250*/  IMAD.X R29, R251, 0x1, R12, P6 ;  /* 0x00000001fb1d7824 */ /* 0x000fca00030e060c */
[----:B------:R0:W-:Y:S01]  /*53260*/  STL.64 [R1+0x1200], R28 ;  /* 0x0012001c01007387 */ /* 0x0001e20000100a00 */
[----:B------:R-:W-:Y:S01]  /*53270*/  IMAD.MOV.U32 R112, RZ, RZ, R96 ;  /* 0x000000ffff707224 */ /* 0x000fe200078e0060 */
[----:B0-----:R-:W-:-:S05]  /*53280*/  IADD3 R28, P6, R97, R11, RZ ;  /* 0x0000000b611c7210 */ /* 0x001fca0007fde0ff */
[----:B------:R-:W-:Y:S01]  /*53290*/  IMAD.X R29, R251, 0x1, R9, P6 ;  /* 0x00000001fb1d7824 */ /* 0x000fe200030e0609 */
[----:B------:R-:W-:-:S04]  /*532a0*/  IADD3 R96, P6, R97, R10, RZ ;  /* 0x0000000a61607210 */ /* 0x000fc80007fde0ff */
[----:B------:R0:W-:Y:S01]  /*532b0*/  STL.64 [R1+0x11f8], R28 ;  /* 0x0011f81c01007387 */ /* 0x0001e20000100a00 */
[----:B------:R-:W-:Y:S01]  /*532c0*/  IMAD.X R97, R251, 0x1, R8, P6 ;  /* 0x00000001fb617824 */ /* 0x000fe200030e0608 */
[----:B----4-:R-:W-:Y:S02]  /*532d0*/  SHF.R.S32.HI R251, RZ, 0x1f, R116 ;  /* 0x0000001ffffb7819 */ /* 0x010fe40000011474 */
        /* <DEDUP_REMOVED lines=58> */
[----:B------:R-:W-:-:S05]  /*53680*/  IMAD.X R29, R251, 0x1, R9, P6 ;  /* 0x00000001fb1d7824 */ /* 0x000fca00030e0609 */
        /* <DEDUP_REMOVED lines=8> */
[----:B----4-:R-:W-:Y:S01]  /*53710*/  SHF.R.S32.HI R251, RZ, 0x1f, R120 ;  /* 0x0000001ffffb7819 */ /* 0x010fe20000011478 */
        /* <DEDUP_REMOVED lines=119> */
[----:B------:R-:W-:Y:S01]  /*53e90*/  IMAD.X R241, R251, 0x1, R14, P6 ;  /* 0x00000001fbf17824 */ /* 0x000fe200030e060e */
[----:B------:R-:W-:Y:S01]  /*53ea0*/  IADD3 R102, P6, R127, R13, RZ ;  /* 0x0000000d7f667210 */ /* 0x000fe20007fde0ff */
[----:B------:R-:W-:Y:S02]  /*53eb0*/  IMAD.MOV.U32 R123, RZ, RZ, R114 ;  /* 0x000000ffff7b7224 */ /* 0x000fe400078e0072 */
        /* <DEDUP_REMOVED lines=15> */
[C---:B------:R-:W-:Y:S02]  /*53fb0*/  IMAD.X R29, R251.reuse, 0x1, R14, P6 ;  /* 0x00000001fb1d7824 */ /* 0x040fe400030e060e */
[----:B------:R-:W-:Y:S01]  /*53fc0*/  IMAD.MOV.U32 R116, RZ, RZ, R106 ;  /* 0x000000ffff747224 */ /* 0x000fe200078e006a */
[C---:B------:R-:W-:Y:S01]  /*53fd0*/  IADD3 R106, P6, R128.reuse, R13, RZ ;  /* 0x0000000d806a7210 */ /* 0x040fe20007fde0ff */
        /* <DEDUP_REMOVED lines=12> */
[----:B------:R-:W-:Y:S01]  /*540a0*/  IMAD.MOV.U32 R126, RZ, RZ, R108 ;  /* 0x000000ffff7e7224 */ /* 0x000fe200078e006c */
        /* <DEDUP_REMOVED lines=27> */
[----:B0-----:R-:W-:Y:S01]  /*54260*/  IADD3 R28, P6, R131, R10, RZ ;  /* 0x0000000a831c7210 */ /* 0x001fe20007fde0ff */
[----:B------:R-:W-:-:S04]  /*54270*/  IMAD.MOV.U32 R131, RZ, RZ, R128 ;  /* 0x000000ffff837224 */ /* 0x000fc800078e0080 */
[----:B------:R-:W-:Y:S02]  /*54280*/  IMAD.X R29, R251, 0x1, R8, P6 ;  /* 0x00000001fb1d7824 */ /* 0x000fe400030e0608 */
        /* <DEDUP_REMOVED lines=33> */
[----:B0-----:R-:W-:Y:S01]  /*544a0*/  IADD3 R28, P6, R132, R10, RZ ;  /* 0x0000000a841c7210 */ /* 0x001fe20007fde0ff */
[----:B------:R-:W-:-:S04]  /*544b0*/  IMAD.MOV.U32 R132, RZ, RZ, R133 ;  /* 0x000000ffff847224 */ /* 0x000fc800078e0085 */
[----:B------:R-:W-:Y:S02]  /*544c0*/  IMAD.X R29, R251, 0x1, R8, P6 ;  /* 0x00000001fb1d7824 */ /* 0x000fe400030e0608 */
        /* <DEDUP_REMOVED lines=84> */
[----:B------:R-:W2:Y:S01]  /*54a10*/  LDL.LU R145, [R1+0x310] ;  /* 0x0003100001917983 */ /* 0x000ea20000300800 */
        /* <DEDUP_REMOVED lines=22> */
[----:B------:R-:W-:Y:S02]  /*54b80*/  IMAD.MOV.U32 R138, RZ, RZ, R136 ;  /* 0x000000ffff8a7224 */ /* 0x000fe400078e0088 */
[----:B------:R-:W-:Y:S02]  /*54b90*/  IMAD.MOV.U32 R136, RZ, RZ, R134 ;  /* 0x000000ffff887224 */ /* 0x000fe400078e0086 */
[----:B------:R-:W-:Y:S02]  /*54ba0*/  IMAD.MOV.U32 R134, RZ, RZ, R133 ;  /* 0x000000ffff867224 */ /* 0x000fe400078e0085 */
[----:B------:R-:W-:-:S02]  /*54bb0*/  IMAD.X R29, R251, 0x1, R12, P6 ;  /* 0x00000001fb1d7824 */ /* 0x000fc400030e060c */
[----:B------:R-:W-:Y:S01]  /*54bc0*/  IMAD.MOV.U32 R133, RZ, RZ, R120 ;  /* 0x000000ffff857224 */ /* 0x000fe200078e0078 */
[----:B------:R-:W-:Y:S01]  /*54bd0*/  IADD3 R120, P6, R141, R11, RZ ;  /* 0x0000000b8d787210 */ /* 0x000fe20007fde0ff */
[----:B------:R-:W-:Y:S02]  /*54be0*/  IMAD.MOV.U32 R139, RZ, RZ, R137 ;  /* 0x000000ffff8b7224 */ /* 0x000fe400078e0089 */
[----:B------:R-:W-:Y:S02]  /*54bf0*/  IMAD.MOV.U32 R137, RZ, RZ, R132 ;  /* 0x000000ffff897224 */ /* 0x000fe400078e0084 */
        /* <DEDUP_REMOVED lines=12> */
[----:B----4-:R-:W-:Y:S02]  /*54cc0*/  SHF.R.S32.HI R251, RZ, 0x1f, R140 ;  /* 0x0000001ffffb7819 */ /* 0x010fe4000001148c */
[----:B0-----:R-:W-:Y:S01]  /*54cd0*/  IADD3 R28, P6, R140, R15, RZ ;  /* 0x0000000f8c1c7210 */ /* 0x001fe20007fde0ff */
[----:B------:R-:W-:-:S04]  /*54ce0*/  IMAD.MOV.U32 R133, RZ, RZ, R130 ;  /* 0x000000ffff857224 */ /* 0x000fc800078e0082 */
[----:B------:R-:W-:Y:S02]  /*54cf0*/  IMAD.X R29, R251, 0x1, R14, P6 ;  /* 0x00000001fb1d7824 */ /* 0x000fe400030e060e */
        /* <DEDUP_REMOVED lines=25> */
[----:B--2---:R-:W-:Y:S02]  /*54e90*/  SHF.R.S32.HI R251, RZ, 0x1f, R145 ;  /* 0x0000001ffffb7819 */ /* 0x004fe40000011491 */
[----:B0-----:R-:W-:-:S05]  /*54ea0*/  IADD3 R28, P6, R145, R15, RZ ;  /* 0x0000000f911c7210 */ /* 0x001fca0007fde0ff */
[----:B------:R-:W-:-:S05]  /*54eb0*/  IMAD.X R29, R251, 0x1, R14, P6 ;  /* 0x00000001fb1d7824 */ /* 0x000fca00030e060e */
[----:B------:R0:W-:Y:S02]  /*54ec0*/  STL.64 [R1+0xe90], R28 ;  /* 0x000e901c01007387 */ /* 0x0001e40000100a00 */
[----:B0-----:R-:W-:-:S05]  /*54ed0*/  IADD3 R28, P6, R145, R13, RZ ;  /* 0x0000000d911c7210 */ /* 0x001fca0007fde0ff */
[----:B------:R-:W-:Y:S01]  /*54ee0*/  IMAD.X R29, R251, 0x1, R12, P6 ;  /* 0x00000001fb1d7824 */ /* 0x000fe200030e060c */
[----:B------:R-:W-:-:S04]  /*54ef0*/  IADD3 R242, P6, R145, R11, RZ ;  /* 0x0000000b91f27210 */ /* 0x000fc80007fde0ff */
[----:B------:R0:W-:Y:S01]  /*54f00*/  STL.64 [R1+0xe88], R28 ;  /* 0x000e881c01007387 */ /* 0x0001e20000100a00 */
[----:B------:R-:W-:Y:S01]  /*54f10*/  IMAD.X R243, R251, 0x1, R9, P6 ;  /* 0x00000001fbf37824 */ /* 0x000fe200030e0609 */
        /* <DEDUP_REMOVED lines=18> */
[----:B------:R-:W-:Y:S01]  /*55040*/  IMAD.MOV.U32 R145, RZ, RZ, R118 ;  /* 0x000000ffff917224 */ /* 0x000fe200078e0076 */
[----:B---3--:R-:W-:Y:S02]  /*55050*/  SHF.R.S32.HI R251, RZ, 0x1f, R123 ;  /* 0x0000001ffffb7819 */ /* 0x008fe4000001147b */
        /* <DEDUP_REMOVED lines=68> */
[----:B------:R-:W-:Y:S02]  /*554a0*/  IMAD.MOV.U32 R146, RZ, RZ, R142 ;  /* 0x000000ffff927224 */ /* 0x000fe400078e008e */
[----:B------:R-:W-:Y:S01]  /*554b0*/  IMAD.MOV.U32 R131, RZ, RZ, R124 ;  /* 0x000000ffff837224 */ /* 0x000fe200078e007c */
[----:B------:R-:W-:Y:S01]  /*554c0*/  IADD3 R124, P6, R149, R13, RZ ;  /* 0x0000000d957c7210 */ /* 0x000fe20007fde0ff */
[----:B------:R-:W-:Y:S02]  /*554d0*/  IMAD.MOV.U32 R142, RZ, RZ, R140 ;  /* 0x000000ffff8e7224 */ /* 0x000fe400078e008c */
[----:B------:R-:W-:-:S02]  /*554e0*/  IMAD.MOV.U32 R140, RZ, RZ, R136 ;  /* 0x000000ffff8c7224 */ /* 0x000fc400078e0088 */
        /* <DEDUP_REMOVED lines=13> */
[----:B------:R0:W-:Y:S01]  /*555c0*/  STL.64 [R1+0xdb8], R28 ;  /* 0x000db81c01007387 */ /* 0x0001e20000100a00 */
[----:B------:R-:W-:Y:S02]  /*555d0*/  IMAD.MOV.U32 R143, RZ, RZ, R140 ;  /* 0x000000ffff8f7224 */ /* 0x000fe400078e008c */
[----:B------:R-:W-:Y:S01]  /*555e0*/  IMAD.MOV.U32 R140, RZ, RZ, R141 ;  /* 0x000000ffff8c7224 */ /* 0x000fe200078e008d */
[----:B------:R-:W3:Y:S01]  /*555f0*/  LDL.LU R153, [R1+0x338] ;  /* 0x0003380001997983 */ /* 0x000ee20000300800 */
[----:B------:R-:W-:Y:S01]  /*55600*/  IMAD.MOV.U32 R141, RZ, RZ, R134 ;  /* 0x000000ffff8d7224 */ /* 0x000fe200078e0086 */
[----:B----4-:R-:W-:Y:S01]  /*55610*/  SHF.R.S32.HI R251, RZ, 0x1f, R152 ;  /* 0x0000001ffffb7819 */ /* 0x010fe20000011498 */
[----:B------:R-:W-:Y:S01]  /*55620*/  IMAD.MOV.U32 R134, RZ, RZ, R128 ;  /* 0x000000ffff867224 */ /* 0x000fe200078e0080 */
[----:B------:R-:W-:Y:S01]  /*55630*/  IADD3 R128, P6, R152, R15, RZ ;  /* 0x0000000f98807210 */ /* 0x000fe20007fde0ff */
[----:B------:R-:W-:-:S04]  /*55640*/  IMAD.MOV.U32 R148, RZ, RZ, R129 ;  /* 0x000000ffff947224 */ /* 0x000fc800078e0081 */
        /* <DEDUP_REMOVED lines=63> */
[----:B------:R-:W-:Y:S02]  /*55a40*/  IMAD.MOV.U32 R151, RZ, RZ, R148 ;  /* 0x000000ffff977224 */ /* 0x000fe400078e0094 */
[----:B------:R-:W-:Y:S02]  /*55a50*/  IMAD.X R29, R251, 0x1, R8, P6 ;  /* 0x00000001fb1d7824 */ /* 0x000fe400030e0608 */
[----:B------:R-:W-:-:S02]  /*55a60*/  IMAD.MOV.U32 R148, RZ, RZ, R149 ;  /* 0x000000ffff947224 */ /* 0x000fc400078e0095 */
[----:B------:R-:W-:Y:S02]  /*55a70*/  IMAD.MOV.U32 R149, RZ, RZ, R146 ;  /* 0x000000ffff957224 */ /* 0x000fe400078e0092 */
[----:B------:R-:W-:Y:S02]  /*55a80*/  IMAD.MOV.U32 R146, RZ, RZ, R147 ;  /* 0x000000ffff927224 */ /* 0x000fe400078e0093 */
[----:B------:R-:W-:Y:S01]  /*55a90*/  IMAD.MOV.U32 R147, RZ, RZ, R144 ;  /* 0x000000ffff937224 */ /* 0x000fe200078e0090 */
[----:B------:R0:W-:Y:S01]  /*55aa0*/  STL.64 [R1+0xd38], R28 ;  /* 0x000d381c01007387 */ /* 0x0001e20000100a00 */
[----:B------:R-:W-:Y:S02]  /*55ab0*/  IMAD.MOV.U32 R144, RZ, RZ, R145 ;  /* 0x000000ffff907224 */ /* 0x000fe400078e0091 */
[----:B------:R-:W-:Y:S02]  /*55ac0*/  IMAD.MOV.U32 R145, RZ, RZ, R133 ;  /* 0x000000ffff917224 */ /* 0x000fe400078e0085 */
[----:B------:R-:W3:Y:S01]  /*55ad0*/  LDL.LU R133, [R1+0x348] ;  /* 0x0003480001857983 */ /* 0x000ee20000300800 */
[----:B----4-:R-:W-:Y:S01]  /*55ae0*/  SHF.R.S32.HI R251, RZ, 0x1f, R156 ;  /* 0x0000001ffffb7819 */ /* 0x010fe2000001149c */
[----:B------:R-:W-:-:S02]  /*55af0*/  IMAD.MOV.U32 R152, RZ, RZ, R150 ;  /* 0x000000ffff987224 */ /* 0x000fc400078e0096 */
[----:B------:R-:W-:Y:S01]  /*55b00*/  IMAD.MOV.U32 R150, RZ, RZ, R146 ;  /* 0x000000ffff967224 */ /* 0x000fe200078e0092 */
[C---:B0-----:R-:W-:Y:S01]  /*55b10*/  IADD3 R28, P6, R156.reuse, R15, RZ ;  /* 0x0000000f9c1c7210 */ /* 0x041fe20007fde0ff */
[----:B------:R-:W-:Y:S02]  /*55b20*/  IMAD.MOV.U32 R146, RZ, RZ, R144 ;  /* 0x000000ffff927224 */ /* 0x000fe400078e0090 */
[----:B------:R-:W-:Y:S02]  /*55b30*/  IMAD.MOV.U32 R144, RZ, RZ, R130 ;  /* 0x000000ffff907224 */ /* 0x000fe400078e0082 */
[----:B------:R-:W-:Y:S01]  /*55b40*/  IMAD.X R29, R251, 0x1, R14, P6 ;  /* 0x00000001fb1d7824 */ /* 0x000fe200030e060e */
        /* <DEDUP_REMOVED lines=42> */
[----:B---3--:R-:W-:-:S03]  /*55df0*/  SHF.R.S32.HI R251, RZ, 0x1f, R133 ;  /* 0x0000001ffffb7819 */ /* 0x008fc60000011485 */
[----:B------:R-:W3:Y:S01]  /*55e00*/  LDL.LU R160, [R1+0x354] ;  /* 0x0003540001a07983 */ /* 0x000ee20000300800 */
        /* <DEDUP_REMOVED lines=9> */
[----:B------:R-:W-:Y:S02]  /*55ea0*/  IMAD.MOV.U32 R155, RZ, RZ, R152 ;  /* 0x000000ffff9b7224 */ /* 0x000fe400078e0098 */
[----:B------:R-:W-:Y:S01]  /*55eb0*/  IMAD.MOV.U32 R152, RZ, RZ, R153 ;  /* 0x000000ffff987224 */ /* 0x000fe200078e0099 */
[----:B------:R0:W-:Y:S01]  /*55ec0*/  STL.64 [R1+0xcc0], R28 ;  /* 0x000cc01c01007387 */ /* 0x0001e20000100a00 */
[----:B------:R-:W-:-:S03]  /*55ed0*/  IMAD.MOV.U32 R153, RZ, RZ, R151 ;  /* 0x000000ffff997224 */ /* 0x000fc600078e0097 */
[----:B------:R-:W3:Y:S01]  /*55ee0*/  LDL.LU R161, [R1+0x358] ;  /* 0x0003580001a17983 */ /* 0x000ee20000300800 */
[----:B------:R-:W-:Y:S02]  /*55ef0*/  IMAD.MOV.U32 R151, RZ, RZ, R146 ;  /* 0x000000ffff977224 */ /* 0x000fe400078e0092 */
[----:B------:R-:W-:Y:S01]  /*55f00*/  IMAD.MOV.U32 R146, RZ, RZ, R132 ;  /* 0x000000ffff927224 */ /* 0x000fe200078e0084 */
[----:B------:R-:W-:-:S05]  /*55f10*/  IADD3 R132, P6, R133, R10, RZ ;  /* 0x0000000a85847210 */ /* 0x000fca0007fde0ff */
[----:B------:R-:W-:Y:S01]  /*55f20*/  IMAD.X R133, R251, 0x1, R8, P6 ;  /* 0x00000001fb857824 */ /* 0x000fe200030e0608 */
[----:B----4-:R-:W-:Y:S02]  /*55f30*/  SHF.R.S32.HI R251, RZ, 0x1f, R158 ;  /* 0x0000001ffffb7819 */ /* 0x010fe4000001149e */
[C---:B0-----:R-:W-:Y:S01]  /*55f40*/  IADD3 R28, P6, R158.reuse, R15, RZ ;  /* 0x0000000f9e1c7210 */ /* 0x041fe20007fde0ff */
[----:B------:R-:W-:Y:S02]  /*55f50*/  IMAD.MOV.U32 R156, RZ, RZ, R136 ;  /* 0x000000ffff9c7224 */ /* 0x000fe400078e0088 */
[----:B------:R-:W-:Y:S02]  /*55f60*/  IMAD.MOV.U32 R157, RZ, RZ, R154 ;  /* 0x000000ffff9d7224 */ /* 0x000fe400078e009a */
[----:B------:R-:W-:Y:S01]  /*55f70*/  IMAD.X R29, R251, 0x1, R14, P6 ;  /* 0x00000001fb1d7824 */ /* 0x000fe200030e060e */
[----:B------:R-:W-:Y:S01]  /*55f80*/  IADD3 R136, P6, R158, R13, RZ ;  /* 0x0000000d9e887210 */ /* 0x000fe20007fde0ff */
        /* <DEDUP_REMOVED lines=31> */
[----:B---3--:R-:W-:-:S02]  /*56180*/  SHF.R.S32.HI R251, RZ, 0x1f, R160 ;  /* 0x0000001ffffb7819 */ /* 0x008fc400000114a0 */
        /* <DEDUP_REMOVED lines=11> */
[----:B------:R-:W3:Y:S01]  /*56240*/  LDL.LU R163, [R1+0x364] ;  /* 0x0003640001a37983 */ /* 0x000ee20000300800 */
        /* <DEDUP_REMOVED lines=14> */
[----:B------:R-:W4:Y:S01]  /*56330*/  LDL.LU R167, [R1+0x368] ;  /* 0x0003680001a77983 */ /* 0x000f220000300800 */
        /* <DEDUP_REMOVED lines=48> */
[----:B----4-:R-:W-:Y:S02]  /*56640*/  SHF.R.S32.HI R251, RZ, 0x1f, R167 ;  /* 0x0000001ffffb7819 */ /* 0x010fe400000114a7 */
[----:B------:R-:W-:Y:S01]  /*56650*/  IADD3 R140, P6, R167, R15, RZ ;  /* 0x0000000fa78c7210 */ /* 0x000fe20007fde0ff */
[----:B------:R-:W-:-:S04]  /*56660*/  IMAD.MOV.U32 R160, RZ, RZ, R141 ;  /* 0x000000ffffa07224 */ /* 0x000fc800078e008d */
        /* <DEDUP_REMOVED lines=8> */
[----:B------:R-:W-:Y:S01]  /*566f0*/  IMAD.MOV.U32 R164, RZ, RZ, R151 ;  /* 0x000000ffffa47224 */ /* 0x000fe200078e0097 */
[----:B------:R0:W-:Y:S01]  /*56700*/  STL.64 [R1+0xbc8], R28 ;  /* 0x000bc81c01007387 */ /* 0x0001e20000100a00 */
[----:B------:R-:W-:-:S02]  /*56710*/  IMAD.MOV.U32 R151, RZ, RZ, R145 ;  /* 0x000000ffff977224 */ /* 0x000fc400078e0091 */
[----:B------:R-:W-:Y:S01]  /*56720*/  IMAD.X R145, R251, 0x1, R9, P6 ;  /* 0x00000001fb917824 */ /* 0x000fe200030e0609 */
[----:B0-----:R-:W-:-:S05]  /*56730*/  IADD3 R28, P6, R167, R10, RZ ;  /* 0x0000000aa71c7210 */ /* 0x001fca0007fde0ff */
[----:B------:R-:W-:-:S05]  /*56740*/  IMAD.X R29, R251, 0x1, R8, P6 ;  /* 0x00000001fb1d7824 */ /* 0x000fca00030e0608 */
[----:B------:R0:W-:Y:S01]  /*56750*/  STL.64 [R1+0xbb8], R28 ;  /* 0x000bb81c01007387 */ /* 0x0001e20000100a00 */
[----:B------:R-:W-:Y:S02]  /*56760*/  IMAD.MOV.U32 R167, RZ, RZ, R164 ;  /* 0x000000ffffa77224 */ /* 0x000fe400078e00a4 */
[----:B------:R-:W-:Y:S02]  /*56770*/  IMAD.MOV.U32 R164, RZ, RZ, R147 ;  /* 0x000000ffffa47224 */ /* 0x000fe400078e0093 */
        /* <DEDUP_REMOVED lines=40> */
[----:B------:R-:W-:Y:S02]  /*56a00*/  IMAD.X R29, R251, 0x1, R8, P6 ;  /* 0x00000001fb1d7824 */ /* 0x000fe400030e0608 */
[----:B------:R-:W-:-:S03]  /*56a10*/  IMAD.MOV.U32 R166, RZ, RZ, R164 ;  /* 0x000000ffffa67224 */ /* 0x000fc600078e00a4 */
[----:B------:R0:W-:Y:S01]  /*56a20*/  STL.64 [R1+0xb58], R28 ;  /* 0x000b581c01007387 */ /* 0x0001e20000100a00 */
[----:B------:R-:W-:-:S03]  /*56a30*/  IMAD.MOV.U32 R164, RZ, RZ, R165 ;  /* 0x000000ffffa47224 */ /* 0x000fc600078e00a5 */
[----:B------:R-:W3:Y:S01]  /*56a40*/  LDL.LU R171, [R1+0x384] ;  /* 0x0003840001ab7983 */ /* 0x000ee20000300800 */
[----:B------:R-:W-:Y:S02]  /*56a50*/  IMAD.MOV.U32 R165, RZ, RZ, R158 ;  /* 0x000000ffffa57224 */ /* 0x000fe400078e009e */
        /* <DEDUP_REMOVED lines=8> */
[----:B------:R0:W-:Y:S01]  /*56ae0*/  STL.64 [R1+0xb48], R28 ;  /* 0x000b481c01007387 */ /* 0x0001e20000100a00 */
        /* <DEDUP_REMOVED lines=66> */
[----:B0-----:R-:W-:Y:S01]  /*56f10*/  IADD3 R28, P6, R173, R10, RZ ;  /* 0x0000000aad1c7210 */ /* 0x001fe20007fde0ff */
[----:B------:R-:W-:Y:S02]  /*56f20*/  IMAD.MOV.U32 R173, RZ, RZ, R170 ;  /* 0x000000ffffad7224 */ /* 0x000fe400078e00aa */
[----:B------:R-:W-:Y:S02]  /*56f30*/  IMAD.MOV.U32 R170, RZ, RZ, R171 ;  /* 0x000000ffffaa7224 */ /* 0x000fe400078e00ab */
[----:B------:R-:W-:Y:S02]  /*56f40*/  IMAD.MOV.U32 R171, RZ, RZ, R168 ;  /* 0x000000ffffab7224 */ /* 0x000fe400078e00a8 */
[----:B------:R-:W-:Y:S02]  /*56f50*/  IMAD.MOV.U32 R168, RZ, RZ, R158 ;  /* 0x000000ffffa87224 */ /* 0x000fe400078e009e */
[----:B------:R-:W-:-:S02]  /*56f60*/  IMAD.X R29, R251, 0x1, R8, P6 ;  /* 0x00000001fb1d7824 */ /* 0x000fc400030e0608 */
[----:B------:R-:W-:-:S03]  /*56f70*/  IMAD.MOV.U32 R158, RZ, RZ, R152 ;  /* 0x000000ffff9e7224 */ /* 0x000fc600078e0098 */
[----:B------:R0:W-:Y:S04]  /*56f80*/  STL.64 [R1+0xab8], R28 ;  /* 0x000ab81c01007387 */ /* 0x0001e80000100a00 */
[----:B------:R-:W4:Y:S01]  /*56f90*/  LDL.LU R177, [R1+0x398] ;  /* 0x0003980001b17983 */ /* 0x000f220000300800 */
[----:B------:R-:W-:Y:S02]  /*56fa0*/  SHF.R.S32.HI R251, RZ, 0x1f, R176 ;  /* 0x0000001ffffb7819 */ /* 0x000fe400000114b0 */
        /* <DEDUP_REMOVED lines=39> */
[----:B------:R0:W-:Y:S01]  /*57220*/  STL.64 [R1+0xa58], R28 ;  /* 0x000a581c01007387 */ /* 0x0001e20000100a00 */
[----:B------:R-:W-:Y:S02]  /*57230*/  IMAD.MOV.U32 R175, RZ, RZ, R173 ;  /* 0x000000ffffaf7224 */ /* 0x000fe400078e00ad */
[----:B------:R-:W-:Y:S01]  /*57240*/  IMAD.MOV.U32 R173, RZ, RZ, R161 ;  /* 0x000000ffffad7224 */ /* 0x000fe200078e00a1 */
[----:B------:R-:W3:Y:S01]  /*57250*/  LDL.LU R179, [R1+0x3a4] ;  /* 0x0003a40001b37983 */ /* 0x000ee20000300800 */
        /* <DEDUP_REMOVED lines=11> */
[----:B------:R0:W-:Y:S01]  /*57310*/  STL.64 [R1+0xa40], R28 ;  /* 0x000a401c01007387 */ /* 0x0001e20000100a00 */
[----:B------:R-:W-:Y:S02]  /*57320*/  IMAD.MOV.U32 R176, RZ, RZ, R174 ;  /* 0x000000ffffb07224 */ /* 0x000fe400078e00ae */
[----:B------:R-:W-:Y:S01]  /*57330*/  IMAD.MOV.U32 R174, RZ, RZ, R172 ;  /* 0x000000ffffae7224 */ /* 0x000fe200078e00ac */
[----:B0-----:R-:W-:Y:S01]  /*57340*/  IADD3 R28, P6, R177, R10, RZ ;  /* 0x0000000ab11c7210 */ /* 0x001fe20007fde0ff */
[----:B------:R-:W-:Y:S02]  /*57350*/  IMAD.MOV.U32 R177, RZ, RZ, R175 ;  /* 0x000000ffffb17224 */ /* 0x000fe400078e00af */
[----:B------:R-:W-:Y:S02]  /*57360*/  IMAD.MOV.U32 R175, RZ, RZ, R173 ;  /* 0x000000ffffaf7224 */ /* 0x000fe400078e00ad */
[----:B------:R-:W-:Y:S01]  /*57370*/  IMAD.X R29, R251, 0x1, R8, P6 ;  /* 0x00000001fb1d7824 */ /* 0x000fe200030e0608 */
[----:B------:R-:W-:Y:S01]  /*57380*/  SHF.R.S32.HI R251, RZ, 0x1f, R181 ;  /* 0x0000001ffffb7819 */ /* 0x000fe200000114b5 */
[----:B------:R-:W-:Y:S01]  /*57390*/  IMAD.MOV.U32 R173, RZ, RZ, R154 ;  /* 0x000000ffffad7224 */ /* 0x000fe200078e009a */
[----:B------:R-:W-:Y:S01]  /*573a0*/  IADD3 R154, P6, R181, R15, RZ ;  /* 0x0000000fb59a7210 */ /* 0x000fe20007fde0ff */
[----:B------:R-:W-:-:S02]  /*573b0*/  IMAD.MOV.U32 R172, RZ, RZ, R170 ;  /* 0x000000ffffac7224 */ /* 0x000fc400078e00aa */
[----:B------:R-:W-:Y:S01]  /*573c0*/  IMAD.MOV.U32 R170, RZ, RZ, R171 ;  /* 0x000000ffffaa7224 */ /* 0x000fe200078e00ab */
[----:B------:R0:W-:Y:S01]  /*573d0*/  STL.64 [R1+0xa38], R28 ;  /* 0x000a381c01007387 */ /* 0x0001e20000100a00 */
[----:B------:R-:W-:Y:S02]  /*573e0*/  IMAD.MOV.U32 R171, RZ, RZ, R155 ;  /* 0x000000ffffab7224 */ /* 0x000fe400078e009b */
[----:B------:R-:W-:Y:S01]  /*573f0*/  IMAD.X R155, R251, 0x1, R14, P6 ;  /* 0x00000001fb9b7824 */ /* 0x000fe200030e060e */
[----:B------:R-:W4:Y:S01]  /*57400*/  LDL.LU R183, [R1+0x3a8] ;  /* 0x0003a80001b77983 */ /* 0x000f220000300800 */
[----:B0-----:R-:W-:-:S05]  /*57410*/  IADD3 R28, P6, R181, R13, RZ ;  /* 0x0000000db51c7210 */ /* 0x001fca0007fde0ff */
[----:B------:R-:W-:-:S05]  /*57420*/  IMAD.X R29, R251, 0x1, R12, P6 ;  /* 0x00000001fb1d7824 */ /* 0x000fca00030e060c */
[----:B------:R0:W-:Y:S02]  /*57430*/  STL.64 [R1+0xa28], R28 ;  /* 0x000a281c01007387 */ /* 0x0001e40000100a00 */
        /* <DEDUP_REMOVED lines=9> */
[----:B------:R-:W-:Y:S02]  /*574d0*/  IMAD.MOV.U32 R172, RZ, RZ, R173 ;  /* 0x000000ffffac7224 */ /* 0x000fe400078e00ad */
[----:B------:R-:W-:-:S02]  /*574e0*/  IMAD.MOV.U32 R173, RZ, RZ, R171 ;  /* 0x000000ffffad7224 */ /* 0x000fc400078e00ab */
[----:B------:R-:W-:Y:S02]  /*574f0*/  IMAD.X R29, R251, 0x1, R8, P6 ;  /* 0x00000001fb1d7824 */ /* 0x000fe400030e0608 */
[----:B------:R-:W-:Y:S02]  /*57500*/  IMAD.MOV.U32 R171, RZ, RZ, R168 ;  /* 0x000000ffffab7224 */ /* 0x000fe400078e00a8 */
[----:B------:R-:W-:Y:S01]  /*57510*/  IMAD.MOV.U32 R168, RZ, RZ, R169 ;  /* 0x000000ffffa87224 */ /* 0x000fe200078e00a9 */
[----:B------:R0:W-:Y:S01]  /*57520*/  STL.64 [R1+0xa18], R28 ;  /* 0x000a181c01007387 */ /* 0x0001e20000100a00 */
[----:B------:R-:W-:-:S03]  /*57530*/  IMAD.MOV.U32 R169, RZ, RZ, R165 ;  /* 0x000000ffffa97224 */ /* 0x000fc600078e00a5 */
[----:B------:R-:W3:Y:S01]  /*57540*/  LDL.LU R165, [R1+0x3ec] ;  /* 0x0003ec0001a57983 */ /* 0x000ee20000300800 */
        /* <DEDUP_REMOVED lines=21> */
[----:B---3--:R-:W-:Y:S02]  /*576a0*/  IMAD.MOV.U32 R169, RZ, RZ, R165 ;  /* 0x000000ffffa97224 */ /* 0x008fe400078e00a5 */
[----:B------:R-:W-:Y:S02]  /*576b0*/  IMAD.MOV.U32 R165, RZ, RZ, R162 ;  /* 0x000000ffffa57224 */ /* 0x000fe400078e00a2 */
[----:B------:R-:W-:Y:S02]  /*576c0*/  IMAD.MOV.U32 R162, RZ, RZ, R163 ;  /* 0x000000ffffa27224 */ /* 0x000fe400078e00a3 */
[----:B------:R-:W2:Y:S01]  /*576d0*/  LDL.LU R163, [R1+0x41c] ;  /* 0x00041c0001a37983 */ /* 0x000ea20000300800 */
[----:B------:R-:W-:Y:S02]  /*576e0*/  SHF.R.S32.HI R251, RZ, 0x1f, R179 ;  /* 0x0000001ffffb7819 */ /* 0x000fe400000114b3 */
        /* <DEDUP_REMOVED lines=18> */
[----:B------:R-:W-:-:S05]  /*57810*/  IMAD.X R29, R251, 0x1, R8, P6 ;  /* 0x00000001fb1d7824 */ /* 0x000fca00030e0608 */
[----:B------:R0:W-:Y:S01]  /*57820*/  STL.64 [R1+0x9d8], R28 ;  /* 0x0009d81c01007387 */ /* 0x0001e20000100a00 */
[----:B--2---:R-:W-:Y:S02]  /*57830*/  IMAD.MOV.U32 R162, RZ, RZ, R163 ;  /* 0x000000ffffa27224 */ /* 0x004fe400078e00a3 */
[----:B------:R-:W-:Y:S02]  /*57840*/  IMAD.MOV.U32 R163, RZ, RZ, R156 ;  /* 0x000000ffffa37224 */ /* 0x000fe400078e009c */
[----:B------:R-:W-:Y:S02]  /*57850*/  IMAD.MOV.U32 R156, RZ, RZ, R157 ;  /* 0x000000ffff9c7224 */ /* 0x000fe400078e009d */
[----:B------:R-:W-:Y:S02]  /*57860*/  IMAD.MOV.U32 R157, RZ, RZ, R248 ;  /* 0x000000ffff9d7224 */ /* 0x000fe400078e00f8 */
[----:B------:R-:W2:Y:S01]  /*57870*/  LDL.LU R248, [R1+0x450] ;  /* 0x0004500001f87983 */ /* 0x000ea20000300800 */
[----:B----4-:R-:W-:-:S02]  /*57880*/  SHF.R.S32.HI R251, RZ, 0x1f, R183 ;  /* 0x0000001ffffb7819 */ /* 0x010fc400000114b7 */
        /* <DEDUP_REMOVED lines=10> */
[----:B------:R-:W-:Y:S02]  /*57930*/  IMAD.MOV.U32 R178, RZ, RZ, R173 ;  /* 0x000000ffffb27224 */ /* 0x000fe400078e00ad */
[----:B------:R-:W-:Y:S01]  /*57940*/  IMAD.MOV.U32 R173, RZ, RZ, R156 ;  /* 0x000000ffffad7224 */ /* 0x000fe200078e009c */
[----:B------:R0:W-:Y:S01]  /*57950*/  STL.64 [R1+0x9d0], R28 ;  /* 0x0009d01c01007387 */ /* 0x0001e20000100a00 */
[----:B------:R-:W-:Y:S02]  /*57960*/  IMAD.MOV.U32 R179, RZ, RZ, R157 ;  /* 0x000000ffffb37224 */ /* 0x000fe400078e009d */
[----:B------:R-:W-:-:S02]  /*57970*/  IMAD.MOV.U32 R186, RZ, RZ, R180 ;  /* 0x000000ffffba7224 */ /* 0x000fc400078e00b4 */
[----:B------:R-:W-:Y:S02]  /*57980*/  IMAD.MOV.U32 R180, RZ, RZ, R181 ;  /* 0x000000ffffb47224 */ /* 0x000fe400078e00b5 */
[----:B------:R-:W-:Y:S02]  /*57990*/  IMAD.MOV.U32 R181, RZ, RZ, R178 ;  /* 0x000000ffffb57224 */ /* 0x000fe400078e00b2 */
[----:B------:R-:W-:Y:S02]  /*579a0*/  IMAD.MOV.U32 R178, RZ, RZ, R179 ;  /* 0x000000ffffb27224 */ /* 0x000fe400078e00b3 */
[----:B------:R-:W-:Y:S02]  /*579b0*/  IMAD.MOV.U32 R179, RZ, RZ, R167 ;  /* 0x000000ffffb37224 */ /* 0x000fe400078e00a7 */
[----:B------:R-:W-:Y:S02]  /*579c0*/  IMAD.MOV.U32 R167, RZ, RZ, R160 ;  /* 0x000000ffffa77224 */ /* 0x000fe400078e00a0 */
[----:B--2---:R-:W-:-:S02]  /*579d0*/  IMAD.MOV.U32 R163, RZ, RZ, R248 ;  /* 0x000000ffffa37224 */ /* 0x004fc400078e00f8 */
[----:B------:R-:W-:Y:S02]  /*579e0*/  IMAD.MOV.U32 R248, RZ, RZ, R245 ;  /* 0x000000fffff87224 */ /* 0x000fe400078e00f5 */
[----:B------:R-:W-:Y:S01]  /*579f0*/  IMAD.X R245, R251, 0x1, R12, P6 ;  /* 0x00000001fbf57824 */ /* 0x000fe200030e060c */
[----:B------:R-:W-:-:S05]  /*57a00*/  IADD3 R156, P6, R183, R11, RZ ;  /* 0x0000000bb79c7210 */ /* 0x000fca0007fde0ff */
[----:B------:R-:W-:Y:S01]  /*57a10*/  IMAD.X R157, R251, 0x1, R9, P6 ;  /* 0x00000001fb9d7824 */ /* 0x000fe200030e0609 */
[----:B0-----:R-:W-:-:S05]  /*57a20*/  IADD3 R28, P6, R183, R10, RZ ;  /* 0x0000000ab71c7210 */ /* 0x001fca0007fde0ff */
[----:B------:R-:W-:-:S05]  /*57a30*/  IMAD.X R29, R251, 0x1, R8, P6 ;  /* 0x00000001fb1d7824 */ /* 0x000fca00030e0608 */
[----:B------:R0:W-:Y:S04]  /*57a40*/  STL.64 [R1+0x9b8], R28 ;  /* 0x0009b81c01007387 */ /* 0x0001e80000100a00 */
[----:B------:R-:W2:Y:S01]  /*57a50*/  LDL.LU R160, [R1+0x3f8] ;  /* 0x0003f80001a07983 */ /* 0x000ea20000300800 */
[----:B------:R-:W-:Y:S01]  /*57a60*/  SHF.R.S32.HI R251, RZ, 0x1f, R184 ;  /* 0x0000001ffffb7819 */ /* 0x000fe200000114b8 */
        /* <DEDUP_REMOVED lines=17> */
[----:B--2---:R-:W-:Y:S01]  /*57b80*/  IMAD.MOV.U32 R167, RZ, RZ, R160 ;  /* 0x000000ffffa77224 */ /* 0x004fe200078e00a0 */
[----:B------:R-:W-:-:S05]  /*57b90*/  IADD3 R160, P6, R184, R13, RZ ;  /* 0x0000000db8a07210 */ /* 0x000fca0007fde0ff */
[----:B------:R-:W-:Y:S01]  /*57ba0*/  IMAD.X R161, R251, 0x1, R12, P6 ;  /* 0x00000001fba17824 */ /* 0x000fe200030e060c */
        /* <DEDUP_REMOVED lines=25> */
[----:B------:R-:W-:-:S03]  /*57d40*/  IMAD.MOV.U32 R179, RZ, RZ, R176 ;  /* 0x000000ffffb37224 */ /* 0x000fc600078e00b0 */
[----:B------:R0:W-:Y:S01]  /*57d50*/  STL.64 [R1+0x978], R28 ;  /* 0x0009781c01007387 */ /* 0x0001e20000100a00 */
[----:B--2---:R-:W-:Y:S02]  /*57d60*/  IMAD.MOV.U32 R176, RZ, RZ, R174 ;  /* 0x000000ffffb07224 */ /* 0x004fe400078e00ae */
[----:B------:R-:W-:Y:S02]  /*57d70*/  IMAD.MOV.U32 R174, RZ, RZ, R175 ;  /* 0x000000ffffae7224 */ /* 0x000fe400078e00af */
        /* <DEDUP_REMOVED lines=14> */
[----:B------:R-:W-:Y:S01]  /*57e60*/  IMAD.MOV.U32 R179, RZ, RZ, R174 ;  /* 0x000000ffffb37224 */ /* 0x000fe200078e00ae */
[----:B------:R0:W-:Y:S01]  /*57e70*/  STL.64 [R1+0x968], R28 ;  /* 0x0009681c01007387 */ /* 0x0001e20000100a00 */
[----:B------:R-:W-:Y:S02]  /*57e80*/  IMAD.MOV.U32 R174, RZ, RZ, R159 ;  /* 0x000000ffffae7224 */ /* 0x000fe400078e009f */
[----:B--2---:R-:W-:Y:S02]  /*57e90*/  IMAD.MOV.U32 R176, RZ, RZ, R175 ;  /* 0x000000ffffb07224 */ /* 0x004fe400078e00af */
[----:B------:R-:W-:Y:S01]  /*57ea0*/  IMAD.MOV.U32 R175, RZ, RZ, R158 ;  /* 0x000000ffffaf7224 */ /* 0x000fe200078e009e */
[----:B------:R-:W-:-:S05]  /*57eb0*/  IADD3 R158, P6, R187, R11, RZ ;  /* 0x0000000bbb9e7210 */ /* 0x000fca0007fde0ff */
[----:B------:R-:W-:Y:S01]  /*57ec0*/  IMAD.X R159, R251, 0x1, R9, P6 ;  /* 0x00000001fb9f7824 */ /* 0x000fe200030e0609 */
[----:B0-----:R-:W-:-:S05]  /*57ed0*/  IADD3 R28, P6, R187, R10, RZ ;  /* 0x0000000abb1c7210 */ /* 0x001fca0007fde0ff */
[----:B------:R-:W-:Y:S01]  /*57ee0*/  IMAD.X R29, R251, 0x1, R8, P6 ;  /* 0x00000001fb1d7824 */ /* 0x000fe200030e0608 */
[----:B------:R-:W-:Y:S01]  /*57ef0*/  SHF.R.S32.HI R251, RZ, 0x1f, R186 ;  /* 0x0000001ffffb7819 */ /* 0x000fe200000114ba */
        /* <DEDUP_REMOVED lines=10> */
[----:B------:R-:W-:Y:S02]  /*57fa0*/  IMAD.X R29, R251, 0x1, R14, P6 ;  /* 0x00000001fb1d7824 */ /* 0x000fe400030e060e */
[----:B------:R-:W-:Y:S02]  /*57fb0*/  IMAD.MOV.U32 R179, RZ, RZ, R176 ;  /* 0x000000ffffb37224 */ /* 0x000fe400078e00b0 */
[----:B------:R-:W-:-:S02]  /*57fc0*/  IMAD.MOV.U32 R176, RZ, RZ, R246 ;  /* 0x000000ffffb07224 */ /* 0x000fc400078e00f6 */
[----:B------:R-:W2:Y:S04]  /*57fd0*/  LDL.LU R246, [R1+0x1124] ;  /* 0x0011240001f67983 */ /* 0x000ea80000300800 */
        /* <DEDUP_REMOVED lines=22> */
[----:B------:R-:W-:Y:S01]  /*58140*/  SHF.R.S32.HI R251, RZ, 0x1f, R193 ;  /* 0x0000001ffffb7819 */ /* 0x000fe200000114c1 */
        /* <DEDUP_REMOVED lines=8> */
[----:B------:R-:W-:Y:S01]  /*581d0*/  IADD3 R162, P6, R193, R13, RZ ;  /* 0x0000000dc1a27210 */ /* 0x000fe20007fde0ff */
[----:B------:R-:W-:Y:S02]  /*581e0*/  IMAD.MOV.U32 R187, RZ, RZ, R183 ;  /* 0x000000ffffbb7224 */ /* 0x000fe400078e00b7 */
[----:B------:R-:W-:Y:S02]  /*581f0*/  IMAD.MOV.U32 R183, RZ, RZ, R179 ;  /* 0x000000ffffb77224 */ /* 0x000fe400078e00b3 */
[----:B------:R-:W-:Y:S01]  /*58200*/  IMAD.MOV.U32 R179, RZ, RZ, R177 ;  /* 0x000000ffffb37224 */ /* 0x000fe200078e00b1 */
[----:B------:R0:W-:Y:S01]  /*58210*/  STL.64 [R1+0x930], R28 ;  /* 0x0009301c01007387 */ /* 0x0001e20000100a00 */
        /* <DEDUP_REMOVED lines=9> */
[----:B---3--:R-:W-:Y:S02]  /*582b0*/  IMAD.MOV.U32 R177, RZ, RZ, R173 ;  /* 0x000000ffffb17224 */ /* 0x008fe400078e00ad */
[----:B------:R-:W-:Y:S02]  /*582c0*/  IMAD.MOV.U32 R173, RZ, RZ, R163 ;  /* 0x000000ffffad7224 */ /* 0x000fe400078e00a3 */
[----:B------:R-:W-:Y:S01]  /*582d0*/  IMAD.X R163, R251, 0x1, R12, P6 ;  /* 0x00000001fba37824 */ /* 0x000fe200030e060c */
[----:B0-----:R-:W-:-:S05]  /*582e0*/  IADD3 R28, P6, R193, R11, RZ ;  /* 0x0000000bc11c7210 */ /* 0x001fca0007fde0ff */
[----:B------:R-:W-:-:S05]  /*582f0*/  IMAD.X R29, R251, 0x1, R9, P6 ;  /* 0x00000001fb1d7824 */ /* 0x000fca00030e0609 */
[----:B------:R0:W-:Y:S02]  /*58300*/  STL.64 [R1+0x920], R28 ;  /* 0x0009201c01007387 */ /* 0x0001e40000100a00 */
[----:B0-----:R-:W-:-:S05]  /*58310*/  IADD3 R28, P6, R193, R10, RZ ;  /* 0x0000000ac11c7210 */ /* 0x001fca0007fde0ff */
[----:B------:R-:W-:Y:S01]  /*58320*/  IMAD.X R29, R251, 0x1, R8, P6 ;  /* 0x00000001fb1d7824 */ /* 0x000fe200030e0608 */
[----:B------:R-:W-:-:S04]  /*58330*/  SHF.R.S32.HI R251, RZ, 0x1f, R188 ;  /* 0x0000001ffffb7819 */ /* 0x000fc800000114bc */
[----:B------:R0:W-:Y:S01]  /*58340*/  STL.64 [R1+0x918], R28 ;  /* 0x0009181c01007387 */ /* 0x0001e20000100a00 */
        /* <DEDUP_REMOVED lines=26> */
[----:B------:R-:W-:Y:S01]  /*584f0*/  IMAD.MOV.U32 R187, RZ, RZ, R184 ;  /* 0x000000ffffbb7224 */ /* 0x000fe200078e00b8 */
[----:B0-----:R-:W-:-:S05]  /*58500*/  IADD3 R28, P6, R165, R11, RZ ;  /* 0x0000000ba51c7210 */ /* 0x001fca0007fde0ff */
[----:B------:R-:W-:Y:S02]  /*58510*/  IMAD.X R29, R251, 0x1, R9, P6 ;  /* 0x00000001fb1d7824 */ /* 0x000fe400030e0609 */
[----:B------:R-:W-:-:S03]  /*58520*/  IMAD.MOV.U32 R199, RZ, RZ, R188 ;  /* 0x000000ffffc77224 */ /* 0x000fc600078e00bc */
[----:B------:R0:W-:Y:S01]  /*58530*/  STL.64 [R1+0x8e0], R28 ;  /* 0x0008e01c01007387 */ /* 0x0001e20000100a00 */
[----:B------:R-:W-:Y:S02]  /*58540*/  IMAD.MOV.U32 R188, RZ, RZ, R189 ;  /* 0x000000ffffbc7224 */ /* 0x000fe400078e00bd */
[----:B------:R-:W-:-:S04]  /*58550*/  IMAD.MOV.U32 R189, RZ, RZ, R186 ;  /* 0x000000ffffbd7224 */ /* 0x000fc800078e00ba */
[----:B------:R-:W-:Y:S02]  /*58560*/  IMAD.MOV.U32 R193, RZ, RZ, R189 ;  /* 0x000000ffffc17224 */ /* 0x000fe400078e00bd */
[----:B------:R-:W-:Y:S02]  /*58570*/  IMAD.MOV.U32 R192, RZ, RZ, R188 ;  /* 0x000000ffffc07224 */ /* 0x000fe400078e00bc */
[----:B----4-:R-:W-:Y:S02]  /*58580*/  IMAD.MOV.U32 R184, RZ, RZ, R185 ;  /* 0x000000ffffb87224 */ /* 0x010fe400078e00b9 */
[----:B------:R-:W-:Y:S02]  /*58590*/  IMAD.MOV.U32 R185, RZ, RZ, R180 ;  /* 0x000000ffffb97224 */ /* 0x000fe400078e00b4 */
[----:B------:R-:W-:Y:S02]  /*585a0*/  IMAD.MOV.U32 R180, RZ, RZ, R181 ;  /* 0x000000ffffb47224 */ /* 0x000fe400078e00b5 */
[----:B------:R-:W-:Y:S01]  /*585b0*/  IMAD.MOV.U32 R181, RZ, RZ, R164 ;  /* 0x000000ffffb57224 */ /* 0x000fe200078e00a4 */
[----:B------:R-:W-:-:S05]  /*585c0*/  IADD3 R164, P6, R165, R10, RZ ;  /* 0x0000000aa5a47210 */ /* 0x000fca0007fde0ff */
[----:B------:R-:W-:Y:S01]  /*585d0*/  IMAD.X R165, R251, 0x1, R8, P6 ;  /* 0x00000001fba57824 */ /* 0x000fe200030e0608 */
[----:B------:R-:W-:Y:S02]  /*585e0*/  SHF.R.S32.HI R251, RZ, 0x1f, R195 ;  /* 0x0000001ffffb7819 */ /* 0x000fe400000114c3 */
[----:B0-----:R-:W-:Y:S01]  /*585f0*/  IADD3 R28, P6, R195, R15, RZ ;  /* 0x0000000fc31c7210 */ /* 0x001fe20007fde0ff */
[----:B------:R-:W-:Y:S02]  /*58600*/  IMAD.MOV.U32 R186, RZ, RZ, R184 ;  /* 0x000000ffffba7224 */ /* 0x000fe400078e00b8 */
[----:B------:R-:W-:Y:S02]  /*58610*/  IMAD.MOV.U32 R184, RZ, RZ, R185 ;  /* 0x000000ffffb87224 */ /* 0x000fe400078e00b9 */
[----:B------:R-:W-:Y:S02]  /*58620*/  IMAD.X R29, R251, 0x1, R14, P6 ;  /* 0x00000001fb1d7824 */ /* 0x000fe400030e060e */
[----:B------:R-:W-:-:S02]  /*58630*/  IMAD.MOV.U32 R185, RZ, RZ, R180 ;  /* 0x000000ffffb97224 */ /* 0x000fc400078e00b4 */
[----:B------:R-:W-:Y:S02]  /*58640*/  IMAD.MOV.U32 R180, RZ, RZ, R181 ;  /* 0x000000ffffb47224 */ /* 0x000fe400078e00b5 */
[----:B------:R-:W4:Y:S04]  /*58650*/  LDL.LU R181, [R1+0xf80] ;  /* 0x000f800001b57983 */ /* 0x000f280000300800 */
        /* <DEDUP_REMOVED lines=25> */
[----:B------:R-:W2:Y:S04]  /*587f0*/  LDL.LU R175, [R1+0x404] ;  /* 0x0004040001af7983 */ /* 0x000ea80000300800 */
        /* <DEDUP_REMOVED lines=54> */
[----:B------:R0:W-:Y:S04]  /*58b60*/  STL.64 [R1+0x858], R28 ;  /* 0x0008581c01007387 */ /* 0x0001e80000100a00 */
[----:B------:R-:W2:Y:S01]  /*58b70*/  LDL.LU R193, [R1+0x428] ;  /* 0x0004280001c17983 */ /* 0x000ea20000300800 */
[----:B------:R-:W-:Y:S02]  /*58b80*/  IMAD.MOV.U32 R198, RZ, RZ, R195 ;  /* 0x000000ffffc67224 */ /* 0x000fe400078e00c3 */
[----:B------:R-:W-:Y:S01]  /*58b90*/  IMAD.MOV.U32 R195, RZ, RZ, R176 ;  /* 0x000000ffffc37224 */ /* 0x000fe200078e00b0 */
[----:B------:R-:W-:Y:S01]  /*58ba0*/  SHF.R.S32.HI R251, RZ, 0x1f, R171 ;  /* 0x0000001ffffb7819 */ /* 0x000fe200000114ab */
        /* <DEDUP_REMOVED lines=19> */
[----:B------:R-:W-:-:S03]  /*58ce0*/  IMAD.MOV.U32 R194, RZ, RZ, R195 ;  /* 0x000000ffffc27224 */ /* 0x000fc600078e00c3 */
[----:B------:R0:W-:Y:S01]  /*58cf0*/  STL.64 [R1+0x840], R28 ;  /* 0x0008401c01007387 */ /* 0x0001e20000100a00 */
[----:B--2---:R-:W-:Y:S02]  /*58d00*/  IMAD.MOV.U32 R192, RZ, RZ, R193 ;  /* 0x000000ffffc07224 */ /* 0x004fe400078e00c1 */
[----:B------:R-:W-:Y:S02]  /*58d10*/  IMAD.MOV.U32 R193, RZ, RZ, R188 ;  /* 0x000000ffffc17224 */ /* 0x000fe400078e00bc */
[----:B------:R-:W-:Y:S02]  /*58d20*/  IMAD.MOV.U32 R188, RZ, RZ, R189 ;  /* 0x000000ffffbc7224 */ /* 0x000fe400078e00bd */
[----:B------:R-:W-:Y:S02]  /*58d30*/  IMAD.MOV.U32 R189, RZ, RZ, R170 ;  /* 0x000000ffffbd7224 */ /* 0x000fe400078e00aa */
[----:B------:R-:W-:Y:S02]  /*58d40*/  IMAD.MOV.U32 R195, RZ, RZ, R192 ;  /* 0x000000ffffc37224 */ /* 0x000fe400078e00c0 */
[----:B------:R-:W-:-:S02]  /*58d50*/  IMAD.MOV.U32 R192, RZ, RZ, R193 ;  /* 0x000000ffffc07224 */ /* 0x000fc400078e00c1 */
[----:B------:R-:W-:Y:S02]  /*58d60*/  IMAD.MOV.U32 R193, RZ, RZ, R188 ;  /* 0x000000ffffc17224 */ /* 0x000fe400078e00bc */
[----:B------:R-:W-:Y:S02]  /*58d70*/  IMAD.MOV.U32 R188, RZ, RZ, R189 ;  /* 0x000000ffffbc7224 */ /* 0x000fe400078e00bd */
[----:B------:R-:W2:Y:S01]  /*58d80*/  LDL.LU R189, [R1+0x414] ;  /* 0x0004140001bd7983 */ /* 0x000ea20000300800 */
[----:B------:R-:W-:-:S05]  /*58d90*/  IADD3 R170, P6, R171, R10, RZ ;  /* 0x0000000aabaa7210 */ /* 0x000fca0007fde0ff */
[----:B------:R-:W-:Y:S01]  /*58da0*/  IMAD.X R171, R251, 0x1, R8, P6 ;  /* 0x00000001fbab7824 */ /* 0x000fe200030e0608 */
        /* <DEDUP_REMOVED lines=19> */
[----:B------:R-:W-:-:S03]  /*58ee0*/  IMAD.MOV.U32 R193, RZ, RZ, R188 ;  /* 0x000000ffffc17224 */ /* 0x000fc600078e00bc */
[----:B------:R0:W-:Y:S01]  /*58ef0*/  STL.64 [R1+0x818], R28 ;  /* 0x0008181c01007387 */ /* 0x0001e20000100a00 */
[----:B--2---:R-:W-:Y:S02]  /*58f00*/  IMAD.MOV.U32 R188, RZ, RZ, R189 ;  /* 0x000000ffffbc7224 */ /* 0x004fe400078e00bd */
[----:B------:R-:W-:Y:S02]  /*58f10*/  IMAD.MOV.U32 R189, RZ, RZ, R184 ;  /* 0x000000ffffbd7224 */ /* 0x000fe400078e00b8 */
[----:B------:R-:W2:Y:S01]  /*58f20*/  LDL.LU R184, [R1+0xf84] ;  /* 0x000f840001b87983 */ /* 0x000ea20000300800 */
[----:B------:R-:W-:Y:S02]  /*58f30*/  SHF.R.S32.HI R251, RZ, 0x1f, R247 ;  /* 0x0000001ffffb7819 */ /* 0x000fe400000114f7 */
        /* <DEDUP_REMOVED lines=20> */
[----:B------:R-:W-:Y:S02]  /*59080*/  IMAD.X R29, R251, 0x1, R9, P6 ;  /* 0x00000001fb1d7824 */ /* 0x000fe400030e0609 */
[----:B------:R-:W-:-:S02]  /*59090*/  IMAD.MOV.U32 R195, RZ, RZ, R192 ;  /* 0x000000ffffc37224 */ /* 0x000fc400078e00c0 */
[----:B------:R-:W-:Y:S02]  /*590a0*/  IMAD.MOV.U32 R192, RZ, RZ, R193 ;  /* 0x000000ffffc07224 */ /* 0x000fe400078e00c1 */
[----:B------:R-:W-:Y:S01]  /*590b0*/  IMAD.MOV.U32 R193, RZ, RZ, R188 ;  /* 0x000000ffffc17224 */ /* 0x000fe200078e00bc */
[----:B------:R0:W-:Y:S01]  /*590c0*/  STL.64 [R1+0x800], R28 ;  /* 0x0008001c01007387 */ /* 0x0001e20000100a00 */
        /* <DEDUP_REMOVED lines=11> */
[----:B------:R-:W-:Y:S02]  /*59180*/  IMAD.MOV.U32 R185, RZ, RZ, R174 ;  /* 0x000000ffffb97224 */ /* 0x000fe400078e00ae */
[----:B------:R-:W-:Y:S02]  /*59190*/  IMAD.MOV.U32 R174, RZ, RZ, R175 ;  /* 0x000000ffffae7224 */ /* 0x000fe400078e00af */
[----:B------:R-:W-:Y:S02]  /*591a0*/  IMAD.MOV.U32 R188, RZ, RZ, R189 ;  /* 0x000000ffffbc7224 */ /* 0x000fe400078e00bd */
[----:B------:R-:W-:Y:S02]  /*591b0*/  IMAD.MOV.U32 R189, RZ, RZ, R174 ;  /* 0x000000ffffbd7224 */ /* 0x000fe400078e00ae */
[----:B------:R-:W2:Y:S01]  /*591c0*/  LDL.LU R174, [R1+0x1390] ;  /* 0x0013900001ae7983 */ /* 0x000ea20000300800 */
[----:B------:R-:W-:Y:S01]  /*591d0*/  IMAD.MOV.U32 R175, RZ, RZ, R246 ;  /* 0x000000ffffaf7224 */ /* 0x000fe200078e00f6 */
        /* <DEDUP_REMOVED lines=13> */
[----:B------:R-:W-:Y:S01]  /*592b0*/  IMAD.MOV.U32 R189, RZ, RZ, R182 ;  /* 0x000000ffffbd7224 */ /* 0x000fe200078e00b6 */
[----:B0-----:R-:W-:-:S05]  /*592c0*/  IADD3 R28, P6, R203, R10, RZ ;  /* 0x0000000acb1c7210 */ /* 0x001fca0007fde0ff */
[----:B------:R-:W-:Y:S02]  /*592d0*/  IMAD.X R29, R251, 0x1, R8, P6 ;  /* 0x00000001fb1d7824 */ /* 0x000fe400030e0608 */
[----:B------:R-:W-:-:S03]  /*592e0*/  IMAD.MOV.U32 R182, RZ, RZ, R183 ;  /* 0x000000ffffb67224 */ /* 0x000fc600078e00b7 */
[----:B------:R0:W-:Y:S04]  /*592f0*/  STL.64 [R1+0x7d8], R28 ;  /* 0x0007d81c01007387 */ /* 0x0001e80000100a00 */
[----:B------:R-:W3:Y:S01]  /*59300*/  LDL.LU R183, [R1+0x420] ;  /* 0x0004200001b77983 */ /* 0x000ee20000300800 */
[----:B------:R-:W-:Y:S01]  /*59310*/  SHF.R.S32.HI R251, RZ, 0x1f, R205 ;  /* 0x0000001ffffb7819 */ /* 0x000fe200000114cd */
[----:B------:R-:W-:Y:S02]  /*59320*/  IMAD.MOV.U32 R203, RZ, RZ, R199 ;  /* 0x000000ffffcb7224 */ /* 0x000fe400078e00c7 */
[----:B------:R-:W-:Y:S01]  /*59330*/  IMAD.MOV.U32 R199, RZ, RZ, R193 ;  /* 0x000000ffffc77224 */ /* 0x000fe200078e00c1 */
[----:B0-----:R-:W-:Y:S01]  /*59340*/  IADD3 R28, P6, R205, R15, RZ ;  /* 0x0000000fcd1c7210 */ /* 0x001fe20007fde0ff */
[----:B------:R-:W-:-:S02]  /*59350*/  IMAD.MOV.U32 R193, RZ, RZ, R182 ;  /* 0x000000ffffc17224 */ /* 0x000fc400078e00b6 */
[----:B----4-:R-:W-:Y:S02]  /*59360*/  IMAD.MOV.U32 R182, RZ, RZ, R172 ;  /* 0x000000ffffb67224 */ /* 0x010fe400078e00ac */
        /* <DEDUP_REMOVED lines=15> */
[----:B------:R-:W-:-:S02]  /*59460*/  SHF.R.S32.HI R251, RZ, 0x1f, R208 ;  /* 0x0000001ffffb7819 */ /* 0x000fc400000114d0 */
[C---:B------:R-:W-:Y:S01]  /*59470*/  IADD3 R176, P6, R208.reuse, R15, RZ ;  /* 0x0000000fd0b07210 */ /* 0x040fe20007fde0ff */
[----:B------:R-:W-:Y:S01]  /*59480*/  IMAD.MOV.U32 R192, RZ, RZ, R189 ;  /* 0x000000ffffc07224 */ /* 0x000fe200078e00bd */
[----:B------:R0:W-:Y:S01]  /*59490*/  STL.64 [R1+0x7b8], R28 ;  /* 0x0007b81c01007387 */ /* 0x0001e20000100a00 */
[----:B------:R-:W-:Y:S02]  /*594a0*/  IMAD.MOV.U32 R189, RZ, RZ, R177 ;  /* 0x000000ffffbd7224 */ /* 0x000fe400078e00b1 */
[C---:B------:R-:W-:Y:S02]  /*594b0*/  IMAD.X R177, R251.reuse, 0x1, R14, P6 ;  /* 0x00000001fbb17824 */ /* 0x040fe400030e060e */
[----:B------:R-:W-:Y:S01]  /*594c0*/  IMAD.MOV.U32 R204, RZ, RZ, R203 ;  /* 0x000000ffffcc7224 */ /* 0x000fe200078e00cb */
[----:B0-----:R-:W-:Y:S01]  /*594d0*/  IADD3 R28, P6, R208, R13, RZ ;  /* 0x0000000dd01c7210 */ /* 0x001fe20007fde0ff */
[----:B------:R-:W-:Y:S02]  /*594e0*/  IMAD.MOV.U32 R203, RZ, RZ, R193 ;  /* 0x000000ffffcb7224 */ /* 0x000fe400078e00c1 */
[----:B------:R-:W4:Y:S02]  /*594f0*/  LDL.LU R193, [R1+0x11e8] ;  /* 0x0011e80001c17983 */ /* 0x000f240000300800 */
[----:B------:R-:W-:-:S05]  /*59500*/  IMAD.X R29, R251, 0x1, R12, P6 ;  /* 0x00000001fb1d7824 */ /* 0x000fca00030e060c */
[----:B------:R0:W-:Y:S02]  /*59510*/  STL.64 [R1+0x7a8], R28 ;  /* 0x0007a81c01007387 */ /* 0x0001e40000100a00 */
[----:B0-----:R-:W-:-:S05]  /*59520*/  IADD3 R28, P6, R208, R11, RZ ;  /* 0x0000000bd01c7210 */ /* 0x001fca0007fde0ff */
[----:B------:R-:W-:-:S05]  /*59530*/  IMAD.X R29, R251, 0x1, R9, P6 ;  /* 0x00000001fb1d7824 */ /* 0x000fca00030e0609 */
[----:B------:R0:W-:Y:S01]  /*59540*/  STL.64 [R1+0x7a0], R28 ;  /* 0x0007a01c01007387 */ /* 0x0001e20000100a00 */
[----:B------:R-:W-:Y:S01]  /*59550*/  IMAD.MOV.U32 R225, RZ, RZ, R204 ;  /* 0x000000ffffe17224 */ /* 0x000fe200078e00cc */
        /* <DEDUP_REMOVED lines=54> */
[----:B------:R-:W-:Y:S01]  /*598c0*/  IMAD.MOV.U32 R194, RZ, RZ, R188 ;  /* 0x000000ffffc27224 */ /* 0x000fe200078e00bc */
[----:B------:R-:W-:Y:S01]  /*598d0*/  SHF.R.S32.HI R251, RZ, 0x1f, R209 ;  /* 0x0000001ffffb7819 */ /* 0x000fe200000114d1 */
[----:B------:R-:W-:Y:S02]  /*598e0*/  IMAD.MOV.U32 R188, RZ, RZ, R184 ;  /* 0x000000ffffbc7224 */ /* 0x000fe400078e00b8 */
[----:B------:R-:W-:Y:S01]  /*598f0*/  IMAD.MOV.U32 R206, RZ, RZ, R204 ;  /* 0x000000ffffce7224 */ /* 0x000fe200078e00cc */
[----:B------:R-:W4:Y:S01]  /*59900*/  LDL.LU R184, [R1+0x1120] ;  /* 0x0011200001b87983 */ /* 0x000f220000300800 */
[----:B------:R-:W-:Y:S01]  /*59910*/  IMAD.MOV.U32 R204, RZ, RZ, R203 ;  /* 0x000000ffffcc7224 */ /* 0x000fe200078e00cb */
[----:B0-----:R-:W-:Y:S01]  /*59920*/  IADD3 R28, P6, R209, R15, RZ ;  /* 0x0000000fd11c7210 */ /* 0x001fe20007fde0ff */
[----:B------:R-:W-:-:S02]  /*59930*/  IMAD.MOV.U32 R203, RZ, RZ, R188 ;  /* 0x000000ffffcb7224 */ /* 0x000fc400078e00bc */
[----:B--2---:R-:W-:Y:S02]  /*59940*/  IMAD.MOV.U32 R188, RZ, RZ, R174 ;  /* 0x000000ffffbc7224 */ /* 0x004fe400078e00ae */
[----:B------:R-:W-:Y:S01]  /*59950*/  IMAD.X R29, R251, 0x1, R14, P6 ;  /* 0x00000001fb1d7824 */ /* 0x000fe200030e060e */
[----:B------:R-:W-:Y:S01]  /*59960*/  IADD3 R174, P6, R209, R13, RZ ;  /* 0x0000000dd1ae7210 */ /* 0x000fe20007fde0ff */
        /* <DEDUP_REMOVED lines=16> */
[----:B------:R-:W-:Y:S01]  /*59a70*/  IADD3 R178, P6, R225, R15, RZ ;  /* 0x0000000fe1b27210 */ /* 0x000fe20007fde0ff */
[----:B------:R-:W-:Y:S02]  /*59a80*/  IMAD.MOV.U32 R202, RZ, RZ, R201 ;  /* 0x000000ffffca7224 */ /* 0x000fe400078e00c9 */
[----:B------:R-:W-:Y:S01]  /*59a90*/  IMAD.MOV.U32 R201, RZ, RZ, R199 ;  /* 0x000000ffffc97224 */ /* 0x000fe200078e00c7 */
[----:B------:R0:W-:Y:S01]  /*59aa0*/  STL.64 [R1+0x738], R28 ;  /* 0x0007381c01007387 */ /* 0x0001e20000100a00 */
[----:B---3--:R-:W-:Y:S02]  /*59ab0*/  IMAD.MOV.U32 R199, RZ, RZ, R179 ;  /* 0x000000ffffc77224 */ /* 0x008fe400078e00b3 */
[----:B------:R-:W-:Y:S02]  /*59ac0*/  IMAD.X R179, R251, 0x1, R14, P6 ;  /* 0x00000001fbb37824 */ /* 0x000fe400030e060e */
[----:B------:R-:W-:Y:S01]  /*59ad0*/  IMAD.MOV.U32 R208, RZ, RZ, R207 ;  /* 0x000000ffffd07224 */ /* 0x000fe200078e00cf */
[----:B0-----:R-:W-:Y:S01]  /*59ae0*/  IADD3 R28, P6, R225, R13, RZ ;  /* 0x0000000de11c7210 */ /* 0x001fe20007fde0ff */
[----:B------:R-:W-:-:S02]  /*59af0*/  IMAD.MOV.U32 R207, RZ, RZ, R203 ;  /* 0x000000ffffcf7224 */ /* 0x000fc400078e00cb */
[----:B------:R-:W2:Y:S02]  /*59b00*/  LDL.LU R203, [R1+0x434] ;  /* 0x0004340001cb7983 */ /* 0x000ea40000300800 */
        /* <DEDUP_REMOVED lines=34> */
[----:B------:R0:W-:Y:S04]  /*59d30*/  STL.64 [R1+0x6f8], R28 ;  /* 0x0006f81c01007387 */ /* 0x0001e80000100a00 */
[----:B------:R-:W4:Y:S01]  /*59d40*/  LDL.LU R205, [R1+0x43c] ;  /* 0x00043c0001cd7983 */ /* 0x000f220000300800 */
[----:B------:R-:W-:-:S02]  /*59d50*/  SHF.R.S32.HI R251, RZ, 0x1f, R210 ;  /* 0x0000001ffffb7819 */ /* 0x000fc400000114d2 */
        /* <DEDUP_REMOVED lines=15> */
[----:B------:R-:W-:-:S03]  /*59e50*/  IMAD.MOV.U32 R207, RZ, RZ, R204 ;  /* 0x000000ffffcf7224 */ /* 0x000fc600078e00cc */
[----:B------:R0:W-:Y:S01]  /*59e60*/  STL.64 [R1+0x6d8], R28 ;  /* 0x0006d81c01007387 */ /* 0x0001e20000100a00 */
[----:B----4-:R-:W-:Y:S02]  /*59e70*/  IMAD.MOV.U32 R204, RZ, RZ, R205 ;  /* 0x000000ffffcc7224 */ /* 0x010fe400078e00cd */
[----:B------:R-:W-:Y:S02]  /*59e80*/  IMAD.MOV.U32 R205, RZ, RZ, R198 ;  /* 0x000000ffffcd7224 */ /* 0x000fe400078e00c6 */
[----:B------:R-:W4:Y:S01]  /*59e90*/  LDL.LU R198, [R1+0x14c4] ;  /* 0x0014c40001c67983 */ /* 0x000f220000300800 */
[----:B------:R-:W-:Y:S02]  /*59ea0*/  SHF.R.S32.HI R251, RZ, 0x1f, R212 ;  /* 0x0000001ffffb7819 */ /* 0x000fe400000114d4 */
[----:B0-----:R-:W-:Y:S01]  /*59eb0*/  IADD3 R28, P6, R212, R15, RZ ;  /* 0x0000000fd41c7210 */ /* 0x001fe20007fde0ff */
[----:B------:R-:W-:Y:S02]  /*59ec0*/  IMAD.MOV.U32 R210, RZ, RZ, R209 ;  /* 0x000000ffffd27224 */ /* 0x000fe400078e00d1 */
[----:B------:R-:W-:-:S02]  /*59ed0*/  IMAD.MOV.U32 R209, RZ, RZ, R207 ;  /* 0x000000ffffd17224 */ /* 0x000fc400078e00cf */
[----:B------:R-:W-:Y:S02]  /*59ee0*/  IMAD.X R29, R251, 0x1, R14, P6 ;  /* 0x00000001fb1d7824 */ /* 0x000fe400030e060e */
        /* <DEDUP_REMOVED lines=12> */
[----:B----4-:R-:W-:-:S02]  /*59fb0*/  IMAD.MOV.U32 R205, RZ, RZ, R198 ;  /* 0x000000ffffcd7224 */ /* 0x010fc400078e00c6 */
[----:B------:R-:W-:Y:S02]  /*59fc0*/  IMAD.MOV.U32 R198, RZ, RZ, R181 ;  /* 0x000000ffffc67224 */ /* 0x000fe400078e00b5 */
[----:B------:R-:W-:Y:S01]  /*59fd0*/  IMAD.X R181, R251, 0x1, R12, P6 ;  /* 0x00000001fbb57824 */ /* 0x000fe200030e060c */
[----:B0-----:R-:W-:-:S05]  /*59fe0*/  IADD3 R28, P6, R212, R11, RZ ;  /* 0x0000000bd41c7210 */ /* 0x001fca0007fde0ff */
[----:B------:R-:W-:-:S05]  /*59ff0*/  IMAD.X R29, R251, 0x1, R9, P6 ;  /* 0x00000001fb1d7824 */ /* 0x000fca00030e0609 */
[----:B------:R0:W-:Y:S01]  /*5a000*/  STL.64 [R1+0x6c0], R28 ;  /* 0x0006c01c01007387 */ /* 0x0001e20000100a00 */
[----:B------:R-:W-:Y:S01]  /*5a010*/  IMAD.MOV.U32 R207, RZ, RZ, R198 ;  /* 0x000000ffffcf7224 */ /* 0x000fe200078e00c6 */
[----:B0-----:R-:W-:-:S05]  /*5a020*/  IADD3 R28, P6, R212, R10, RZ ;  /* 0x0000000ad41c7210 */ /* 0x001fca0007fde0ff */
[----:B------:R-:W-:-:S05]  /*5a030*/  IMAD.X R29, R251, 0x1, R8, P6 ;  /* 0x00000001fb1d7824 */ /* 0x000fca00030e0608 */
[----:B------:R0:W-:Y:S04]  /*5a040*/  STL.64 [R1+0x6b8], R28 ;  /* 0x0006b81c01007387 */ /* 0x0001e80000100a00 */
[----:B------:R-:W4:Y:S01]  /*5a050*/  LDL.LU R198, [R1+0x58] ;  /* 0x0000580001c67983 */ /* 0x000f220000300800 */
        /* <DEDUP_REMOVED lines=10> */
[----:B----4-:R-:W-:Y:S02]  /*5a100*/  IMAD.MOV.U32 R207, RZ, RZ, R198 ;  /* 0x000000ffffcf7224 */ /* 0x010fe400078e00c6 */
[----:B------:R-:W-:Y:S01]  /*5a110*/  IMAD.MOV.U32 R198, RZ, RZ, R184 ;  /* 0x000000ffffc67224 */ /* 0x000fe200078e00b8 */
[----:B------:R-:W-:-:S05]  /*5a120*/  IADD3 R184, P6, R228, R13, RZ ;  /* 0x0000000de4b87210 */ /* 0x000fca0007fde0ff */
[----:B------:R-:W-:Y:S01]  /*5a130*/  IMAD.X R185, R251, 0x1, R12, P6 ;  /* 0x00000001fbb97824 */ /* 0x000fe200030e060c */
[----:B0-----:R-:W-:-:S05]  /*5a140*/  IADD3 R28, P6, R228, R11, RZ ;  /* 0x0000000be41c7210 */ /* 0x001fca0007fde0ff */
[----:B------:R-:W-:-:S05]  /*5a150*/  IMAD.X R29, R251, 0x1, R9, P6 ;  /* 0x00000001fb1d7824 */ /* 0x000fca00030e0609 */
[----:B------:R0:W-:Y:S02]  /*5a160*/  STL.64 [R1+0x6a0], R28 ;  /* 0x0006a01c01007387 */ /* 0x0001e40000100a00 */
[----:B0-----:R-:W-:-:S05]  /*5a170*/  IADD3 R28, P6, R228, R10, RZ ;  /* 0x0000000ae41c7210 */ /* 0x001fca0007fde0ff */
[----:B------:R-:W-:Y:S01]  /*5a180*/  IMAD.X R29, R251, 0x1, R8, P6 ;  /* 0x00000001fb1d7824 */ /* 0x000fe200030e0608 */
[----:B------:R-:W-:Y:S02]  /*5a190*/  SHF.R.S32.HI R251, RZ, 0x1f, R229 ;  /* 0x0000001ffffb7819 */ /* 0x000fe400000114e5 */
[----:B------:R-:W-:Y:S02]  /*5a1a0*/  IADD3 R30, P6, R229, R15, RZ ;  /* 0x0000000fe51e7210 */ /* 0x000fe40007fde0ff */
[----:B------:R0:W-:Y:S03]  /*5a1b0*/  STL.64 [R1+0x698], R28 ;  /* 0x0006981c01007387 */ /* 0x0001e60000100a00 */
[----:B------:R-:W-:Y:S02]  /*5a1c0*/  IMAD.X R31, R251, 0x1, R14, P6 ;  /* 0x00000001fb1f7824 */ /* 0x000fe400030e060e */
[----:B0-----:R-:W-:-:S02]  /*5a1d0*/  IMAD.MOV.U32 R29, RZ, RZ, R252 ;  /* 0x000000ffff1d7224 */ /* 0x001fc400078e00fc */
[----:B------:R-:W-:Y:S02]  /*5a1e0*/  IMAD.MOV.U32 R252, RZ, RZ, R212 ;  /* 0x000000fffffc7224 */ /* 0x000fe400078e00d4 */
[----:B------:R-:W-:Y:S02]  /*5a1f0*/  IMAD.MOV.U32 R212, RZ, RZ, R213 ;  /* 0x000000ffffd47224 */ /* 0x000fe400078e00d5 */
[----:B------:R-:W-:Y:S02]  /*5a200*/  IMAD.MOV.U32 R213, RZ, RZ, R210 ;  /* 0x000000ffffd57224 */ /* 0x000fe400078e00d2 */
[----:B------:R-:W-:Y:S02]  /*5a210*/  IMAD.MOV.U32 R210, RZ, RZ, R206 ;  /* 0x000000ffffd27224 */ /* 0x000fe400078e00ce */
[----:B------:R-:W-:Y:S02]  /*5a220*/  IMAD.MOV.U32 R206, RZ, RZ, R202 ;  /* 0x000000ffffce7224 */ /* 0x000fe400078e00ca */
[----:B------:R-:W-:-:S02]  /*5a230*/  IMAD.MOV.U32 R202, RZ, RZ, R188 ;  /* 0x000000ffffca7224 */ /* 0x000fc400078e00bc */
        /* <DEDUP_REMOVED lines=11> */
[----:B------:R0:W-:Y:S02]  /*5a2f0*/  STL.64 [R1+0x678], R30 ;  /* 0x0006781e01007387 */ /* 0x0001e40000100a00 */
[----:B0-----:R-:W-:-:S05]  /*5a300*/  IADD3 R30, P6, R225, R15, RZ ;  /* 0x0000000fe11e7210 */ /* 0x001fca0007fde0ff */
[----:B------:R-:W-:Y:S02]  /*5a310*/  IMAD.X R31, R251, 0x1, R14, P6 ;  /* 0x00000001fb1f7824 */ /* 0x000fe400030e060e */
[----:B------:R-:W-:-:S03]  /*5a320*/  IMAD.MOV.U32 R228, RZ, RZ, R214 ;  /* 0x000000ffffe47224 */ /* 0x000fc600078e00d6 */
[----:B------:R0:W-:Y:S01]  /*5a330*/  STL.64 [R1+0x670], R30 ;  /* 0x0006701e01007387 */ /* 0x0001e20000100a00 */
[----:B------:R-:W-:Y:S02]  /*5a340*/  IMAD.MOV.U32 R214, RZ, RZ, R212 ;  /* 0x000000ffffd67224 */ /* 0x000fe400078e00d4 */
[----:B--2---:R-:W-:Y:S02]  /*5a350*/  IMAD.MOV.U32 R212, RZ, RZ, R203 ;  /* 0x000000ffffd47224 */ /* 0x004fe400078e00cb */
        /* <DEDUP_REMOVED lines=13> */
[----:B------:R-:W-:Y:S01]  /*5a430*/  IMAD.X R31, R251, 0x1, R8, P6 ;  /* 0x00000001fb1f7824 */ /* 0x000fe200030e0608 */
[----:B------:R-:W-:-:S04]  /*5a440*/  SHF.R.S32.HI R251, RZ, 0x1f, R224 ;  /* 0x0000001ffffb7819 */ /* 0x000fc800000114e0 */
[----:B------:R0:W-:Y:S01]  /*5a450*/  STL.64 [R1+0x658], R30 ;  /* 0x0006581e01007387 */ /* 0x0001e20000100a00 */
[----:B------:R-:W-:Y:S02]  /*5a460*/  IMAD.MOV.U32 R225, RZ, RZ, R214 ;  /* 0x000000ffffe17224 */ /* 0x000fe400078e00d6 */
[----:B------:R-:W-:Y:S02]  /*5a470*/  IMAD.MOV.U32 R214, RZ, RZ, R215 ;  /* 0x000000ffffd67224 */ /* 0x000fe400078e00d7 */
[----:B------:R-:W-:Y:S01]  /*5a480*/  IMAD.MOV.U32 R215, RZ, RZ, R212 ;  /* 0x000000ffffd77224 */ /* 0x000fe200078e00d4 */
[----:B0-----:R-:W-:Y:S01]  /*5a490*/  IADD3 R30, P6, R224, R15, RZ ;  /* 0x0000000fe01e7210 */ /* 0x001fe20007fde0ff */
[----:B------:R-:W-:-:S04]  /*5a4a0*/  IMAD.MOV.U32 R212, RZ, RZ, R192 ;  /* 0x000000ffffd47224 */ /* 0x000fc800078e00c0 */
[----:B------:R-:W-:Y:S02]  /*5a4b0*/  IMAD.X R31, R251, 0x1, R14, P6 ;  /* 0x00000001fb1f7824 */ /* 0x000fe400030e060e */
[----:B---3--:R-:W-:Y:S02]  /*5a4c0*/  IMAD.MOV.U32 R192, RZ, RZ, R248 ;  /* 0x000000ffffc07224 */ /* 0x008fe400078e00f8 */
        /* <DEDUP_REMOVED lines=11> */
[----:B------:R-:W-:Y:S01]  /*5a580*/  SHF.R.S32.HI R251, RZ, 0x1f, R29 ;  /* 0x0000001ffffb7819 */ /* 0x000fe2000001141d */
[----:B------:R-:W-:Y:S01]  /*5a590*/  IMAD.MOV.U32 R28, RZ, RZ, R252 ;  /* 0x000000ffff1c7224 */ /* 0x000fe200078e00fc */
[----:B------:R-:W-:Y:S01]  /*5a5a0*/  IADD3 R36, P6, R29, R15, RZ ;  /* 0x0000000f1d247210 */ /* 0x000fe20007fde0ff */
[----:B0-----:R-:W-:Y:S02]  /*5a5b0*/  IMAD.MOV.U32 R31, RZ, RZ, R225 ;  /* 0x000000ffff1f7224 */ /* 0x001fe400078e00e1 */
        /* <DEDUP_REMOVED lines=14> */
[----:B------:R-:W3:Y:S01]  /*5a6a0*/  LDL.LU R200, [R1+0x145c] ;  /* 0x00145c0001c87983 */ /* 0x000ee20000300800 */
[----:B------:R-:W-:Y:S02]  /*5a6b0*/  IMAD.MOV.U32 R208, RZ, RZ, R187 ;  /* 0x000000ffffd07224 */ /* 0x000fe400078e00bb */
[----:B------:R-:W-:Y:S01]  /*5a6c0*/  IMAD.X R187, R251, 0x1, R12, P6 ;  /* 0x00000001fbbb7824 */ /* 0x000fe200030e060c */
[----:B------:R0:W-:Y:S02]  /*5a6d0*/  STL.64 [R1+0x630], R36 ;  /* 0x0006302401007387 */ /* 0x0001e40000100a00 */
        /* <DEDUP_REMOVED lines=9> */
[----:B------:R-:W-:Y:S01]  /*5a770*/  IMAD.MOV.U32 R214, RZ, RZ, R212 ;  /* 0x000000ffffd67224 */ /* 0x000fe200078e00d4 */
        /* <DEDUP_REMOVED lines=39> */
[----:B----4-:R-:W-:Y:S02]  /*5a9f0*/  IMAD.MOV.U32 R213, RZ, RZ, R209 ;  /* 0x000000ffffd57224 */ /* 0x010fe400078e00d1 */
[----:B------:R-:W-:Y:S02]  /*5aa00*/  IMAD.MOV.U32 R209, RZ, RZ, R207 ;  /* 0x000000ffffd17224 */ /* 0x000fe400078e00cf */
[----:B------:R-:W-:Y:S02]  /*5aa10*/  IMAD.MOV.U32 R207, RZ, RZ, R198 ;  /* 0x000000ffffcf7224 */ /* 0x000fe400078e00c6 */
[----:B------:R-:W4:Y:S04]  /*5aa20*/  LDL.LU R198, [R1+0x1188] ;  /* 0x0011880001c67983 */ /* 0x000f280000300800 */
        /* <DEDUP_REMOVED lines=12> */
[----:B------:R-:W-:Y:S01]  /*5aaf0*/  IMAD.X R189, R251, 0x1, R8, P6 ;  /* 0x00000001fbbd7824 */ /* 0x000fe200030e0608 */
[----:B------:R-:W-:Y:S01]  /*5ab00*/  SHF.R.S32.HI R251, RZ, 0x1f, R31 ;  /* 0x0000001ffffb7819 */ /* 0x000fe2000001141f */
[----:B------:R-:W-:Y:S02]  /*5ab10*/  IMAD.MOV.U32 R224, RZ, RZ, R212 ;  /* 0x000000ffffe07224 */ /* 0x000fe400078e00d4 */
[----:B------:R-:W-:Y:S01]  /*5ab20*/  IMAD.MOV.U32 R212, RZ, RZ, R213 ;  /* 0x000000ffffd47224 */ /* 0x000fe200078e00d5 */
[----:B0-----:R-:W-:Y:S01]  /*5ab30*/  IADD3 R38, P6, R31, R15, RZ ;  /* 0x0000000f1f267210 */ /* 0x001fe20007fde0ff */
[----:B------:R-:W-:Y:S02]  /*5ab40*/  IMAD.MOV.U32 R213, RZ, RZ, R206 ;  /* 0x000000ffffd57224 */ /* 0x000fe400078e00ce */
[----:B------:R-:W3:Y:S02]  /*5ab50*/  LDL.LU R206, [R1+0x13f0] ;  /* 0x0013f00001ce7983 */ /* 0x000ee40000300800 */
[----:B------:R-:W-:-:S05]  /*5ab60*/  IMAD.X R39, R251, 0x1, R14, P6 ;  /* 0x00000001fb277824 */ /* 0x000fca00030e060e */
[----:B------:R0:W-:Y:S02]  /*5ab70*/  STL.64 [R1+0x5d0], R38 ;  /* 0x0005d02601007387 */ /* 0x0001e40000100a00 */
[----:B0-----:R-:W-:-:S05]  /*5ab80*/  IADD3 R38, P6, R31, R13, RZ ;  /* 0x0000000d1f267210 */ /* 0x001fca0007fde0ff */
[----:B------:R-:W-:-:S05]  /*5ab90*/  IMAD.X R39, R251, 0x1, R12, P6 ;  /* 0x00000001fb277824 */ /* 0x000fca00030e060c */
[----:B------:R0:W-:Y:S02]  /*5aba0*/  STL.64 [R1+0x5c8], R38 ;  /* 0x0005c82601007387 */ /* 0x0001e40000100a00 */
[----:B0-----:R-:W-:-:S05]  /*5abb0*/  IADD3 R38, P6, R31, R11, RZ ;  /* 0x0000000b1f267210 */ /* 0x001fca0007fde0ff */
[----:B------:R-:W-:Y:S01]  /*5abc0*/  IMAD.X R39, R251, 0x1, R9, P6 ;  /* 0x00000001fb277824 */ /* 0x000fe200030e0609 */
[----:B------:R-:W-:-:S05]  /*5abd0*/  IADD3 R30, P6, R31, R10, RZ ;  /* 0x0000000a1f1e7210 */ /* 0x000fca0007fde0ff */
[----:B------:R-:W-:Y:S01]  /*5abe0*/  IMAD.X R31, R251, 0x1, R8, P6 ;  /* 0x00000001fb1f7824 */ /* 0x000fe200030e0608 */
[----:B------:R-:W-:Y:S01]  /*5abf0*/  STL.64 [R1+0x5c0], R38 ;  /* 0x0005c02601007387 */ /* 0x000fe20000100a00 */
[----:B------:R-:W-:-:S03]  /*5ac00*/  SHF.R.S32.HI R251, RZ, 0x1f, R249 ;  /* 0x0000001ffffb7819 */ /* 0x000fc600000114f9 */
[----:B------:R0:W-:Y:S01]  /*5ac10*/  STL.64 [R1+0x5b8], R30 ;  /* 0x0005b81e01007387 */ /* 0x0001e20000100a00 */
[----:B------:R-:W-:Y:S02]  /*5ac20*/  IMAD.MOV.U32 R252, RZ, RZ, R224 ;  /* 0x000000fffffc7224 */ /* 0x000fe400078e00e0 */
        /* <DEDUP_REMOVED lines=8> */
[----:B------:R-:W-:Y:S02]  /*5acb0*/  IMAD.X R31, R251, 0x1, R12, P6 ;  /* 0x00000001fb1f7824 */ /* 0x000fe400030e060c */
[----:B------:R-:W-:-:S03]  /*5acc0*/  IMAD.MOV.U32 R228, RZ, RZ, R224 ;  /* 0x000000ffffe47224 */ /* 0x000fc600078e00e0 */
[----:B------:R0:W-:Y:S01]  /*5acd0*/  STL.64 [R1+0x5a8], R30 ;  /* 0x0005a81e01007387 */ /* 0x0001e20000100a00 */
[----:B--2---:R-:W-:Y:S02]  /*5ace0*/  IMAD.MOV.U32 R224, RZ, RZ, R248 ;  /* 0x000000ffffe07224 */ /* 0x004fe400078e00f8 */
[----:B------:R-:W-:Y:S02]  /*5acf0*/  IMAD.MOV.U32 R38, RZ, RZ, R230 ;  /* 0x000000ffff267224 */ /* 0x000fe400078e00e6 */
        /* <DEDUP_REMOVED lines=9> */
[----:B------:R-:W2:Y:S01]  /*5ad90*/  LDL.LU R224, [R1+0x458] ;  /* 0x0004580001e07983 */ /* 0x000ea20000300800 */
[----:B------:R-:W-:Y:S01]  /*5ada0*/  IADD3 R192, P6, R249, R11, RZ ;  /* 0x0000000bf9c07210 */ /* 0x000fe20007fde0ff */
[----:B------:R-:W-:-:S04]  /*5adb0*/  IMAD.MOV.U32 R252, RZ, RZ, R193 ;  /* 0x000000fffffc7224 */ /* 0x000fc800078e00c1 */
[----:B------:R-:W-:Y:S01]  /*5adc0*/  IMAD.X R193, R251, 0x1, R9, P6 ;  /* 0x00000001fbc17824 */ /* 0x000fe200030e0609 */
[----:B------:R-:W-:-:S05]  /*5add0*/  IADD3 R248, P6, R249, R10, RZ ;  /* 0x0000000af9f87210 */ /* 0x000fca0007fde0ff */
[----:B------:R-:W-:Y:S01]  /*5ade0*/  IMAD.X R249, R251, 0x1, R8, P6 ;  /* 0x00000001fbf97824 */ /* 0x000fe200030e0608 */
[----:B------:R-:W-:Y:S02]  /*5adf0*/  SHF.R.S32.HI R251, RZ, 0x1f, R37 ;  /* 0x0000001ffffb7819 */ /* 0x000fe40000011425 */
[----:B------:R-:W-:-:S05]  /*5ae00*/  IADD3 R42, P6, R37, R15, RZ ;  /* 0x0000000f252a7210 */ /* 0x000fca0007fde0ff */
        /* <DEDUP_REMOVED lines=22> */
[----:B------:R-:W-:-:S04]  /*5af70*/  IMAD.MOV.U32 R231, RZ, RZ, R228 ;  /* 0x000000ffffe77224 */ /* 0x000fc800078e00e4 */
[----:B------:R-:W-:Y:S02]  /*5af80*/  IMAD.X R37, R251, 0x1, R8, P6 ;  /* 0x00000001fb257824 */ /* 0x000fe400030e0608 */
[----:B------:R-:W-:-:S03]  /*5af90*/  IMAD.MOV.U32 R228, RZ, RZ, R229 ;  /* 0x000000ffffe47224 */ /* 0x000fc600078e00e5 */
[----:B------:R0:W-:Y:S01]  /*5afa0*/  STL.64 [R1+0x558], R36 ;  /* 0x0005582401007387 */ /* 0x0001e20000100a00 */
[----:B--2---:R-:W-:Y:S02]  /*5afb0*/  IMAD.MOV.U32 R229, RZ, RZ, R224 ;  /* 0x000000ffffe57224 */ /* 0x004fe400078e00e0 */
[----:B------:R-:W-:Y:S02]  /*5afc0*/  IMAD.MOV.U32 R224, RZ, RZ, R225 ;  /* 0x000000ffffe07224 */ /* 0x000fe400078e00e1 */
[----:B------:R-:W2:Y:S01]  /*5afd0*/  LDL.LU R225, [R1+0x10d0] ;  /* 0x0010d00001e17983 */ /* 0x000ea20000300800 */
        /* <DEDUP_REMOVED lines=11> */
[----:B0-----:R-:W-:Y:S02]  /*5b090*/  IMAD.MOV.U32 R36, RZ, RZ, R230 ;  /* 0x000000ffff247224 */ /* 0x001fe400078e00e6 */
[----:B------:R-:W-:Y:S02]  /*5b0a0*/  IMAD.MOV.U32 R230, RZ, RZ, R229 ;  /* 0x000000ffffe67224 */ /* 0x000fe400078e00e5 */
[----:B------:R-:W-:Y:S01]  /*5b0b0*/  IMAD.MOV.U32 R229, RZ, RZ, R194 ;  /* 0x000000ffffe57224 */ /* 0x000fe200078e00c2 */
[----:B------:R-:W-:Y:S01]  /*5b0c0*/  IADD3 R194, P6, R41, R11, RZ ;  /* 0x0000000b29c27210 */ /* 0x000fe20007fde0ff */
[----:B------:R-:W-:Y:S02]  /*5b0d0*/  IMAD.MOV.U32 R37, RZ, RZ, R231 ;  /* 0x000000ffff257224 */ /* 0x000fe400078e00e7 */
[----:B------:R-:W-:-:S02]  /*5b0e0*/  IMAD.MOV.U32 R231, RZ, RZ, R224 ;  /* 0x000000ffffe77224 */ /* 0x000fc400078e00e0 */
[----:B--2---:R-:W-:Y:S02]  /*5b0f0*/  IMAD.MOV.U32 R224, RZ, RZ, R225 ;  /* 0x000000ffffe07224 */ /* 0x004fe400078e00e1 */
[----:B------:R-:W-:Y:S02]  /*5b100*/  IMAD.MOV.U32 R225, RZ, RZ, R195 ;  /* 0x000000ffffe17224 */ /* 0x000fe400078e00c3 */
[----:B------:R-:W-:Y:S01]  /*5b110*/  IMAD.X R195, R251, 0x1, R9, P6 ;  /* 0x00000001fbc37824 */ /* 0x000fe200030e0609 */
[----:B------:R-:W-:-:S05]  /*5b120*/  IADD3 R42, P6, R41, R10, RZ ;  /* 0x0000000a292a7210 */ /* 0x000fca0007fde0ff */
        /* <DEDUP_REMOVED lines=11> */
[----:B----4-:R-:W-:Y:S02]  /*5b1e0*/  IMAD.MOV.U32 R212, RZ, RZ, R198 ;  /* 0x000000ffffd47224 */ /* 0x010fe400078e00c6 */
        /* <DEDUP_REMOVED lines=67> */
[----:B0-----:R-:W-:Y:S02]  /*5b620*/  IMAD.MOV.U32 R39, RZ, RZ, R40 ;  /* 0x000000ffff277224 */ /* 0x001fe400078e0028 */
[----:B------:R-:W-:Y:S02]  /*5b630*/  IMAD.MOV.U32 R40, RZ, RZ, R41 ;  /* 0x000000ffff287224 */ /* 0x000fe400078e0029 */
[----:B------:R-:W-:Y:S02]  /*5b640*/  IMAD.MOV.U32 R41, RZ, RZ, R36 ;  /* 0x000000ffff297224 */ /* 0x000fe400078e0024 */
[----:B------:R-:W-:Y:S02]  /*5b650*/  IMAD.MOV.U32 R36, RZ, RZ, R37 ;  /* 0x000000ffff247224 */ /* 0x000fe400078e0025 */
[----:B------:R-:W-:-:S02]  /*5b660*/  IMAD.MOV.U32 R37, RZ, RZ, R228 ;  /* 0x000000ffff257224 */ /* 0x000fc400078e00e4 */
[----:B------:R-:W-:Y:S02]  /*5b670*/  IMAD.MOV.U32 R228, RZ, RZ, R208 ;  /* 0x000000ffffe47224 */ /* 0x000fe400078e00d0 */
[----:B---3--:R-:W-:Y:S01]  /*5b680*/  IMAD.MOV.U32 R208, RZ, RZ, R200 ;  /* 0x000000ffffd07224 */ /* 0x008fe200078e00c8 */
[----:B------:R-:W-:-:S05]  /*5b690*/  IADD3 R200, P6, R201, R10, RZ ;  /* 0x0000000ac9c87210 */ /* 0x000fca0007fde0ff */
[----:B------:R-:W-:Y:S01]  /*5b6a0*/  IMAD.X R201, R251, 0x1, R8, P6 ;  /* 0x00000001fbc97824 */ /* 0x000fe200030e0608 */
[----:B------:R-:W-:Y:S02]  /*5b6b0*/  SHF.R.S32.HI R251, RZ, 0x1f, R56 ;  /* 0x0000001ffffb7819 */ /* 0x000fe40000011438 */
[----:B------:R-:W-:Y:S01]  /*5b6c0*/  IADD3 R58, P6, R56, R15, RZ ;  /* 0x0000000f383a7210 */ /* 0x000fe20007fde0ff */
[----:B------:R-:W-:Y:S02]  /*5b6d0*/  IMAD.MOV.U32 R42, RZ, RZ, R39 ;  /* 0x000000ffff2a7224 */ /* 0x000fe400078e0027 */
[----:B------:R-:W-:Y:S02]  /*5b6e0*/  IMAD.MOV.U32 R38, RZ, RZ, R40 ;  /* 0x000000ffff267224 */ /* 0x000fe400078e0028 */
[----:B------:R-:W-:Y:S02]  /*5b6f0*/  IMAD.X R59, R251, 0x1, R14, P6 ;  /* 0x00000001fb3b7824 */ /* 0x000fe400030e060e */
[----:B------:R-:W-:-:S02]  /*5b700*/  IMAD.MOV.U32 R39, RZ, RZ, R41 ;  /* 0x000000ffff277224 */ /* 0x000fc400078e0029 */
[----:B------:R-:W-:Y:S02]  /*5b710*/  IMAD.MOV.U32 R40, RZ, RZ, R36 ;  /* 0x000000ffff287224 */ /* 0x000fe400078e0024 */
[----:B------:R-:W-:Y:S02]  /*5b720*/  IMAD.MOV.U32 R41, RZ, RZ, R37 ;  /* 0x000000ffff297224 */ /* 0x000fe400078e0025 */
[----:B------:R-:W-:Y:S02]  /*5b730*/  IMAD.MOV.U32 R36, RZ, RZ, R230 ;  /* 0x000000ffff247224 */ /* 0x000fe400078e00e6 */
[----:B------:R-:W-:Y:S02]  /*5b740*/  IMAD.MOV.U32 R37, RZ, RZ, R231 ;  /* 0x000000ffff257224 */ /* 0x000fe400078e00e7 */
[----:B------:R-:W3:Y:S04]  /*5b750*/  LDL.LU.64 R230, [R1+0x20a8] ;  /* 0x0020a80001e67983 */ /* 0x000ee80000300a00 */
        /* <DEDUP_REMOVED lines=19> */
[----:B------:R-:W3:Y:S04]  /*5b890*/  LDL.LU R224, [R1+0x1394] ;  /* 0x0013940001e07983 */ /* 0x000ee80000300800 */
[----:B------:R0:W-:Y:S02]  /*5b8a0*/  STL.64 [R1+0x490], R60 ;  /* 0x0004903c01007387 */ /* 0x0001e40000100a00 */
[----:B0-----:R-:W-:-:S05]  /*5b8b0*/  IADD3 R60, P6, R57, R13, RZ ;  /* 0x0000000d393c7210 */ /* 0x001fca0007fde0ff */
[----:B------:R-:W-:-:S05]  /*5b8c0*/  IMAD.X R61, R251, 0x1, R12, P6 ;  /* 0x00000001fb3d7824 */ /* 0x000fca00030e060c */
[----:B------:R0:W-:Y:S02]  /*5b8d0*/  STL.64 [R1+0x488], R60 ;  /* 0x0004883c01007387 */ /* 0x0001e40000100a00 */
[----:B0-----:R-:W-:-:S05]  /*5b8e0*/  IADD3 R60, P6, R57, R11, RZ ;  /* 0x0000000b393c7210 */ /* 0x001fca0007fde0ff */
[----:B------:R-:W-:Y:S01]  /*5b8f0*/  IMAD.X R61, R251, 0x1, R9, P6 ;  /* 0x00000001fb3d7824 */ /* 0x000fe200030e0609 */
[----:B------:R-:W-:-:S04]  /*5b900*/  IADD3 R56, P6, R57, R10, RZ ;  /* 0x0000000a39387210 */ /* 0x000fc80007fde0ff */
[----:B------:R0:W-:Y:S01]  /*5b910*/  STL.64 [R1+0x480], R60 ;  /* 0x0004803c01007387 */ /* 0x0001e20000100a00 */
[----:B------:R-:W-:-:S05]  /*5b920*/  IMAD.X R57, R251, 0x1, R8, P6 ;  /* 0x00000001fb397824 */ /* 0x000fca00030e0608 */
[----:B------:R1:W-:Y:S01]  /*5b930*/  STL.64 [R1+0x478], R56 ;  /* 0x0004783801007387 */ /* 0x0003e20000100a00 */
[----:B0-----:R-:W-:Y:S02]  /*5b940*/  IMAD.MOV.U32 R61, RZ, RZ, R38 ;  /* 0x000000ffff3d7224 */ /* 0x001fe400078e0026 */
[----:B------:R-:W-:Y:S02]  /*5b950*/  IMAD.MOV.U32 R38, RZ, RZ, R39 ;  /* 0x000000ffff267224 */ /* 0x000fe400078e0027 */
[----:B------:R-:W-:Y:S02]  /*5b960*/  IMAD.MOV.U32 R39, RZ, RZ, R40 ;  /* 0x000000ffff277224 */ /* 0x000fe400078e0028 */
[----:B------:R-:W-:Y:S02]  /*5b970*/  IMAD.MOV.U32 R40, RZ, RZ, R41 ;  /* 0x000000ffff287224 */ /* 0x000fe400078e0029 */
[----:B------:R-:W-:Y:S02]  /*5b980*/  IMAD.MOV.U32 R41, RZ, RZ, R228 ;  /* 0x000000ffff297224 */ /* 0x000fe400078e00e4 */
[----:B------:R-:W-:-:S02]  /*5b990*/  IMAD.MOV.U32 R228, RZ, RZ, R229 ;  /* 0x000000ffffe47224 */ /* 0x000fc400078e00e5 */
[----:B------:R-:W-:Y:S02]  /*5b9a0*/  IMAD.MOV.U32 R229, RZ, RZ, R212 ;  /* 0x000000ffffe57224 */ /* 0x000fe400078e00d4 */
[----:B------:R-:W2:Y:S01]  /*5b9b0*/  LDL.LU R212, [R1+0x10d4] ;  /* 0x0010d40001d47983 */ /* 0x000ea20000300800 */
[----:B------:R-:W-:Y:S02]  /*5b9c0*/  SHF.R.S32.HI R251, RZ, 0x1f, R43 ;  /* 0x0000001ffffb7819 */ /* 0x000fe4000001142b */
[----:B-1----:R-:W-:-:S05]  /*5b9d0*/  IADD3 R56, P6, R43, R15, RZ ;  /* 0x0000000f2b387210 */ /* 0x002fca0007fde0ff */
        /* <DEDUP_REMOVED lines=12> */
[----:B------:R0:W-:Y:S01]  /*5baa0*/  STL.64 [R1+0x458], R56 ;  /* 0x0004583801007387 */ /* 0x0001e20000100a00 */
[----:B------:R-:W-:Y:S02]  /*5bab0*/  IMAD.MOV.U32 R43, RZ, RZ, R39 ;  /* 0x000000ffff2b7224 */ /* 0x000fe400078e0027 */
[----:B------:R-:W-:Y:S02]  /*5bac0*/  IMAD.X R63, R251, 0x1, R14, P6 ;  /* 0x00000001fb3f7824 */ /* 0x000fe400030e060e */
[----:B------:R-:W-:-:S02]  /*5bad0*/  IMAD.MOV.U32 R39, RZ, RZ, R41 ;  /* 0x000000ffff277224 */ /* 0x000fc400078e0029 */
[----:B0-----:R-:W-:Y:S02]  /*5bae0*/  IMAD.MOV.U32 R57, RZ, RZ, R38 ;  /* 0x000000ffff397224 */ /* 0x001fe400078e0026 */
[----:B------:R-:W-:Y:S02]  /*5baf0*/  IMAD.MOV.U32 R38, RZ, RZ, R40 ;  /* 0x000000ffff267224 */ /* 0x000fe400078e0028 */
[----:B------:R-:W-:Y:S02]  /*5bb00*/  IMAD.MOV.U32 R40, RZ, RZ, R228 ;  /* 0x000000ffff287224 */ /* 0x000fe400078e00e4 */
[----:B------:R-:W-:Y:S02]  /*5bb10*/  IMAD.MOV.U32 R228, RZ, RZ, R218 ;  /* 0x000000ffffe47224 */ /* 0x000fe400078e00da */
[----:B------:R-:W-:Y:S02]  /*5bb20*/  IMAD.MOV.U32 R41, RZ, RZ, R229 ;  /* 0x000000ffff297224 */ /* 0x000fe400078e00e5 */
[----:B------:R-:W-:-:S02]  /*5bb30*/  IMAD.MOV.U32 R229, RZ, RZ, R219 ;  /* 0x000000ffffe57224 */ /* 0x000fc400078e00db */
[----:B----4-:R-:W-:Y:S01]  /*5bb40*/  IMAD.MOV.U32 R219, RZ, RZ, R213 ;  /* 0x000000ffffdb7224 */ /* 0x010fe200078e00d5 */
[----:B------:R0:W-:Y:S01]  /*5bb50*/  STL.64 [R1+0x450], R62 ;  /* 0x0004503e01007387 */ /* 0x0001e20000100a00 */
[----:B------:R-:W-:Y:S02]  /*5bb60*/  IMAD.MOV.U32 R213, RZ, RZ, R199 ;  /* 0x000000ffffd57224 */ /* 0x000fe400078e00c7 */
[----:B------:R-:W-:Y:S02]  /*5bb70*/  IMAD.MOV.U32 R60, RZ, RZ, R43 ;  /* 0x000000ffff3c7224 */ /* 0x000fe400078e002b */
[----:B------:R-:W-:Y:S02]  /*5bb80*/  IMAD.MOV.U32 R43, RZ, RZ, R38 ;  /* 0x000000ffff2b7224 */ /* 0x000fe400078e0026 */
[----:B------:R-:W-:Y:S02]  /*5bb90*/  IMAD.MOV.U32 R38, RZ, RZ, R39 ;  /* 0x000000ffff267224 */ /* 0x000fe400078e0027 */
[----:B------:R-:W-:-:S02]  /*5bba0*/  IMAD.MOV.U32 R39, RZ, RZ, R40 ;  /* 0x000000ffff277224 */ /* 0x000fc400078e0028 */
[----:B------:R-:W-:Y:S02]  /*5bbb0*/  IMAD.MOV.U32 R40, RZ, RZ, R41 ;  /* 0x000000ffff287224 */ /* 0x000fe400078e0029 */
[----:B--2---:R-:W-:Y:S02]  /*5bbc0*/  IMAD.MOV.U32 R218, RZ, RZ, R212 ;  /* 0x000000ffffda7224 */ /* 0x004fe400078e00d4 */
[----:B------:R-:W-:Y:S01]  /*5bbd0*/  IMAD.MOV.U32 R212, RZ, RZ, R198 ;  /* 0x000000ffffd47224 */ /* 0x000fe200078e00c6 */
[----:B------:R-:W-:-:S05]  /*5bbe0*/  IADD3 R198, P6, R42, R13, RZ ;  /* 0x0000000d2ac67210 */ /* 0x000fca0007fde0ff */
[C---:B------:R-:W-:Y:S01]  /*5bbf0*/  IMAD.X R199, R251.reuse, 0x1, R12, P6 ;  /* 0x00000001fbc77824 */ /* 0x040fe200030e060c */
[----:B0-----:R-:W-:Y:S01]  /*5bc00*/  IADD3 R62, P6, R42, R11, RZ ;  /* 0x0000000b2a3e7210 */ /* 0x001fe20007fde0ff */
[----:B------:R-:W-:Y:S02]  /*5bc10*/  IMAD.MOV.U32 R41, RZ, RZ, R218 ;  /* 0x000000ffff297224 */ /* 0x000fe400078e00da */
[----:B------:R-:W-:Y:S02]  /*5bc20*/  IMAD.MOV.U32 R218, RZ, RZ, R219 ;  /* 0x000000ffffda7224 */ /* 0x000fe400078e00db */
[----:B------:R-:W-:Y:S02]  /*5bc30*/  IMAD.X R63, R251, 0x1, R9, P6 ;  /* 0x00000001fb3f7824 */ /* 0x000fe400030e0609 */
[----:B------:R-:W-:Y:S02]  /*5bc40*/  IMAD.MOV.U32 R219, RZ, RZ, R212 ;  /* 0x000000ffffdb7224 */ /* 0x000fe400078e00d4 */
[----:B------:R-:W-:Y:S01]  /*5bc50*/  IMAD.MOV.U32 R212, RZ, RZ, R213 ;  /* 0x000000ffffd47224 */ /* 0x000fe200078e00d5 */
[----:B------:R0:W-:Y:S01]  /*5bc60*/  STL.64 [R1+0x440], R62 ;  /* 0x0004403e01007387 */ /* 0x0001e20000100a00 */
[----:B------:R-:W-:-:S02]  /*5bc70*/  IMAD.MOV.U32 R213, RZ, RZ, R202 ;  /* 0x000000ffffd57224 */ /* 0x000fc400078e00ca */
[----:B------:R-:W-:Y:S02]  /*5bc80*/  IMAD.MOV.U32 R202, RZ, RZ, R203 ;  /* 0x000000ffffca7224 */ /* 0x000fe400078e00cb */
[----:B------:R-:W2:Y:S01]  /*5bc90*/  LDL.LU R203, [R1+0x1328] ;  /* 0x0013280001cb7983 */ /* 0x000ea20000300800 */
[----:B------:R-:W-:Y:S02]  /*5bca0*/  IMAD.MOV.U32 R56, RZ, RZ, R43 ;  /* 0x000000ffff387224 */ /* 0x000fe400078e002b */
[----:B------:R-:W-:Y:S02]  /*5bcb0*/  IMAD.MOV.U32 R43, RZ, RZ, R39 ;  /* 0x000000ffff2b7224 */ /* 0x000fe400078e0027 */
[----:B------:R-:W-:Y:S01]  /*5bcc0*/  IMAD.MOV.U32 R39, RZ, RZ, R29 ;  /* 0x000000ffff277224 */ /* 0x000fe200078e001d */
[----:B0-----:R-:W-:Y:S01]  /*5bcd0*/  IADD3 R62, P6, R42, R10, RZ ;  /* 0x0000000a2a3e7210 */ /* 0x001fe20007fde0ff */
[----:B------:R-:W-:Y:S02]  /*5bce0*/  IMAD.MOV.U32 R29, RZ, RZ, R219 ;  /* 0x000000ffff1d7224 */ /* 0x000fe400078e00db */
[----:B------:R-:W-:-:S02]  /*5bcf0*/  IMAD.MOV.U32 R219, RZ, RZ, R213 ;  /* 0x000000ffffdb7224 */ /* 0x000fc400078e00d5 */
[----:B------:R-:W-:Y:S01]  /*5bd00*/  IMAD.X R63, R251, 0x1, R8, P6 ;  /* 0x00000001fb3f7824 */ /* 0x000fe200030e0608 */
[----:B------:R-:W-:Y:S01]  /*5bd10*/  SHF.R.S32.HI R251, RZ, 0x1f, R59 ;  /* 0x0000001ffffb7819 */ /* 0x000fe2000001143b */
[----:B------:R-:W-:Y:S01]  /*5bd20*/  IMAD.MOV.U32 R213, RZ, RZ, R202 ;  /* 0x000000ffffd57224 */ /* 0x000fe200078e00ca */
[----:B------:R-:W-:Y:S01]  /*5bd30*/  IADD3 R202, P6, R59, R15, RZ ;  /* 0x0000000f3bca7210 */ /* 0x000fe20007fde0ff */
[----:B------:R-:W-:Y:S02]  /*5bd40*/  IMAD.MOV.U32 R42, RZ, RZ, R38 ;  /* 0x000000ffff2a7224 */ /* 0x000fe400078e0026 */
[----:B------:R-:W-:Y:S02]  /*5bd50*/  IMAD.MOV.U32 R38, RZ, RZ, R28 ;  /* 0x000000ffff267224 */ /* 0x000fe400078e001c */
[----:B------:R-:W-:Y:S02]  /*5bd60*/  IMAD.MOV.U32 R28, RZ, RZ, R218 ;  /* 0x000000ffff1c7224 */ /* 0x000fe400078e00da */
[----:B------:R-:W-:Y:S01]  /*5bd70*/  IMAD.MOV.U32 R218, RZ, RZ, R212 ;  /* 0x000000ffffda7224 */ /* 0x000fe200078e00d4 */
[----:B------:R0:W-:Y:S01]  /*5bd80*/  STL.64 [R1+0x438], R62 ;  /* 0x0004383e01007387 */ /* 0x0001e20000100a00 */
[----:B--2---:R-:W-:-:S02]  /*5bd90*/  IMAD.MOV.U32 R212, RZ, RZ, R203 ;  /* 0x000000ffffd47224 */ /* 0x004fc400078e00cb */
[----:B------:R-:W-:Y:S01]  /*5bda0*/  IMAD.X R203, R251, 0x1, R14, P6 ;  /* 0x00000001fbcb7824 */ /* 0x000fe200030e060e */
        /* <DEDUP_REMOVED lines=15> */
[----:B------:R-:W-:Y:S01]  /*5bea0*/  IMAD.X R63, R251, 0x1, R8, P6 ;  /* 0x00000001fb3f7824 */ /* 0x000fe200030e0608 */
[----:B------:R-:W-:-:S04]  /*5beb0*/  SHF.R.S32.HI R251, RZ, 0x1f, R61 ;  /* 0x0000001ffffb7819 */ /* 0x000fc8000001143d */
        /* <DEDUP_REMOVED lines=42> */
[----:B------:R-:W-:Y:S01]  /*5c160*/  IMAD.MOV.U32 R252, RZ, RZ, R204 ;  /* 0x000000fffffc7224 */ /* 0x000fe200078e00cc */
[----:B------:R-:W-:-:S05]  /*5c170*/  IADD3 R204, P6, R60, R13, RZ ;  /* 0x0000000d3ccc7210 */ /* 0x000fca0007fde0ff */
[----:B------:R-:W-:Y:S01]  /*5c180*/  IMAD.X R205, R251, 0x1, R12, P6 ;  /* 0x00000001fbcd7824 */ /* 0x000fe200030e060c */
[----:B------:R-:W-:-:S05]  /*5c190*/  IADD3 R62, P6, R60, R11, RZ ;  /* 0x0000000b3c3e7210 */ /* 0x000fca0007fde0ff */
        /* <DEDUP_REMOVED lines=61> */
[----:B---3--:R-:W-:Y:S02]  /*5c570*/  IMAD.MOV.U32 R41, RZ, RZ, R224 ;  /* 0x000000ffff297224 */ /* 0x008fe400078e00e0 */
[----:B------:R-:W-:Y:S01]  /*5c580*/  IMAD.MOV.U32 R224, RZ, RZ, R210 ;  /* 0x000000ffffe07224 */ /* 0x000fe200078e00d2 */
[----:B0-----:R-:W-:Y:S01]  /*5c590*/  IADD3 R60, P6, R207, R11, RZ ;  /* 0x0000000bcf3c7210 */ /* 0x001fe20007fde0ff */
[----:B------:R-:W-:-:S04]  /*5c5a0*/  IMAD.MOV.U32 R210, RZ, RZ, R206 ;  /* 0x000000ffffd27224 */ /* 0x000fc800078e00ce */
[----:B------:R-:W-:Y:S01]  /*5c5b0*/  IMAD.X R61, R251, 0x1, R9, P6 ;  /* 0x00000001fb3d7824 */ /* 0x000fe200030e0609 */
[----:B------:R-:W-:-:S04]  /*5c5c0*/  IADD3 R206, P6, R207, R10, RZ ;  /* 0x0000000acfce7210 */ /* 0x000fc80007fde0ff */
[----:B------:R0:W-:Y:S01]  /*5c5d0*/  STL.64 [R1+0x340], R60 ;  /* 0x0003403c01007387 */ /* 0x0001e20000100a00 */
[----:B------:R-:W-:Y:S01]  /*5c5e0*/  IMAD.X R207, R251, 0x1, R8, P6 ;  /* 0x00000001fbcf7824 */ /* 0x000fe200030e0608 */
[----:B------:R-:W-:Y:S02]  /*5c5f0*/  SHF.R.S32.HI R251, RZ, 0x1f, R58 ;  /* 0x0000001ffffb7819 */ /* 0x000fe4000001143a */
[----:B0-----:R-:W-:-:S05]  /*5c600*/  IADD3 R60, P6, R58, R15, RZ ;  /* 0x0000000f3a3c7210 */ /* 0x001fca0007fde0ff */
[----:B------:R-:W-:-:S05]  /*5c610*/  IMAD.X R61, R251, 0x1, R14, P6 ;  /* 0x00000001fb3d7824 */ /* 0x000fca00030e060e */
[----:B------:R0:W-:Y:S02]  /*5c620*/  STL.64 [R1+0x330], R60 ;  /* 0x0003303c01007387 */ /* 0x0001e40000100a00 */
[----:B0-----:R-:W-:Y:S02]  /*5c630*/  IMAD.MOV.U32 R61, RZ, RZ, R42 ;  /* 0x000000ffff3d7224 */ /* 0x001fe400078e002a */
[----:B------:R-:W-:Y:S01]  /*5c640*/  IMAD.MOV.U32 R42, RZ, RZ, R210 ;  /* 0x000000ffff2a7224 */ /* 0x000fe200078e00d2 */
[----:B------:R-:W-:Y:S01]  /*5c650*/  IADD3 R210, P6, R58, R13, RZ ;  /* 0x0000000d3ad27210 */ /* 0x000fe20007fde0ff */
[----:B------:R-:W-:Y:S02]  /*5c660*/  IMAD.MOV.U32 R60, RZ, RZ, R56 ;  /* 0x000000ffff3c7224 */ /* 0x000fe400078e0038 */
[----:B------:R-:W-:Y:S02]  /*5c670*/  IMAD.MOV.U32 R56, RZ, RZ, R57 ;  /* 0x000000ffff387224 */ /* 0x000fe400078e0039 */
[----:B------:R-:W-:-:S02]  /*5c680*/  IMAD.MOV.U32 R57, RZ, RZ, R224 ;  /* 0x000000ffff397224 */ /* 0x000fc400078e00e0 */
[----:B------:R-:W-:Y:S02]  /*5c690*/  IMAD.MOV.U32 R224, RZ, RZ, R211 ;  /* 0x000000ffffe07224 */ /* 0x000fe400078e00d3 */
[----:B------:R-:W-:Y:S01]  /*5c6a0*/  IMAD.X R211, R251, 0x1, R12, P6 ;  /* 0x00000001fbd37824 */ /* 0x000fe200030e060c */
[----:B------:R-:W-:-:S05]  /*5c6b0*/  IADD3 R62, P6, R58, R11, RZ ;  /* 0x0000000b3a3e7210 */ /* 0x000fca0007fde0ff */
        /* <DEDUP_REMOVED lines=20> */
[----:B------:R-:W-:Y:S01]  /*5c800*/  IMAD.X R59, R251, 0x1, R14, P6 ;  /* 0x00000001fb3b7824 */ /* 0x000fe200030e060e */
[----:B------:R-:W-:-:S05]  /*5c810*/  IADD3 R62, P6, R213, R13, RZ ;  /* 0x0000000dd53e7210 */ /* 0x000fca0007fde0ff */
[----:B------:R-:W-:Y:S01]  /*5c820*/  IMAD.X R63, R251, 0x1, R12, P6 ;  /* 0x00000001fb3f7824 */ /* 0x000fe200030e060c */
[----:B------:R0:W-:Y:S04]  /*5c830*/  STL.64 [R1+0x2f0], R58 ;  /* 0x0002f03a01007387 */ /* 0x0001e80000100a00 */
[----:B------:R1:W-:Y:S01]  /*5c840*/  STL.64 [R1+0x2e8], R62 ;  /* 0x0002e83e01007387 */ /* 0x0003e20000100a00 */
[----:B0-----:R-:W-:Y:S01]  /*5c850*/  IMAD.MOV.U32 R58, RZ, RZ, R60 ;  /* 0x000000ffff3a7224 */ /* 0x001fe200078e003c */
[----:B-1----:R-:W-:Y:S01]  /*5c860*/  IADD3 R62, P6, R213, R11, RZ ;  /* 0x0000000bd53e7210 */ /* 0x002fe20007fde0ff */
[----:B------:R-:W-:Y:S02]  /*5c870*/  IMAD.MOV.U32 R60, RZ, RZ, R215 ;  /* 0x000000ffff3c7224 */ /* 0x000fe400078e00d7 */
[----:B------:R-:W-:-:S02]  /*5c880*/  IMAD.MOV.U32 R215, RZ, RZ, R212 ;  /* 0x000000ffffd77224 */ /* 0x000fc400078e00d4 */
        /* <DEDUP_REMOVED lines=33> */
[----:B------:R-:W-:Y:S01]  /*5caa0*/  IMAD.X R217, R251, 0x1, R9, P6 ;  /* 0x00000001fbd97824 */ /* 0x000fe200030e0609 */
        /* <DEDUP_REMOVED lines=27> */
[----:B0-----:R-:W-:Y:S01]  /*5cc60*/  IMAD.MOV.U32 R58, RZ, RZ, R60 ;  /* 0x000000ffff3a7224 */ /* 0x001fe200078e003c */
[----:B------:R-:W-:-:S05]  /*5cc70*/  IADD3 R60, P6, R61, R10, RZ ;  /* 0x0000000a3d3c7210 */ /* 0x000fca0007fde0ff */
[----:B------:R-:W-:Y:S01]  /*5cc80*/  IMAD.X R61, R251, 0x1, R8, P6 ;  /* 0x00000001fb3d7824 */ /* 0x000fe200030e0608 */
[----:B------:R-:W-:Y:S02]  /*5cc90*/  SHF.R.S32.HI R251, RZ, 0x1f, R218 ;  /* 0x0000001ffffb7819 */ /* 0x000fe400000114da */
[C---:B------:R-:W-:Y:S01]  /*5cca0*/  IADD3 R214, P6, R218.reuse, R15, RZ ;  /* 0x0000000fdad67210 */ /* 0x040fe20007fde0ff */
[----:B------:R-:W-:Y:S01]  /*5ccb0*/  IMAD.MOV.U32 R221, RZ, RZ, R215 ;  /* 0x000000ffffdd7224 */ /* 0x000fe200078e00d7 */
[----:B------:R0:W-:Y:S03]  /*5ccc0*/  STL.64 [R1+0x258], R60 ;  /* 0x0002583c01007387 */ /* 0x0001e60000100a00 */
[----:B------:R-:W-:Y:S01]  /*5ccd0*/  IMAD.X R215, R251, 0x1, R14, P6 ;  /* 0x00000001fbd77824 */ /* 0x000fe200030e060e */
[----:B0-----:R-:W-:-:S05]  /*5cce0*/  IADD3 R60, P6, R218, R13, RZ ;  /* 0x0000000dda3c7210 */ /* 0x001fca0007fde0ff */
[----:B------:R-:W-:-:S05]  /*5ccf0*/  IMAD.X R61, R251, 0x1, R12, P6 ;  /* 0x00000001fb3d7824 */ /* 0x000fca00030e060c */
[----:B------:R0:W-:Y:S01]  /*5cd00*/  STL.64 [R1+0x248], R60 ;  /* 0x0002483c01007387 */ /* 0x0001e20000100a00 */
[----:B------:R-:W-:Y:S02]  /*5cd10*/  IMAD.MOV.U32 R59, RZ, RZ, R56 ;  /* 0x000000ffff3b7224 */ /* 0x000fe400078e0038 */
[----:B------:R-:W-:Y:S02]  /*5cd20*/  IMAD.MOV.U32 R56, RZ, RZ, R43 ;  /* 0x000000ffff387224 */ /* 0x000fe400078e002b */
[----:B------:R-:W-:Y:S02]  /*5cd30*/  IMAD.MOV.U32 R43, RZ, RZ, R31 ;  /* 0x000000ffff2b7224 */ /* 0x000fe400078e001f */
[----:B0-----:R-:W-:Y:S02]  /*5cd40*/  IMAD.MOV.U32 R61, RZ, RZ, R42 ;  /* 0x000000ffff3d7224 */ /* 0x001fe400078e002a */
[----:B------:R-:W-:Y:S01]  /*5cd50*/  IMAD.MOV.U32 R42, RZ, RZ, R30 ;  /* 0x000000ffff2a7224 */ /* 0x000fe200078e001e */
[----:B------:R-:W-:-:S05]  /*5cd60*/  IADD3 R30, P6, R218, R11, RZ ;  /* 0x0000000bda1e7210 */ /* 0x000fca0007fde0ff */
        /* <DEDUP_REMOVED lines=8> */
[----:B0-----:R-:W-:Y:S02]  /*5cdf0*/  IMAD.MOV.U32 R30, RZ, RZ, R28 ;  /* 0x000000ffff1e7224 */ /* 0x001fe400078e001c */
[----:B------:R-:W-:-:S02]  /*5ce00*/  IMAD.MOV.U32 R28, RZ, RZ, R219 ;  /* 0x000000ffff1c7224 */ /* 0x000fc400078e00db */
[C---:B------:R-:W-:Y:S01]  /*5ce10*/  IMAD.X R219, R251.reuse, 0x1, R14, P6 ;  /* 0x00000001fbdb7824 */ /* 0x040fe200030e060e */
[C---:B------:R-:W-:Y:S01]  /*5ce20*/  IADD3 R64, P6, R58.reuse, R13, RZ ;  /* 0x0000000d3a407210 */ /* 0x040fe20007fde0ff */
[----:B------:R-:W-:Y:S02]  /*5ce30*/  IMAD.MOV.U32 R31, RZ, RZ, R29 ;  /* 0x000000ffff1f7224 */ /* 0x000fe400078e001d */
[----:B------:R-:W-:Y:S02]  /*5ce40*/  IMAD.MOV.U32 R29, RZ, RZ, R4 ;  /* 0x000000ffff1d7224 */ /* 0x000fe400078e0004 */
[----:B------:R-:W-:Y:S01]  /*5ce50*/  IMAD.X R65, R251, 0x1, R12, P6 ;  /* 0x00000001fb417824 */ /* 0x000fe200030e060c */
[----:B------:R-:W-:Y:S01]  /*5ce60*/  IADD3 R4, P6, R58, R11, RZ ;  /* 0x0000000b3a047210 */ /* 0x000fe20007fde0ff */
[----:B------:R-:W-:Y:S02]  /*5ce70*/  IMAD.MOV.U32 R57, RZ, RZ, R40 ;  /* 0x000000ffff397224 */ /* 0x000fe400078e0028 */
[----:B------:R-:W-:-:S02]  /*5ce80*/  IMAD.MOV.U32 R40, RZ, RZ, R252 ;  /* 0x000000ffff287224 */ /* 0x000fc400078e00fc */
[----:B------:R-:W-:Y:S01]  /*5ce90*/  IMAD.MOV.U32 R252, RZ, RZ, R224 ;  /* 0x000000fffffc7224 */ /* 0x000fe200078e00e0 */
[----:B------:R0:W-:Y:S01]  /*5cea0*/  STL.64 [R1+0x228], R64 ;  /* 0x0002284001007387 */ /* 0x0001e20000100a00 */
[----:B------:R-:W-:Y:S02]  /*5ceb0*/  IMAD.MOV.U32 R224, RZ, RZ, R5 ;  /* 0x000000ffffe07224 */ /* 0x000fe400078e0005 */
[----:B------:R-:W-:Y:S02]  /*5cec0*/  IMAD.X R5, R251, 0x1, R9, P6 ;  /* 0x00000001fb057824 */ /* 0x000fe400030e0609 */
[----:B------:R-:W-:Y:S02]  /*5ced0*/  IMAD.MOV.U32 R63, RZ, RZ, R60 ;  /* 0x000000ffff3f7224 */ /* 0x000fe400078e003c */
[----:B------:R-:W-:Y:S01]  /*5cee0*/  IMAD.MOV.U32 R60, RZ, RZ, R56 ;  /* 0x000000ffff3c7224 */ /* 0x000fe200078e0038 */
[----:B0-----:R-:W-:Y:S01]  /*5cef0*/  IADD3 R64, P6, R58, R10, RZ ;  /* 0x0000000a3a407210 */ /* 0x001fe20007fde0ff */
[----:B------:R-:W-:-:S02]  /*5cf00*/  IMAD.MOV.U32 R56, RZ, RZ, R42 ;  /* 0x000000ffff387224 */ /* 0x000fc400078e002a */
[----:B------:R-:W-:Y:S02]  /*5cf10*/  IMAD.MOV.U32 R42, RZ, RZ, R2 ;  /* 0x000000ffff2a7224 */ /* 0x000fe400078e0002 */
[----:B------:R-:W-:Y:S01]  /*5cf20*/  IMAD.X R65, R251, 0x1, R8, P6 ;  /* 0x00000001fb417824 */ /* 0x000fe200030e0608 */
[----:B------:R-:W-:Y:S01]  /*5cf30*/  SHF.R.S32.HI R251, RZ, 0x1f, R221 ;  /* 0x0000001ffffb7819 */ /* 0x000fe200000114dd */
[----:B------:R-:W-:Y:S01]  /*5cf40*/  IMAD.MOV.U32 R58, RZ, RZ, R59 ;  /* 0x000000ffff3a7224 */ /* 0x000fe200078e003b */
        /* <DEDUP_REMOVED lines=30> */
[----:B------:R0:W-:Y:S02]  /*5d130*/  STL.64 [R1+0x1d8], R64 ;  /* 0x0001d84001007387 */ /* 0x0001e40000100a00 */
[----:B0-----:R-:W-:Y:S02]  /*5d140*/  IMAD.MOV.U32 R65, RZ, RZ, R63 ;  /* 0x000000ffff417224 */ /* 0x001fe400078e003f */
        /* <DEDUP_REMOVED lines=15> */
[----:B------:R-:W-:Y:S02]  /*5d240*/  IMAD.MOV.U32 R220, RZ, RZ, R59 ;  /* 0x000000ffffdc7224 */ /* 0x000fe400078e003b */
[----:B------:R-:W-:Y:S02]  /*5d250*/  IMAD.MOV.U32 R59, RZ, RZ, R61 ;  /* 0x000000ffff3b7224 */ /* 0x000fe400078e003d */
[----:B------:R-:W-:Y:S02]  /*5d260*/  IMAD.MOV.U32 R61, RZ, RZ, R57 ;  /* 0x000000ffff3d7224 */ /* 0x000fe400078e0039 */
[----:B0-----:R-:W-:Y:S02]  /*5d270*/  IMAD.MOV.U32 R62, RZ, RZ, R60 ;  /* 0x000000ffff3e7224 */ /* 0x001fe400078e003c */
[----:B------:R-:W-:Y:S02]  /*5d280*/  IMAD.MOV.U32 R60, RZ, RZ, R56 ;  /* 0x000000ffff3c7224 */ /* 0x000fe400078e0038 */
[----:B------:R-:W-:-:S02]  /*5d290*/  IMAD.MOV.U32 R56, RZ, RZ, R42 ;  /* 0x000000ffff387224 */ /* 0x000fc400078e002a */
[----:B------:R-:W-:Y:S02]  /*5d2a0*/  IMAD.MOV.U32 R42, RZ, RZ, R38 ;  /* 0x000000ffff2a7224 */ /* 0x000fe400078e0026 */
[----:B------:R-:W-:Y:S01]  /*5d2b0*/  IMAD.MOV.U32 R38, RZ, RZ, R222 ;  /* 0x000000ffff267224 */ /* 0x000fe200078e00de */
[----:B------:R-:W-:Y:S01]  /*5d2c0*/  IADD3 R222, P6, R41, R13, RZ ;  /* 0x0000000d29de7210 */ /* 0x000fe20007fde0ff */
[----:B------:R-:W-:Y:S02]  /*5d2d0*/  IMAD.MOV.U32 R57, RZ, RZ, R43 ;  /* 0x000000ffff397224 */ /* 0x000fe400078e002b */
[----:B------:R-:W-:Y:S02]  /*5d2e0*/  IMAD.MOV.U32 R43, RZ, RZ, R39 ;  /* 0x000000ffff2b7224 */ /* 0x000fe400078e0027 */
[----:B------:R-:W-:Y:S02]  /*5d2f0*/  IMAD.MOV.U32 R39, RZ, RZ, R223 ;  /* 0x000000ffff277224 */ /* 0x000fe400078e00df */
[----:B------:R-:W-:-:S05]  /*5d300*/  IMAD.X R223, R251, 0x1, R12, P6 ;  /* 0x00000001fbdf7824 */ /* 0x000fca00030e060c */
[----:B------:R0:W-:Y:S02]  /*5d310*/  STL.64 [R1+0x1a8], R222 ;  /* 0x0001a8de01007387 */ /* 0x0001e40000100a00 */
[----:B0-----:R-:W-:-:S05]  /*5d320*/  IADD3 R222, P6, R41, R11, RZ ;  /* 0x0000000b29de7210 */ /* 0x001fca0007fde0ff */
[----:B------:R-:W-:-:S05]  /*5d330*/  IMAD.X R223, R251, 0x1, R9, P6 ;  /* 0x00000001fbdf7824 */ /* 0x000fca00030e0609 */
[----:B------:R0:W-:Y:S04]  /*5d340*/  STL.64 [R1+0x1a0], R222 ;  /* 0x0001a0de01007387 */ /* 0x0001e80000100a00 */
[----:B0-----:R-:W2:Y:S01]  /*5d350*/  LDL.LU.64 R222, [R1+0x24e8] ;  /* 0x0024e80001de7983 */ /* 0x001ea20000300a00 */
[----:B------:R-:W-:Y:S01]  /*5d360*/  IMAD.MOV.U32 R58, RZ, RZ, R40 ;  /* 0x000000ffff3a7224 */ /* 0x000fe200078e0028 */
[----:B------:R-:W-:Y:S01]  /*5d370*/  IADD3 R40, P6, R41, R10, RZ ;  /* 0x0000000a29287210 */ /* 0x000fe20007fde0ff */
[----:B------:R-:W-:-:S04]  /*5d380*/  IMAD.MOV.U32 R221, RZ, RZ, R28 ;  /* 0x000000ffffdd7224 */ /* 0x000fc800078e001c */
[----:B------:R-:W-:Y:S01]  /*5d390*/  IMAD.X R41, R251, 0x1, R8, P6 ;  /* 0x00000001fb297824 */ /* 0x000fe200030e0608 */
[----:B------:R-:W-:Y:S02]  /*5d3a0*/  SHF.R.S32.HI R251, RZ, 0x1f, R65 ;  /* 0x0000001ffffb7819 */ /* 0x000fe40000011441 */
[----:B------:R-:W-:Y:S02]  /*5d3b0*/  IADD3 R28, P6, R65, R15, RZ ;  /* 0x0000000f411c7210 */ /* 0x000fe40007fde0ff */
[----:B------:R0:W-:Y:S02]  /*5d3c0*/  STL.64 [R1+0x198], R40 ;  /* 0x0001982801007387 */ /* 0x0001e40000100a00 */
[----:B0-----:R-:W-:Y:S02]  /*5d3d0*/  IMAD.MOV.U32 R41, RZ, RZ, R29 ;  /* 0x000000ffff297224 */ /* 0x001fe400078e001d */
[----:B------:R-:W-:-:S05]  /*5d3e0*/  IMAD.X R29, R251, 0x1, R14, P6 ;  /* 0x00000001fb1d7824 */ /* 0x000fca00030e060e */
[----:B------:R2:W-:Y:S01]  /*5d3f0*/  STL.64 [R1+0x190], R28 ;  /* 0x0001901c01007387 */ /* 0x0005e20000100a00 */
[----:B------:R-:W-:Y:S02]  /*5d400*/  IMAD.MOV.U32 R63, RZ, RZ, R224 ;  /* 0x000000ffff3f7224 */ /* 0x000fe400078e00e0 */
[----:B------:R-:W-:Y:S02]  /*5d410*/  IMAD.MOV.U32 R40, RZ, RZ, R225 ;  /* 0x000000ffff287224 */ /* 0x000fe400078e00e1 */
[----:B--2---:R-:W-:Y:S01]  /*5d420*/  IMAD.MOV.U32 R28, RZ, RZ, R222 ;  /* 0x000000ffff1c7224 */ /* 0x004fe200078e00de */
[----:B------:R-:W-:Y:S01]  /*5d430*/  IADD3 R222, P6, R65, R13, RZ ;  /* 0x0000000d41de7210 */ /* 0x000fe20007fde0ff */
[----:B------:R-:W-:-:S04]  /*5d440*/  IMAD.MOV.U32 R29, RZ, RZ, R223 ;  /* 0x000000ffff1d7224 */ /* 0x000fc800078e00df */
[----:B------:R-:W-:Y:S01]  /*5d450*/  IMAD.X R223, R251, 0x1, R12, P6 ;  /* 0x00000001fbdf7824 */ /* 0x000fe200030e060c */
[----:B------:R-:W-:-:S05]  /*5d460*/  IADD3 R224, P6, R65, R11, RZ ;  /* 0x0000000b41e07210 */ /* 0x000fca0007fde0ff */
[----:B------:R-:W-:Y:S01]  /*5d470*/  IMAD.X R225, R251, 0x1, R9, P6 ;  /* 0x00000001fbe17824 */ /* 0x000fe200030e0609 */
[----:B------:R0:W-:Y:S04]  /*5d480*/  STL.64 [R1+0x188], R222 ;  /* 0x000188de01007387 */ /* 0x0001e80000100a00 */
[----:B0-----:R-:W2:Y:S04]  /*5d490*/  LDL.LU.64 R222, [R1+0x24e0] ;  /* 0x0024e00001de7983 */ /* 0x001ea80000300a00 */
[----:B------:R0:W-:Y:S04]  /*5d4a0*/  STL.64 [R1+0x180], R224 ;  /* 0x000180e001007387 */ /* 0x0001e80000100a00 */
[----:B0-----:R-:W3:Y:S01]  /*5d4b0*/  LDL.LU.64 R224, [R1+0x24d8] ;  /* 0x0024d80001e07983 */ /* 0x001ee20000300a00 */
[----:B------:R-:W-:-:S05]  /*5d4c0*/  IADD3 R64, P6, R65, R10, RZ ;  /* 0x0000000a41407210 */ /* 0x000fca0007fde0ff */
        /* <DEDUP_REMOVED lines=80> */
[----:B------:R-:W-:-:S04]  /*5d9d0*/  PRMT R251, R252, 0x7773, RZ ;  /* 0x00007773fcfb7816 */ /* 0x000fc800000000ff */
[----:B------:R-:W-:Y:S04]  /*5d9e0*/  STL.64 [R1+0x50], R58 ;  /* 0x0000503a01007387 */ /* 0x000fe80000100a00 */
[----:B------:R-:W4:Y:S01]  /*5d9f0*/  LDL.LU R41, [R1+0x5c] ;  /* 0x00005c0001297983 */ /* 0x000f220000300800 */
[----:B------:R-:W-:Y:S02]  /*5da00*/  IMAD.MOV.U32 R62, RZ, RZ, R56 ;  /* 0x000000ffff3e7224 */ /* 0x000fe400078e0038 */
[----:B------:R-:W-:Y:S02]  /*5da10*/  IMAD.MOV.U32 R63, RZ, RZ, R57 ;  /* 0x000000ffff3f7224 */ /* 0x000fe400078e0039 */
[----:B------:R-:W4:Y:S04]  /*5da20*/  LDL.LU.64 R56, [R1+0x2060] ;  /* 0x0020600001387983 */ /* 0x000f280000300a00 */
[----:B------:R0:W-:Y:S01]  /*5da30*/  @P2 STG.E.U8 desc[UR44][R42.64], R251 ;  /* 0x000000fb2a002986 */ /* 0x0001e2000c10112c */
[----:B------:R-:W-:-:S02]  /*5da40*/  IMAD.MOV.U32 R220, RZ, RZ, R60 ;  /* 0x000000ffffdc7224 */ /* 0x000fc400078e003c */
[----:B------:R-:W-:Y:S01]  /*5da50*/  IMAD.MOV.U32 R221, RZ, RZ, R61 ;  /* 0x000000ffffdd7224 */ /* 0x000fe200078e003d */
[C---:B0-----:R-:W-:Y:S01]  /*5da60*/  PRMT R251, R65.reuse, 0x7770, RZ ;  /* 0x0000777041fb7816 */ /* 0x041fe200000000ff */
[----:B------:R-:W4:Y:S04]  /*5da70*/  LDL.LU.64 R42, [R1+0x2058] ;  /* 0x00205800012a7983 */ /* 0x000f280000300a00 */
[----:B------:R0:W-:Y:S01]  /*5da80*/  @P5 STG.E.U8 desc[UR44][R230.64], R251 ;  /* 0x000000fbe6005986 */ /* 0x0001e2000c10112c */
[----:B------:R-:W-:Y:S02]  /*5da90*/  IMAD.MOV.U32 R60, RZ, RZ, R38 ;  /* 0x000000ffff3c7224 */ /* 0x000fe400078e0026 */
[----:B------:R-:W-:Y:S01]  /*5daa0*/  IMAD.MOV.U32 R61, RZ, RZ, R39 ;  /* 0x000000ffff3d7224 */ /* 0x000fe200078e0027 */
[----:B------:R-:W4:Y:S04]  /*5dab0*/  LDL.LU R252, [R1+0x4c] ;  /* 0x00004c0001fc7983 */ /* 0x000f280000300800 */
[----:B------:R-:W4:Y:S01]  /*5dac0*/  LDL.LU.64 R38, [R1+0x2050] ;  /* 0x0020500001267983 */ /* 0x000f220000300a00 */
[----:B0-----:R-:W-:Y:S01]  /*5dad0*/  PRMT R251, R65, 0x7771, RZ ;  /* 0x0000777141fb7816 */ /* 0x001fe200000000ff */
[----:B------:R-:W-:-:S04]  /*5dae0*/  IMAD.MOV.U32 R58, RZ, RZ, R36 ;  /* 0x000000ffff3a7224 */ /* 0x000fc800078e0024 */
[----:B------:R0:W-:Y:S01]  /*5daf0*/  @P1 STG.E.U8 desc[UR44][R30.64], R251 ;  /* 0x000000fb1e001986 */ /* 0x0001e2000c10112c */
[----:B---3--:R-:W-:Y:S01]  /*5db00*/  LOP3.LUT P1, RZ, R224, 0x8000000, RZ, 0xc0, !PT ;  /* 0x08000000e0ff7812 */ /* 0x008fe2000782c0ff */
[----:B------:R-:W-:Y:S02]  /*5db10*/  IMAD.MOV.U32 R59, RZ, RZ, R37 ;  /* 0x000000ffff3b7224 */ /* 0x000fe400078e0025 */
[----:B------:R-:W3:Y:S04]  /*5db20*/  LDL.LU.64 R36, [R1+0x2048] ;  /* 0x0020480001247983 */ /* 0x000ee80000300a00 */
[----:B------:R-:W3:Y:S01]  /*5db30*/  LDL.LU.64 R230, [R1+0x2040] ;  /* 0x0020400001e67983 */ /* 0x000ee20000300a00 */
[----:B0-----:R-:W-:-:S03]  /*5db40*/  PRMT R251, R65, 0x7772, RZ ;  /* 0x0000777241fb7816 */ /* 0x001fc600000000ff */
[----:B------:R-:W3:Y:S04]  /*5db50*/  LDL.LU.64 R30, [R1+0x2038] ;  /* 0x00203800011e7983 */ /* 0x000ee80000300a00 */
[----:B------:R0:W-:Y:S01]  /*5db60*/  @P1 STG.E.U8 desc[UR44][R28.64], R251 ;  /* 0x000000fb1c001986 */ /* 0x0001e2000c10112c */
[----:B------:R-:W-:-:S03]  /*5db70*/  LOP3.LUT P1, RZ, R224, 0x4000000, RZ, 0xc0, !PT ;  /* 0x04000000e0ff7812 */ /* 0x000fc6000782c0ff */
[----:B0-----:R-:W3:Y:S01]  /*5db80*/  LDL.LU.64 R28, [R1+0x2030] ;  /* 0x00203000011c7983 */ /* 0x001ee20000300a00 */
[----:B------:R-:W-:-:S09]  /*5db90*/  PRMT R251, R65, 0x7773, RZ ;  /* 0x0000777341fb7816 */ /* 0x000fd200000000ff */
[----:B------:R0:W-:Y:S04]  /*5dba0*/  @P1 STG.E.U8 desc[UR44][R228.64], R251 ;  /* 0x000000fbe4001986 */ /* 0x0001e8000c10112c */
[----:B0-----:R-:W3:Y:S01]  /*5dbb0*/  LDL.LU.64 R228, [R1+0x2028] ;  /* 0x0020280001e47983 */ /* 0x001ee20000300a00 */
[----:B------:R-:W-:Y:S02]  /*5dbc0*/  LOP3.LUT P1, RZ, R224, 0x2000000, RZ, 0xc0, !PT ;  /* 0x02000000e0ff7812 */ /* 0x000fe4000782c0ff */
[----:B------:R-:W-:-:S11]  /*5dbd0*/  PRMT R251, R40, 0x7770, RZ ;  /* 0x0000777028fb7816 */ /* 0x000fd600000000ff */
[----:B------:R0:W-:Y:S01]  /*5dbe0*/  @P1 STG.E.U8 desc[UR44][R220.64], R251 ;  /* 0x000000fbdc001986 */ /* 0x0001e2000c10112c */
[----:B------:R-:W-:Y:S02]  /*5dbf0*/  LOP3.LUT P1, RZ, R224, 0x1000000, RZ, 0xc0, !PT ;  /* 0x01000000e0ff7812 */ /* 0x000fe4000782c0ff */
[----:B0-----:R-:W-:-:S11]  /*5dc00*/  PRMT R251, R40, 0x7771, RZ ;  /* 0x0000777128fb7816 */ /* 0x001fd600000000ff */
        /* <DEDUP_REMOVED lines=8> */
[C---:B--2---:R-:W-:Y:S02]  /*5dc90*/  LOP3.LUT P6, RZ, R223.reuse, 0x400000, RZ, 0xc0, !PT ;  /* 0x00400000dfff7812 */ /* 0x044fe400078cc0ff */
[C---:B------:R-:W-:Y:S02]  /*5dca0*/  LOP3.LUT P2, RZ, R223.reuse, 0x8000000, RZ, 0xc0, !PT ;  /* 0x08000000dfff7812 */ /* 0x040fe4000784c0ff */
[----:B------:R-:W-:Y:S02]  /*5dcb0*/  LOP3.LUT P5, RZ, R223, 0x10000000, RZ, 0xc0, !PT ;  /* 0x10000000dfff7812 */ /* 0x000fe400078ac0ff */
[----:B----4-:R-:W-:-:S05]  /*5dcc0*/  PRMT R251, R41, 0x7770, RZ ;  /* 0x0000777029fb7816 */ /* 0x010fca00000000ff */
[----:B------:R0:W-:Y:S01]  /*5dcd0*/  @P1 STG.E.U8 desc[UR44][R56.64], R251 ;  /* 0x000000fb38001986 */ /* 0x0001e2000c10112c */
[----:B------:R-:W-:Y:S02]  /*5dce0*/  LOP3.LUT P1, RZ, R224, 0x100000, RZ, 0xc0, !PT ;  /* 0x00100000e0ff7812 */ /* 0x000fe4000782c0ff */
[----:B0-----:R-:W-:-:S05]  /*5dcf0*/  PRMT R251, R41, 0x7771, RZ ;  /* 0x0000777129fb7816 */ /* 0x001fca00000000ff */
[----:B------:R0:W-:Y:S02]  /*5dd00*/  @P6 STG.E.U8 desc[UR44][R42.64], R251 ;  /* 0x000000fb2a006986 */ /* 0x0001e4000c10112c */
[----:B0-----:R-:W-:-:S05]  /*5dd10*/  PRMT R251, R41, 0x7772, RZ ;  /* 0x0000777229fb7816 */ /* 0x001fca00000000ff */
[----:B------:R0:W-:Y:S02]  /*5dd20*/  @P1 STG.E.U8 desc[UR44][R38.64], R251 ;  /* 0x000000fb26001986 */ /* 0x0001e4000c10112c */
[----:B0-----:R-:W-:-:S05]  /*5dd30*/  PRMT R251, R41, 0x7773, RZ ;  /* 0x0000777329fb7816 */ /* 0x001fca00000000ff */
[----:B---3--:R0:W-:Y:S02]  /*5dd40*/  @P4 STG.E.U8 desc[UR44][R36.64], R251 ;  /* 0x000000fb24004986 */ /* 0x0081e4000c10112c */
[----:B0-----:R-:W-:-:S05]  /*5dd50*/  PRMT R251, R252, 0x7770, RZ ;  /* 0x00007770fcfb7816 */ /* 0x001fca00000000ff */
[----:B------:R0:W-:Y:S02]  /*5dd60*/  @P3 STG.E.U8 desc[UR44][R230.64], R251 ;  /* 0x000000fbe6003986 */ /* 0x0001e4000c10112c */
[----:B0-----:R-:W-:-:S05]  /*5dd70*/  PRMT R251, R252, 0x7771, RZ ;  /* 0x00007771fcfb7816 */ /* 0x001fca00000000ff */
[----:B------:R0:W-:Y:S02]  /*5dd80*/  @P0 STG.E.U8 desc[UR44][R30.64], R251 ;  /* 0x000000fb1e000986 */ /* 0x0001e4000c10112c */
[----:B0-----:R-:W-:-:S05]  /*5dd90*/  PRMT R251, R252, 0x7772, RZ ;  /* 0x00007772fcfb7816 */ /* 0x001fca00000000ff */
[----:B------:R0:W-:Y:S02]  /*5dda0*/  @P2 STG.E.U8 desc[UR44][R28.64], R251 ;  /* 0x000000fb1c002986 */ /* 0x0001e4000c10112c */
[----:B0-----:R-:W-:-:S05]  /*5ddb0*/  PRMT R251, R252, 0x7773, RZ ;  /* 0x00007773fcfb7816 */ /* 0x001fca00000000ff */
[----:B------:R0:W-:Y:S04]  /*5ddc0*/  @P5 STG.E.U8 desc[UR44][R228.64], R251 ;  /* 0x000000fbe4005986 */ /* 0x0001e8000c10112c */
[----:B0-----:R-:W2:Y:S04]  /*5ddd0*/  LDL.LU.64 R228, [R1+0x2020] ;  /* 0x0020200001e47983 */ /* 0x001ea80000300a00 */
[----:B------:R-:W3:Y:S04]  /*5dde0*/  LDL.LU.64 R36, [R1+0x2018] ;  /* 0x0020180001247983 */ /* 0x000ee80000300a00 */
[----:B------:R-:W4:Y:S04]  /*5ddf0*/  LDL.LU.64 R40, [R1+0x2010] ;  /* 0x0020100001287983 */ /* 0x000f280000300a00 */
[----:B------:R-:W2:Y:S04]  /*5de00*/  LDL.LU R252, [R1+0x30] ;  /* 0x0000300001fc7983 */ /* 0x000ea80000300800 */
[----:B------:R-:W4:Y:S04]  /*5de10*/  LDL.LU.64 R230, [R1+0x2008] ;  /* 0x0020080001e67983 */ /* 0x000f280000300a00 */
[----:B------:R-:W4:Y:S04]  /*5de20*/  LDL.LU.64 R30, [R1+0x2000] ;  /* 0x00200000011e7983 */ /* 0x000f280000300a00 */
[----:B------:R-:W4:Y:S04]  /*5de30*/  LDL.LU.64 R28, [R1+0x1ff8] ;  /* 0x001ff800011c7983 */ /* 0x000f280000300a00 */
[----:B------:R-:W4:Y:S01]  /*5de40*/  LDL.LU R65, [R1+0x20] ;  /* 0x0000200001417983 */ /* 0x000f220000300800 */
[----:B------:R-:W-:-:S02]  /*5de50*/  LOP3.LUT P3, RZ, R223, 0x20000000, RZ, 0xc0, !PT ;  /* 0x20000000dfff7812 */ /* 0x000fc4000786c0ff */
        /* <DEDUP_REMOVED lines=11> */
[----:B------:R-:W-:-:S11]  /*5df10*/  LOP3.LUT R224, R224, 0xffff7fff, RZ, 0xc0, !PT ;  /* 0xffff7fffe0e07812 */ /* 0x000fd600078ec0ff */
[----:B------:R-:W-:Y:S02]  /*5df20*/  @P6 LOP3.LUT R224, R224, 0x8000, RZ, 0xfc, !PT ;  /* 0x00008000e0e06812 */ /* 0x000fe400078efcff */
[----:B------:R-:W-:Y:S02]  /*5df30*/  LOP3.LUT P6, RZ, R225, 0x20, RZ, 0xc0, !PT ;  /* 0x00000020e1ff7812 */ /* 0x000fe400078cc0ff */
[----:B------:R-:W-:Y:S02]  /*5df40*/  LOP3.LUT R224, R224, 0xfffeffff, RZ, 0xc0, !PT ;  /* 0xfffeffffe0e07812 */ /* 0x000fe400078ec0ff */
[----:B--2---:R-:W-:-:S05]  /*5df50*/  PRMT R251, R252, 0x7770, RZ ;  /* 0x00007770fcfb7816 */ /* 0x004fca00000000ff */
[----:B------:R0:W-:Y:S04]  /*5df60*/  @P3 STG.E.U8 desc[UR44][R228.64], R251 ;  /* 0x000000fbe4003986 */ /* 0x0001e8000c10112c */
[----:B0-----:R-:W2:Y:S01]  /*5df70*/  LDL.LU.64 R228, [R1+0x1ff0] ;  /* 0x001ff00001e47983 */ /* 0x001ea20000300a00 */
[----:B------:R-:W-:-:S03]  /*5df80*/  PRMT R251, R252, 0x7771, RZ ;  /* 0x00007771fcfb7816 */ /* 0x000fc600000000ff */
[----:B------:R-:W2:Y:S04]  /*5df90*/  LDL.LU.64 R220, [R1+0x1fe8] ;  /* 0x001fe80001dc7983 */ /* 0x000ea80000300a00 */
[----:B---3--:R0:W-:Y:S04]  /*5dfa0*/  @P0 STG.E.U8 desc[UR44][R36.64], R251 ;  /* 0x000000fb24000986 */ /* 0x0081e8000c10112c */
[----:B------:R-:W3:Y:S04]  /*5dfb0*/  LDL.LU.64 R62, [R1+0x1fe0] ;  /* 0x001fe000013e7983 */ /* 0x000ee80000300a00 */
[----:B0-----:R-:W3:Y:S01]  /*5dfc0*/  LDL.LU R36, [R1+0x34] ;  /* 0x0000340001247983 */ /* 0x001ee20000300800 */
[----:B------:R-:W-:-:S02]  /*5dfd0*/  @P6 LOP3.LUT R224, R224, 0x10000, RZ, 0xfc, !PT ;  /* 0x00010000e0e06812 */ /* 0x000fc400078efcff */
[----:B------:R-:W-:Y:S01]  /*5dfe0*/  LOP3.LUT P6, RZ, R225, 0x10, RZ, 0xc0, !PT ;  /* 0x00000010e1ff7812 */ /* 0x000fe200078cc0ff */
[----:B------:R-:W3:Y:S01]  /*5dff0*/  LDL.LU.64 R58, [R1+0x1fd8] ;  /* 0x001fd800013a7983 */ /* 0x000ee20000300a00 */
[----:B------:R-:W-:-:S03]  /*5e000*/  LOP3.LUT R224, R224, 0xfffdffff, RZ, 0xc0, !PT ;  /* 0xfffdffffe0e07812 */ /* 0x000fc600078ec0ff */
[----:B------:R-:W3:Y:S01]  /*5e010*/  LDL.LU.64 R60, [R1+0x1fd0] ;  /* 0x001fd000013c7983 */ /* 0x000ee20000300a00 */
[----:B------:R-:W-:-:S03]  /*5e020*/  LOP3.LUT P2, RZ, R223, 0x80000000, RZ, 0xc0, !PT ;  /* 0x80000000dfff7812 */ /* 0x000fc6000784c0ff */
[----:B------:R-:W3:Y:S04]  /*5e030*/  LDL.LU.64 R56, [R1+0x1fc8] ;  /* 0x001fc80001387983 */ /* 0x000ee80000300a00 */
[----:B------:R-:W-:Y:S01]  /*5e040*/  @P6 LOP3.LUT R224, R224, 0x20000, RZ, 0xfc, !PT ;  /* 0x00020000e0e06812 */ /* 0x000fe200078efcff */
[----:B------:R-:W3:Y:S01]  /*5e050*/  LDL.LU R37, [R1+0x24] ;  /* 0x0000240001257983 */ /* 0x000ee20000300800 */
[C---:B------:R-:W-:Y:S02]  /*5e060*/  LOP3.LUT P6, RZ, R225.reuse, 0x8, RZ, 0xc0, !PT ;  /* 0x00000008e1ff7812 */ /* 0x040fe400078cc0ff */
[----:B------:R-:W-:Y:S01]  /*5e070*/  LOP3.LUT R224, R224, 0xfffbffff, RZ, 0xc0, !PT ;  /* 0xfffbffffe0e07812 */ /* 0x000fe200078ec0ff */
[----:B------:R-:W3:Y:S01]  /*5e080*/  LDL.LU.64 R42, [R1+0x1fc0] ;  /* 0x001fc000012a7983 */ /* 0x000ee20000300a00 */
[----:B------:R-:W-:-:S02]  /*5e090*/  LOP3.LUT P5, RZ, R225, 0x1, RZ, 0xc0, !PT ;  /* 0x00000001e1ff7812 */ /* 0x000fc400078ac0ff */
[----:B------:R-:W-:Y:S01]  /*5e0a0*/  PRMT R251, R252, 0x7772, RZ ;  /* 0x00007772fcfb7816 */ /* 0x000fe200000000ff */
[----:B------:R-:W3:Y:S06]  /*5e0b0*/  LDL.LU.64 R38, [R1+0x1fb8] ;  /* 0x001fb80001267983 */ /* 0x000eec0000300a00 */
[----:B------:R-:W-:Y:S02]  /*5e0c0*/  @P6 LOP3.LUT R224, R224, 0x40000, RZ, 0xfc, !PT ;  /* 0x00040000e0e06812 */ /* 0x000fe400078efcff */
[----:B------:R-:W-:Y:S02]  /*5e0d0*/  LOP3.LUT P6, RZ, R225, 0x4, RZ, 0xc0, !PT ;  /* 0x00000004e1ff7812 */ /* 0x000fe400078cc0ff */
[----:B------:R-:W-:Y:S01]  /*5e0e0*/  LOP3.LUT R224, R224, 0xfff7ffff, RZ, 0xc0, !PT ;  /* 0xfff7ffffe0e07812 */ /* 0x000fe200078ec0ff */
[----:B----4-:R0:W-:Y:S10]  /*5e0f0*/  @P2 STG.E.U8 desc[UR44][R40.64], R251 ;  /* 0x000000fb28002986 */ /* 0x0101f4000c10112c */
[----:B------:R-:W-:-:S02]  /*5e100*/  @P6 LOP3.LUT R224, R224, 0x80000, RZ, 0xfc, !PT ;  /* 0x00080000e0e06812 */ /* 0x000fc400078efcff */
[----:B------:R-:W-:Y:S01]  /*5e110*/  LOP3.LUT P6, RZ, R225, 0x2, RZ, 0xc0, !PT ;  /* 0x00000002e1ff7812 */ /* 0x000fe200078cc0ff */
[----:B0-----:R-:W4:Y:S01]  /*5e120*/  LDL.LU.64 R40, [R1+0x1fb0] ;  /* 0x001fb00001287983 */ /* 0x001f220000300a00 */
[----:B------:R-:W-:-:S05]  /*5e130*/  PRMT R251, R252, 0x7773, RZ ;  /* 0x00007773fcfb7816 */ /* 0x000fca00000000ff */
[----:B------:R0:W-:Y:S02]  /*5e140*/  @P5 STG.E.U8 desc[UR44][R230.64], R251 ;  /* 0x000000fbe6005986 */ /* 0x0001e4000c10112c */
[----:B0-----:R-:W-:Y:S02]  /*5e150*/  PRMT R251, R65, 0x7770, RZ ;  /* 0x0000777041fb7816 */ /* 0x001fe400000000ff */
[----:B------:R-:W4:Y:S04]  /*5e160*/  LDL.LU.64 R230, [R1+0x1fa8] ;  /* 0x001fa80001e67983 */ /* 0x000f280000300a00 */
[----:B------:R0:W-:Y:S01]  /*5e170*/  @P6 STG.E.U8 desc[UR44][R30.64], R251 ;  /* 0x000000fb1e006986 */ /* 0x0001e2000c10112c */
[----:B------:R-:W-:-:S03]  /*5e180*/  LOP3.LUT P6, RZ, R224, 0x80000, RZ, 0xc0, !PT ;  /* 0x00080000e0ff7812 */ /* 0x000fc600078cc0ff */
[----:B------:R-:W4:Y:S01]  /*5e190*/  LDL.LU R252, [R1+0x38] ;  /* 0x0000380001fc7983 */ /* 0x000f220000300800 */
[----:B0-----:R-:W-:-:S03]  /*5e1a0*/  PRMT R251, R65, 0x7771, RZ ;  /* 0x0000777141fb7816 */ /* 0x001fc600000000ff */
[----:B------:R-:W4:Y:S06]  /*5e1b0*/  LDL.LU.64 R30, [R1+0x1fa0] ;  /* 0x001fa000011e7983 */ /* 0x000f2c0000300a00 */
[----:B------:R0:W-:Y:S01]  /*5e1c0*/  @P6 STG.E.U8 desc[UR44][R28.64], R251 ;  /* 0x000000fb1c006986 */ /* 0x0001e2000c10112c */
[----:B------:R-:W-:-:S03]  /*5e1d0*/  LOP3.LUT P6, RZ, R224, 0x40000, RZ, 0xc0, !PT ;  /* 0x00040000e0ff7812 */ /* 0x000fc600078cc0ff */
[----:B0-----:R-:W4:Y:S01]  /*5e1e0*/  LDL.LU.64 R28, [R1+0x1f98] ;  /* 0x001f9800011c7983 */ /* 0x001f220000300a00 */
[----:B------:R-:W-:-:S09]  /*5e1f0*/  PRMT R251, R65, 0x7772, RZ ;  /* 0x0000777241fb7816 */ /* 0x000fd200000000ff */
[----:B--2---:R0:W-:Y:S04]  /*5e200*/  @P6 STG.E.U8 desc[UR44][R228.64], R251 ;  /* 0x000000fbe4006986 */ /* 0x0041e8000c10112c */
[----:B0-----:R-:W2:Y:S01]  /*5e210*/  LDL.LU.64 R228, [R1+0x1f90] ;  /* 0x001f900001e47983 */ /* 0x001ea20000300a00 */
[----:B------:R-:W-:Y:S02]  /*5e220*/  LOP3.LUT P6, RZ, R224, 0x20000, RZ, 0xc0, !PT ;  /* 0x00020000e0ff7812 */ /* 0x000fe400078cc0ff */
[----:B------:R-:W-:-:S11]  /*5e230*/  PRMT R251, R65, 0x7773, RZ ;  /* 0x0000777341fb7816 */ /* 0x000fd600000000ff */
[----:B------:R3:W-:Y:S01]  /*5e240*/  @P6 STG.E.U8 desc[UR44][R220.64], R251 ;  /* 0x000000fbdc006986 */ /* 0x0007e2000c10112c */
[----:B------:R-:W-:Y:S02]  /*5e250*/  LOP3.LUT P6, RZ, R224, 0x10000, RZ, 0xc0, !PT ;  /* 0x00010000e0ff7812 */ /* 0x000fe400078cc0ff */
[----:B---3--:R-:W-:-:S11]  /*5e260*/  PRMT R251, R36, 0x7770, RZ ;  /* 0x0000777024fb7816 */ /* 0x008fd600000000ff */
        /* <DEDUP_REMOVED lines=11> */
[C---:B------:R-:W-:Y:S02]  /*5e320*/  LOP3.LUT P1, RZ, R225.reuse, 0x400, RZ, 0xc0, !PT ;  /* 0x00000400e1ff7812 */ /* 0x040fe4000782c0ff */
[----:B------:R-:W-:Y:S02]  /*5e330*/  LOP3.LUT P4, RZ, R225, 0x800, RZ, 0xc0, !PT ;  /* 0x00000800e1ff7812 */ /* 0x000fe4000788c0ff */
[----:B0-----:R-:W-:-:S07]  /*5e340*/  PRMT R251, R37, 0x7770, RZ ;  /* 0x0000777025fb7816 */ /* 0x001fce00000000ff */
[----:B------:R0:W-:Y:S01]  /*5e350*/  @P6 STG.E.U8 desc[UR44][R42.64], R251 ;  /* 0x000000fb2a006986 */ /* 0x0001e2000c10112c */
[----:B------:R-:W-:Y:S02]  /*5e360*/  LOP3.LUT P3, RZ, R225, 0x1000, RZ, 0xc0, !PT ;  /* 0x00001000e1ff7812 */ /* 0x000fe4000786c0ff */
[----:B0-----:R-:W-:-:S05]  /*5e370*/  PRMT R251, R37, 0x7771, RZ ;  /* 0x0000777125fb7816 */ /* 0x001fca00000000ff */
[----:B------:R0:W-:Y:S01]  /*5e380*/  @P1 STG.E.U8 desc[UR44][R38.64], R251 ;  /* 0x000000fb26001986 */ /* 0x0001e2000c10112c */
[----:B------:R-:W-:Y:S02]  /*5e390*/  LOP3.LUT P0, RZ, R225, 0x2000, RZ, 0xc0, !PT ;  /* 0x00002000e1ff7812 */ /* 0x000fe4000780c0ff */
[----:B0-----:R-:W-:-:S05]  /*5e3a0*/  PRMT R251, R37, 0x7772, RZ ;  /* 0x0000777225fb7816 */ /* 0x001fca00000000ff */
[----:B----4-:R0:W-:Y:S01]  /*5e3b0*/  @P4 STG.E.U8 desc[UR44][R40.64], R251 ;  /* 0x000000fb28004986 */ /* 0x0101e2000c10112c */
[----:B------:R-:W-:Y:S02]  /*5e3c0*/  LOP3.LUT P2, RZ, R225, 0x4000, RZ, 0xc0, !PT ;  /* 0x00004000e1ff7812 */ /* 0x000fe4000784c0ff */
[----:B0-----:R-:W-:Y:S01]  /*5e3d0*/  PRMT R251, R37, 0x7773, RZ ;  /* 0x0000777325fb7816 */ /* 0x001fe200000000ff */
[----:B------:R-:W3:Y:S04]  /*5e3e0*/  LDL.LU.64 R40, [R1+0x1f80] ;  /* 0x001f800001287983 */ /* 0x000ee80000300a00 */
[----:B------:R0:W-:Y:S01]  /*5e3f0*/  @P3 STG.E.U8 desc[UR44][R230.64], R251 ;  /* 0x000000fbe6003986 */ /* 0x0001e2000c10112c */
[----:B------:R-:W-:-:S03]  /*5e400*/  LOP3.LUT P5, RZ, R225, 0x8000, RZ, 0xc0, !PT ;  /* 0x00008000e1ff7812 */ /* 0x000fc600078ac0ff */
[----:B------:R-:W4:Y:S01]  /*5e410*/  LDL.LU.64 R36, [R1+0x1f78] ;  /* 0x001f780001247983 */ /* 0x000f220000300a00 */
[----:B0-----:R-:W-:-:S03]  /*5e420*/  PRMT R251, R252, 0x7770, RZ ;  /* 0x00007770fcfb7816 */ /* 0x001fc600000000ff */
[----:B------:R-:W4:Y:S04]  /*5e430*/  LDL.LU.64 R230, [R1+0x1f70] ;  /* 0x001f700001e67983 */ /* 0x000f280000300a00 */
[----:B------:R0:W-:Y:S02]  /*5e440*/  @P0 STG.E.U8 desc[UR44][R30.64], R251 ;  /* 0x000000fb1e000986 */ /* 0x0001e4000c10112c */
[----:B0-----:R-:W-:-:S05]  /*5e450*/  PRMT R251, R252, 0x7771, RZ ;  /* 0x00007771fcfb7816 */ /* 0x001fca00000000ff */
[----:B------:R0:W-:Y:S02]  /*5e460*/  @P2 STG.E.U8 desc[UR44][R28.64], R251 ;  /* 0x000000fb1c002986 */ /* 0x0001e4000c10112c */
[----:B0-----:R-:W-:Y:S02]  /*5e470*/  PRMT R251, R252, 0x7772, RZ ;  /* 0x00007772fcfb7816 */ /* 0x001fe400000000ff */
[----:B------:R-:W-:-:S03]  /*5e480*/  LOP3.LUT P3, RZ, R225, 0x10000, RZ, 0xc0, !PT ;  /* 0x00010000e1ff7812 */ /* 0x000fc6000786c0ff */
[----:B--2---:R0:W-:Y:S04]  /*5e490*/  @P5 STG.E.U8 desc[UR44][R228.64], R251 ;  /* 0x000000fbe4005986 */ /* 0x0041e8000c10112c */
[----:B0-----:R-:W2:Y:S04]  /*5e4a0*/  LDL.LU R229, [R1+0x28] ;  /* 0x0000280001e57983 */ /* 0x001ea80000300800 */
[----:B------:R-:W4:Y:S01]  /*5e4b0*/  LDL.LU.64 R30, [R1+0x1f68] ;  /* 0x001f6800011e7983 */ /* 0x000f220000300a00 */
[----:B------:R-:W-:-:S03]  /*5e4c0*/  PRMT R251, R252, 0x7773, RZ ;  /* 0x00007773fcfb7816 */ /* 0x000fc600000000ff */
[----:B------:R-:W4:Y:S04]  /*5e4d0*/  LDL.LU R63, [R1+0x3c] ;  /* 0x00003c00013f7983 */ /* 0x000f280000300800 */
[----:B------:R0:W-:Y:S04]  /*5e4e0*/  @P3 STG.E.U8 desc[UR44][R226.64], R251 ;  /* 0x000000fbe2003986 */ /* 0x0001e8000c10112c */
[----:B0-----:R-:W4:Y:S04]  /*5e4f0*/  LDL.LU.64 R226, [R1+0x24d0] ;  /* 0x0024d00001e27983 */ /* 0x001f280000300a00 */
[----:B------:R-:W4:Y:S01]  /*5e500*/  LDL.LU.64 R28, [R1+0x1f60] ;  /* 0x001f6000011c7983 */ /* 0x000f220000300a00 */
[----:B------:R-:W-:-:S02]  /*5e510*/  LOP3.LUT P6, RZ, R225, 0x10000000, RZ, 0xc0, !PT ;  /* 0x10000000e1ff7812 */ /* 0x000fc400078cc0ff */
[----:B------:R-:W-:Y:S01]  /*5e520*/  LOP3.LUT R224, R224, 0xffffffef, RZ, 0xc0, !PT ;  /* 0xffffffefe0e07812 */ /* 0x000fe200078ec0ff */
[----:B------:R-:W4:Y:S04]  /*5e530*/  LDL.LU.64 R64, [R1+0x1f58] ;  /* 0x001f580001407983 */ /* 0x000f280000300a00 */
[----:B------:R-:W4:Y:S04]  /*5e540*/  LDL.LU.64 R220, [R1+0x1f50] ;  /* 0x001f500001dc7983 */ /* 0x000f280000300a00 */
[----:B------:R-:W4:Y:S02]  /*5e550*/  LDL.LU.64 R58, [R1+0x1f48] ;  /* 0x001f4800013a7983 */ /* 0x000f240000300a00 */
[----:B------:R-:W-:-:S02]  /*5e560*/  @P6 LOP3.LUT R224, R224, 0x10, RZ, 0xfc, !PT ;  /* 0x00000010e0e06812 */ /* 0x000fc400078efcff */
[----:B------:R-:W-:Y:S01]  /*5e570*/  LOP3.LUT P6, RZ, R225, 0x8000000, RZ, 0xc0, !PT ;  /* 0x08000000e1ff7812 */ /* 0x000fe200078cc0ff */
[----:B------:R-:W4:Y:S01]  /*5e580*/  LDL.LU R228, [R1+0x2c] ;  /* 0x00002c0001e47983 */ /* 0x000f220000300800 */
[----:B------:R-:W-:-:S03]  /*5e590*/  LOP3.LUT R224, R224, 0xffffffdf, RZ, 0xc0, !PT ;  /* 0xffffffdfe0e07812 */ /* 0x000fc600078ec0ff */
[----:B------:R-:W4:Y:S04]  /*5e5a0*/  LDL.LU.64 R60, [R1+0x1f40] ;  /* 0x001f4000013c7983 */ /* 0x000f280000300a00 */
[----:B------:R-:W4:Y:S04]  /*5e5b0*/  LDL.LU.64 R56, [R1+0x1f38] ;  /* 0x001f380001387983 */ /* 0x000f280000300a00 */
[----:B------:R-:W-:Y:S01]  /*5e5c0*/  @P6 LOP3.LUT R224, R224, 0x20, RZ, 0xfc, !PT ;  /* 0x00000020e0e06812 */ /* 0x000fe200078efcff */
[----:B------:R-:W4:Y:S01]  /*5e5d0*/  LDL.LU.64 R42, [R1+0x1f30] ;  /* 0x001f3000012a7983 */ /* 0x000f220000300a00 */
[----:B------:R-:W-:-:S02]  /*5e5e0*/  LOP3.LUT P6, RZ, R225, 0x4000000, RZ, 0xc0, !PT ;  /* 0x04000000e1ff7812 */ /* 0x000fc400078cc0ff */
[----:B------:R-:W-:Y:S01]  /*5e5f0*/  LOP3.LUT R224, R224, 0xffffffbf, RZ, 0xc0, !PT ;  /* 0xffffffbfe0e07812 */ /* 0x000fe200078ec0ff */
[----:B------:R-:W4:Y:S01]  /*5e600*/  LDL.LU.64 R38, [R1+0x1f28] ;  /* 0x001f280001267983 */ /* 0x000f220000300a00 */
[C---:B------:R-:W-:Y:S02]  /*5e610*/  LOP3.LUT P0, RZ, R225.reuse, 0x20000, RZ, 0xc0, !PT ;  /* 0x00020000e1ff7812 */ /* 0x040fe4000780c0ff */
[----:B------:R-:W-:Y:S01]  /*5e620*/  LOP3.LUT P2, RZ, R225, 0x40000, RZ, 0xc0, !PT ;  /* 0x00040000e1ff7812 */ /* 0x000fe2000784c0ff */
[----:B------:R-:W4:Y:S06]  /*5e630*/  LDL.LU R252, [R1+0xa0] ;  /* 0x0000a00001fc7983 */ /* 0x000f2c0000300800 */
        /* <DEDUP_REMOVED lines=13> */
[C---:B------:R-:W-:Y:S02]  /*5e710*/  LOP3.LUT P6, RZ, R225.reuse, 0x200000, RZ, 0xc0, !PT ;  /* 0x00200000e1ff7812 */ /* 0x040fe400078cc0ff */
[----:B------:R-:W-:Y:S02]  /*5e720*/  LOP3.LUT R224, R224, 0xfffff7ff, RZ, 0xc0, !PT ;  /* 0xfffff7ffe0e07812 */ /* 0x000fe400078ec0ff */
[C---:B------:R-:W-:Y:S02]  /*5e730*/  LOP3.LUT P5, RZ, R225.reuse, 0x80000, RZ, 0xc0, !PT ;  /* 0x00080000e1ff7812 */ /* 0x040fe400078ac0ff */
[C---:B------:R-:W-:Y:S02]  /*5e740*/  LOP3.LUT P1, RZ, R225.reuse, 0x20000000, RZ, 0xc0, !PT ;  /* 0x20000000e1ff7812 */ /* 0x040fe4000782c0ff */
[----:B------:R-:W-:-:S02]  /*5e750*/  LOP3.LUT P4, RZ, R225, 0x40000000, RZ, 0xc0, !PT ;  /* 0x40000000e1ff7812 */ /* 0x000fc4000788c0ff */
[----:B------:R-:W-:-:S03]  /*5e760*/  LOP3.LUT P3, RZ, R225, 0x80000000, RZ, 0xc0, !PT ;  /* 0x80000000e1ff7812 */ /* 0x000fc6000786c0ff */
[----:B------:R-:W-:Y:S02]  /*5e770*/  @P6 LOP3.LUT R224, R224, 0x800, RZ, 0xfc, !PT ;  /* 0x00000800e0e06812 */ /* 0x000fe400078efcff */
[----:B------:R-:W-:Y:S02]  /*5e780*/  LOP3.LUT P6, RZ, R225, 0x100000, RZ, 0xc0, !PT ;  /* 0x00100000e1ff7812 */ /* 0x000fe400078cc0ff */
[C---:B--2---:R-:W-:Y:S02]  /*5e790*/  PRMT R251, R229.reuse, 0x7770, RZ ;  /* 0x00007770e5fb7816 */ /* 0x044fe400000000ff */
[----:B------:R-:W-:-:S03]  /*5e7a0*/  PRMT R225, R229, 0x7771, RZ ;  /* 0x00007771e5e17816 */ /* 0x000fc600000000ff */
[----:B---3--:R0:W-:Y:S04]  /*5e7b0*/  @P0 STG.E.U8 desc[UR44][R40.64], R251 ;  /* 0x000000fb28000986 */ /* 0x0081e8000c10112c */
[----:B----4-:R1:W-:Y:S04]  /*5e7c0*/  @P2 STG.E.U8 desc[UR44][R36.64], R225 ;  /* 0x000000e124002986 */ /* 0x0103e8000c10112c */
[----:B0-----:R-:W2:Y:S01]  /*5e7d0*/  LDL.LU.64 R40, [R1+0x1f20] ;  /* 0x001f200001287983 */ /* 0x001ea20000300a00 */
[----:B-1----:R-:W-:-:S03]  /*5e7e0*/  PRMT R225, R229, 0x7772, RZ ;  /* 0x00007772e5e17816 */ /* 0x002fc600000000ff */
[----:B------:R-:W3:Y:S04]  /*5e7f0*/  LDL.LU.64 R36, [R1+0x1f18] ;  /* 0x001f180001247983 */ /* 0x000ee80000300a00 */
[----:B------:R0:W-:Y:S02]  /*5e800*/  @P5 STG.E.U8 desc[UR44][R230.64], R225 ;  /* 0x000000e1e6005986 */ /* 0x0001e4000c10112c */
[----:B0-----:R-:W-:Y:S02]  /*5e810*/  PRMT R225, R229, 0x7773, RZ ;  /* 0x00007773e5e17816 */ /* 0x001fe400000000ff */
[----:B------:R-:W4:Y:S04]  /*5e820*/  LDL.LU.64 R230, [R1+0x1f10] ;  /* 0x001f100001e67983 */ /* 0x000f280000300a00 */
[----:B------:R0:W-:Y:S01]  /*5e830*/  @P6 STG.E.U8 desc[UR44][R30.64], R225 ;  /* 0x000000e11e006986 */ /* 0x0001e2000c10112c */
[----:B------:R-:W-:-:S03]  /*5e840*/  LOP3.LUT P6, RZ, R224, 0x800, RZ, 0xc0, !PT ;  /* 0x00000800e0ff7812 */ /* 0x000fc600078cc0ff */
[----:B0-----:R-:W4:Y:S01]  /*5e850*/  LDL.LU.64 R30, [R1+0x1f08] ;  /* 0x001f0800011e7983 */ /* 0x001f220000300a00 */
[----:B------:R-:W-:-:S03]  /*5e860*/  PRMT R225, R63, 0x7770, RZ ;  /* 0x000077703fe17816 */ /* 0x000fc600000000ff */
[----:B------:R-:W4:Y:S06]  /*5e870*/  LDL.LU R229, [R1+0x90] ;  /* 0x0000900001e57983 */ /* 0x000f2c0000300800 */
[----:B------:R0:W-:Y:S04]  /*5e880*/  @P6 STG.E.U8 desc[UR44][R28.64], R225 ;  /* 0x000000e11c006986 */ /* 0x0001e8000c10112c */
[----:B0-----:R-:W4:Y:S01]  /*5e890*/  LDL.LU.64 R28, [R1+0x1f00] ;  /* 0x001f0000011c7983 */ /* 0x001f220000300a00 */
[----:B------:R-:W-:-:S02]  /*5e8a0*/  LOP3.LUT P6, RZ, R224, 0x400, RZ, 0xc0, !PT ;  /* 0x00000400e0ff7812 */ /* 0x000fc400078cc0ff */
        /* <DEDUP_REMOVED lines=21> */
[----:B0-----:R-:W-:Y:S02]  /*5ea00*/  PRMT R225, R252, 0x7770, RZ ;  /* 0x00007770fce17816 */ /* 0x001fe400000000ff */
[C---:B------:R-:W-:Y:S02]  /*5ea10*/  LOP3.LUT P2, RZ, R226.reuse, 0x2, RZ, 0xc0, !PT ;  /* 0x00000002e2ff7812 */ /* 0x040fe4000784c0ff */
[----:B------:R-:W-:Y:S01]  /*5ea20*/  LOP3.LUT P5, RZ, R226, 0x4, RZ, 0xc0, !PT ;  /* 0x00000004e2ff7812 */ /* 0x000fe200078ac0ff */
[----:B--2---:R0:W-:Y:S02]  /*5ea30*/  @P1 STG.E.U8 desc[UR44][R40.64], R225 ;  /* 0x000000e128001986 */ /* 0x0041e4000c10112c */
[----:B0-----:R-:W-:-:S05]  /*5ea40*/  PRMT R225, R252, 0x7771, RZ ;  /* 0x00007771fce17816 */ /* 0x001fca00000000ff */
[----:B---3--:R0:W-:Y:S02]  /*5ea50*/  @P4 STG.E.U8 desc[UR44][R36.64], R225 ;  /* 0x000000e124004986 */ /* 0x0081e4000c10112c */
[----:B0-----:R-:W-:-:S05]  /*5ea60*/  PRMT R225, R252, 0x7772, RZ ;  /* 0x00007772fce17816 */ /* 0x001fca00000000ff */
[----:B----4-:R0:W-:Y:S02]  /*5ea70*/  @P3 STG.E.U8 desc[UR44][R230.64], R225 ;  /* 0x000000e1e6003986 */ /* 0x0101e4000c10112c */
        /* <DEDUP_REMOVED lines=9> */
[----:B------:R-:W4:Y:S04]  /*5eb10*/  LDL.LU.64 R30, [R1+0x1ee0] ;  /* 0x001ee000011e7983 */ /* 0x000f280000300a00 */
[----:B------:R-:W4:Y:S04]  /*5eb20*/  LDL.LU.64 R36, [R1+0x1ed8] ;  /* 0x001ed80001247983 */ /* 0x000f280000300a00 */
[----:B------:R-:W4:Y:S04]  /*5eb30*/  LDL.LU.64 R230, [R1+0x1ed0] ;  /* 0x001ed00001e67983 */ /* 0x000f280000300a00 */
[----:B------:R-:W4:Y:S01]  /*5eb40*/  LDL.LU R252, [R1+0xa4] ;  /* 0x0000a40001fc7983 */ /* 0x000f220000300800 */
[----:B------:R-:W-:-:S03]  /*5eb50*/  LOP3.LUT P3, RZ, R226, 0x8, RZ, 0xc0, !PT ;  /* 0x00000008e2ff7812 */ /* 0x000fc6000786c0ff */
[----:B------:R-:W4:Y:S01]  /*5eb60*/  LDL.LU.64 R28, [R1+0x1ec8] ;  /* 0x001ec800011c7983 */ /* 0x000f220000300a00 */
[----:B------:R-:W-:-:S03]  /*5eb70*/  PRMT R225, R229, 0x7772, RZ ;  /* 0x00007772e5e17816 */ /* 0x000fc600000000ff */
[----:B------:R-:W4:Y:S01]  /*5eb80*/  LDL.LU R63, [R1+0x94] ;  /* 0x00009400013f7983 */ /* 0x000f220000300800 */
[C---:B------:R-:W-:Y:S02]  /*5eb90*/  LOP3.LUT P6, RZ, R226.reuse, 0x8000, RZ, 0xc0, !PT ;  /* 0x00008000e2ff7812 */ /* 0x040fe400078cc0ff */
[----:B------:R-:W-:Y:S02]  /*5eba0*/  LOP3.LUT P0, RZ, R226, 0x10, RZ, 0xc0, !PT ;  /* 0x00000010e2ff7812 */ /* 0x000fe4000780c0ff */
[----:B------:R-:W-:Y:S02]  /*5ebb0*/  LOP3.LUT R224, R224, 0xfffffffe, RZ, 0xc0, !PT ;  /* 0xfffffffee0e07812 */ /* 0x000fe400078ec0ff */
[C---:B------:R-:W-:Y:S02]  /*5ebc0*/  LOP3.LUT P2, RZ, R226.reuse, 0x20, RZ, 0xc0, !PT ;  /* 0x00000020e2ff7812 */ /* 0x040fe4000784c0ff */
[----:B------:R-:W-:Y:S01]  /*5ebd0*/  LOP3.LUT P5, RZ, R226, 0x40, RZ, 0xc0, !PT ;  /* 0x00000040e2ff7812 */ /* 0x000fe200078ac0ff */
[----:B---3--:R0:W-:Y:S02]  /*5ebe0*/  @P3 STG.E.U8 desc[UR44][R38.64], R225 ;  /* 0x000000e126003986 */ /* 0x0081e4000c10112c */
[----:B0-----:R-:W-:-:S02]  /*5ebf0*/  PRMT R225, R229, 0x7773, RZ ;  /* 0x00007773e5e17816 */ /* 0x001fc400000000ff */
[----:B------:R-:W3:Y:S01]  /*5ec00*/  LDL.LU.64 R228, [R1+0x1ec0] ;  /* 0x001ec00001e47983 */ /* 0x000ee20000300a00 */
[----:B--2---:R-:W-:-:S03]  /*5ec10*/  LOP3.LUT R7, R7, 0xefffffff, RZ, 0xc0, !PT ;  /* 0xefffffff07077812 */ /* 0x004fc600078ec0ff */
[----:B------:R-:W2:Y:S01]  /*5ec20*/  LDL.LU.64 R64, [R1+0x1eb8] ;  /* 0x001eb80001407983 */ /* 0x000ea20000300a00 */
[----:B------:R-:W-:Y:S02]  /*5ec30*/  @P6 LOP3.LUT R7, R7, 0x10000000, RZ, 0xfc, !PT ;  /* 0x1000000007076812 */ /* 0x000fe400078efcff */
[----:B------:R-:W-:Y:S01]  /*5ec40*/  LOP3.LUT P6, RZ, R226, 0x4000, RZ, 0xc0, !PT ;  /* 0x00004000e2ff7812 */ /* 0x000fe200078cc0ff */
[----:B------:R-:W2:Y:S01]  /*5ec50*/  LDL.LU.64 R220, [R1+0x1eb0] ;  /* 0x001eb00001dc7983 */ /* 0x000ea20000300a00 */
[----:B------:R-:W-:-:S03]  /*5ec60*/  LOP3.LUT R7, R7, 0xdfffffff, RZ, 0xc0, !PT ;  /* 0xdfffffff07077812 */ /* 0x000fc600078ec0ff */
[----:B------:R-:W2:Y:S08]  /*5ec70*/  LDL.LU.64 R58, [R1+0x1ea8] ;  /* 0x001ea800013a7983 */ /* 0x000eb00000300a00 */
[----:B------:R-:W-:Y:S02]  /*5ec80*/  @P6 LOP3.LUT R7, R7, 0x20000000, RZ, 0xfc, !PT ;  /* 0x2000000007076812 */ /* 0x000fe400078efcff */
[----:B------:R-:W-:-:S02]  /*5ec90*/  LOP3.LUT P6, RZ, R226, 0x2000, RZ, 0xc0, !PT ;  /* 0x00002000e2ff7812 */ /* 0x000fc400078cc0ff */
[----:B------:R-:W-:-:S11]  /*5eca0*/  LOP3.LUT R7, R7, 0xbfffffff, RZ, 0xc0, !PT ;  /* 0xbfffffff07077812 */ /* 0x000fd600078ec0ff */
[----:B------:R-:W-:Y:S02]  /*5ecb0*/  @P6 LOP3.LUT R7, R7, 0x40000000, RZ, 0xfc, !PT ;  /* 0x4000000007076812 */ /* 0x000fe400078efcff */
[----:B------:R-:W-:Y:S02]  /*5ecc0*/  LOP3.LUT P6, RZ, R226, 0x1000, RZ, 0xc0, !PT ;  /* 0x00001000e2ff7812 */ /* 0x000fe400078cc0ff */
[----:B------:R-:W-:-:S11]  /*5ecd0*/  LOP3.LUT R7, R7, 0x7fffffff, RZ, 0xc0, !PT ;  /* 0x7fffffff07077812 */ /* 0x000fd600078ec0ff */
[----:B------:R-:W-:Y:S02]  /*5ece0*/  @P6 LOP3.LUT R7, R7, 0x80000000, RZ, 0xfc, !PT ;  /* 0x8000000007076812 */ /* 0x000fe400078efcff */
[----:B------:R-:W-:Y:S01]  /*5ecf0*/  LOP3.LUT P6, RZ, R226, 0x800, RZ, 0xc0, !PT ;  /* 0x00000800e2ff7812 */ /* 0x000fe200078cc0ff */
[----:B----4-:R0:W-:-:S12]  /*5ed00*/  @P0 STG.E.U8 desc[UR44][R40.64], R225 ;  /* 0x000000e128000986 */ /* 0x0101d8000c10112c */
[----:B------:R-:W-:Y:S02]  /*5ed10*/  @P6 LOP3.LUT R224, R224, 0x1, RZ, 0xfc, !PT ;  /* 0x00000001e0e06812 */ /* 0x000fe400078efcff */
[----:B------:R-:W-:Y:S02]  /*5ed20*/  LOP3.LUT P6, RZ, R226, 0x400, RZ, 0xc0, !PT ;  /* 0x00000400e2ff7812 */ /* 0x000fe400078cc0ff */
[----:B------:R-:W-:Y:S02]  /*5ed30*/  LOP3.LUT R224, R224, 0xfffffffd, RZ, 0xc0, !PT ;  /* 0xfffffffde0e07812 */ /* 0x000fe400078ec0ff */
[----:B0-----:R-:W-:-:S05]  /*5ed40*/  PRMT R225, R252, 0x7770, RZ ;  /* 0x00007770fce17816 */ /* 0x001fca00000000ff */
[----:B------:R0:W-:Y:S04]  /*5ed50*/  @P2 STG.E.U8 desc[UR44][R30.64], R225 ;  /* 0x000000e11e002986 */ /* 0x0001e8000c10112c */
[----:B------:R-:W-:Y:S02]  /*5ed60*/  @P6 LOP3.LUT R224, R224, 0x2, RZ, 0xfc, !PT ;  /* 0x00000002e0e06812 */ /* 0x000fe400078efcff */
[----:B------:R-:W-:Y:S01]  /*5ed70*/  LOP3.LUT P6, RZ, R226, 0x200, RZ, 0xc0, !PT ;  /* 0x00000200e2ff7812 */ /* 0x000fe200078cc0ff */
[----:B0-----:R-:W4:Y:S01]  /*5ed80*/  LDL.LU R30, [R1+0xa8] ;  /* 0x0000a800011e7983 */ /* 0x001f220000300800 */
[----:B------:R-:W-:-:S03]  /*5ed90*/  LOP3.LUT R224, R224, 0xfffffffb, RZ, 0xc0, !PT ;  /* 0xfffffffbe0e07812 */ /* 0x000fc600078ec0ff */
[----:B------:R-:W4:Y:S08]  /*5eda0*/  LDL.LU.64 R60, [R1+0x1ea0] ;  /* 0x001ea000013c7983 */ /* 0x000f300000300a00 */
[----:B------:R-:W-:Y:S01]  /*5edb0*/  @P6 LOP3.LUT R224, R224, 0x4, RZ, 0xfc, !PT ;  /* 0x00000004e0e06812 */ /* 0x000fe200078efcff */
[----:B------:R-:W4:Y:S01]  /*5edc0*/  LDL.LU.64 R56, [R1+0x1e98] ;  /* 0x001e980001387983 */ /* 0x000f220000300a00 */
[----:B------:R-:W-:-:S02]  /*5edd0*/  LOP3.LUT P6, RZ, R226, 0x100, RZ, 0xc0, !PT ;  /* 0x00000100e2ff7812 */ /* 0x000fc400078cc0ff */
[----:B------:R-:W-:Y:S01]  /*5ede0*/  LOP3.LUT R224, R224, 0xfffffff7, RZ, 0xc0, !PT ;  /* 0xfffffff7e0e07812 */ /* 0x000fe200078ec0ff */
[----:B------:R-:W4:Y:S01]  /*5edf0*/  LDL.LU R31, [R1+0x98] ;  /* 0x00009800011f7983 */ /* 0x000f220000300800 */
[----:B------:R-:W-:-:S03]  /*5ee00*/  PRMT R225, R252, 0x7771, RZ ;  /* 0x00007771fce17816 */ /* 0x000fc600000000ff */
[----:B------:R-:W4:Y:S06]  /*5ee10*/  LDL.LU.64 R42, [R1+0x1e90] ;  /* 0x001e9000012a7983 */ /* 0x000f2c0000300a00 */
[----:B------:R-:W-:Y:S01]  /*5ee20*/  @P6 LOP3.LUT R224, R224, 0x8, RZ, 0xfc, !PT ;  /* 0x00000008e0e06812 */ /* 0x000fe200078efcff */
[----:B------:R0:W-:Y:S01]  /*5ee30*/  @P5 STG.E.U8 desc[UR44][R36.64], R225 ;  /* 0x000000e124005986 */ /* 0x0001e2000c10112c */
[----:B------:R-:W-:-:S03]  /*5ee40*/  LOP3.LUT P6, RZ, R226, 0x80, RZ, 0xc0, !PT ;  /* 0x00000080e2ff7812 */ /* 0x000fc600078cc0ff */
[----:B------:R-:W4:Y:S04]  /*5ee50*/  LDL.LU.64 R38, [R1+0x1e88] ;  /* 0x001e880001267983 */ /* 0x000f280000300a00 */
[----:B------:R-:W4:Y:S01]  /*5ee60*/  LDL.LU.64 R40, [R1+0x1e80] ;  /* 0x001e800001287983 */ /* 0x000f220000300a00 */
[----:B0-----:R-:W-:-:S03]  /*5ee70*/  PRMT R225, R252, 0x7772, RZ ;  /* 0x00007772fce17816 */ /* 0x001fc600000000ff */
[----:B------:R-:W4:Y:S04]  /*5ee80*/  LDL.LU.64 R36, [R1+0x1e78] ;  /* 0x001e780001247983 */ /* 0x000f280000300a00 */
[----:B------:R0:W-:Y:S01]  /*5ee90*/  @P6 STG.E.U8 desc[UR44][R230.64], R225 ;  /* 0x000000e1e6006986 */ /* 0x0001e2000c10112c */
[----:B------:R-:W-:Y:S02]  /*5eea0*/  LOP3.LUT P6, RZ, R224, 0x8, RZ, 0xc0, !PT ;  /* 0x00000008e0ff7812 */ /* 0x000fe400078cc0ff */
[----:B0-----:R-:W-:Y:S01]  /*5eeb0*/  PRMT R225, R252, 0x7773, RZ ;  /* 0x00007773fce17816 */ /* 0x001fe200000000ff */
[----:B------:R-:W4:Y:S10]  /*5eec0*/  LDL.LU.64 R230, [R1+0x1e70] ;  /* 0x001e700001e67983 */ /* 0x000f340000300a00 */
[----:B------:R0:W-:Y:S01]  /*5eed0*/  @P6 STG.E.U8 desc[UR44][R28.64], R225 ;  /* 0x000000e11c006986 */ /* 0x0001e2000c10112c */
[----:B------:R-:W-:-:S03]  /*5eee0*/  LOP3.LUT P6, RZ, R224, 0x4, RZ, 0xc0, !PT ;  /* 0x00000004e0ff7812 */ /* 0x000fc600078cc0ff */
[----:B0-----:R-:W4:Y:S01]  /*5eef0*/  LDL.LU.64 R28, [R1+0x1e68] ;  /* 0x001e6800011c7983 */ /* 0x001f220000300a00 */
[----:B------:R-:W-:-:S03]  /*5ef00*/  PRMT R225, R63, 0x7770, RZ ;  /* 0x000077703fe17816 */ /* 0x000fc600000000ff */
[----:B------:R-:W4:Y:S06]  /*5ef10*/  LDL.LU R252, [R1+0xac] ;  /* 0x0000ac0001fc7983 */ /* 0x000f2c0000300800 */
[----:B---3--:R0:W-:Y:S04]  /*5ef20*/  @P6 STG.E.U8 desc[UR44][R228.64], R225 ;  /* 0x000000e1e4006986 */ /* 0x0081e8000c10112c */
[----:B0-----:R-:W3:Y:S01]  /*5ef30*/  LDL.LU.64 R228, [R1+0x1e60] ;  /* 0x001e600001e47983 */ /* 0x001ee20000300a00 */
[----:B------:R-:W-:-:S02]  /*5ef40*/  LOP3.LUT P6, RZ, R224, 0x2, RZ, 0xc0, !PT ;  /* 0x00000002e0ff7812 */ /* 0x000fc400078cc0ff */
[----:B------:R-:W-:-:S11]  /*5ef50*/  PRMT R225, R63, 0x7771, RZ ;  /* 0x000077713fe17816 */ /* 0x000fd600000000ff */
[----:B--2---:R0:W-:Y:S01]  /*5ef60*/  @P6 STG.E.U8 desc[UR44][R64.64], R225 ;  /* 0x000000e140006986 */ /* 0x0041e2000c10112c */
[----:B------:R-:W-:Y:S02]  /*5ef70*/  LOP3.LUT P6, RZ, R224, 0x1, RZ, 0xc0, !PT ;  /* 0x00000001e0ff7812 */ /* 0x000fe400078cc0ff */
[----:B------:R-:W-:Y:S02]  /*5ef80*/  PRMT R224, R63, 0x7772, RZ ;  /* 0x000077723fe07816 */ /* 0x000fe400000000ff */
[C---:B------:R-:W-:Y:S02]  /*5ef90*/  LOP3.LUT P1, RZ, R226.reuse, 0x10000, RZ, 0xc0, !PT ;  /* 0x00010000e2ff7812 */ /* 0x040fe4000782c0ff */
[C---:B------:R-:W-:Y:S02]  /*5efa0*/  LOP3.LUT P4, RZ, R226.reuse, 0x20000, RZ, 0xc0, !PT ;  /* 0x00020000e2ff7812 */ /* 0x040fe4000788c0ff */
[C---:B------:R-:W-:Y:S02]  /*5efb0*/  LOP3.LUT P3, RZ, R226.reuse, 0x40000, RZ, 0xc0, !PT ;  /* 0x00040000e2ff7812 */ /* 0x040fe4000786c0ff */
[----:B------:R-:W-:Y:S01]  /*5efc0*/  LOP3.LUT P0, RZ, R226, 0x80000, RZ, 0xc0, !PT ;  /* 0x00080000e2ff7812 */ /* 0x000fe2000780c0ff */
[----:B0-----:R-:W2:Y:S04]  /*5efd0*/  LDL.LU.64 R64, [R1+0x24c0] ;  /* 0x0024c00001407983 */ /* 0x001ea80000300a00 */
[----:B------:R0:W-:Y:S01]  /*5efe0*/  @P6 STG.E.U8 desc[UR44][R220.64], R224 ;  /* 0x000000e0dc006986 */ /* 0x0001e2000c10112c */
[----:B------:R-:W-:-:S02]  /*5eff0*/  LOP3.LUT P6, RZ, R7, 0x80000000, RZ, 0xc0, !PT ;  /* 0x8000000007ff7812 */ /* 0x000fc400078cc0ff */
[----:B0-----:R-:W-:-:S11]  /*5f000*/  PRMT R224, R63, 0x7773, RZ ;  /* 0x000077733fe07816 */ /* 0x001fd600000000ff */
[----:B------:R4:W-:Y:S01]  /*5f010*/  @P6 STG.E.U8 desc[UR44][R58.64], R224 ;  /* 0x000000e03a006986 */ /* 0x0009e2000c10112c */
[----:B------:R-:W-:Y:S02]  /*5f020*/  LOP3.LUT P6, RZ, R7, 0x40000000, RZ, 0xc0, !PT ;  /* 0x4000000007ff7812 */ /* 0x000fe400078cc0ff */
[----:B----4-:R-:W-:-:S11]  /*5f030*/  PRMT R224, R30, 0x7770, RZ ;  /* 0x000077701ee07816 */ /* 0x010fd600000000ff */
[----:B------:R0:W-:Y:S01]  /*5f040*/  @P6 STG.E.U8 desc[UR44][R60.64], R224 ;  /* 0x000000e03c006986 */ /* 0x0001e2000c10112c */
[----:B------:R-:W-:Y:S02]  /*5f050*/  LOP3.LUT P6, RZ, R7, 0x20000000, RZ, 0xc0, !PT ;  /* 0x2000000007ff7812 */ /* 0x000fe400078cc0ff */
[----:B0-----:R-:W-:-:S11]  /*5f060*/  PRMT R224, R30, 0x7771, RZ ;  /* 0x000077711ee07816 */ /* 0x001fd600000000ff */
[----:B------:R0:W-:Y:S01]  /*5f070*/  @P6 STG.E.U8 desc[UR44][R56.64], R224 ;  /* 0x000000e038006986 */ /* 0x0001e2000c10112c */
[----:B------:R-:W-:Y:S02]  /*5f080*/  LOP3.LUT P6, RZ, R7, 0x10000000, RZ, 0xc0, !PT ;  /* 0x1000000007ff7812 */ /* 0x000fe400078cc0ff */
[----:B0-----:R-:W-:-:S11]  /*5f090*/  PRMT R224, R30, 0x7772, RZ ;  /* 0x000077721ee07816 */ /* 0x001fd600000000ff */
[----:B------:R0:W-:Y:S02]  /*5f0a0*/  @P6 STG.E.U8 desc[UR44][R42.64], R224 ;  /* 0x000000e02a006986 */ /* 0x0001e4000c10112c */
[----:B0-----:R-:W-:-:S05]  /*5f0b0*/  PRMT R224, R30, 0x7773, RZ ;  /* 0x000077731ee07816 */ /* 0x001fca00000000ff */
[----:B------:R0:W-:Y:S01]  /*5f0c0*/  @P1 STG.E.U8 desc[UR44][R38.64], R224 ;  /* 0x000000e026001986 */ /* 0x0001e2000c10112c */
[----:B------:R-:W-:Y:S02]  /*5f0d0*/  LOP3.LUT P2, RZ, R226, 0x100000, RZ, 0xc0, !PT ;  /* 0x00100000e2ff7812 */ /* 0x000fe4000784c0ff */
[----:B0-----:R-:W-:-:S05]  /*5f0e0*/  PRMT R224, R31, 0x7770, RZ ;  /* 0x000077701fe07816 */ /* 0x001fca00000000ff */
[----:B------:R0:W-:Y:S01]  /*5f0f0*/  @P4 STG.E.U8 desc[UR44][R40.64], R224 ;  /* 0x000000e028004986 */ /* 0x0001e2000c10112c */
[----:B------:R-:W-:Y:S02]  /*5f100*/  LOP3.LUT P5, RZ, R226, 0x200000, RZ, 0xc0, !PT ;  /* 0x00200000e2ff7812 */ /* 0x000fe400078ac0ff */
[----:B0-----:R-:W-:-:S05]  /*5f110*/  PRMT R224, R31, 0x7771, RZ ;  /* 0x000077711fe07816 */ /* 0x001fca00000000ff */
[----:B------:R0:W-:Y:S02]  /*5f120*/  @P3 STG.E.U8 desc[UR44][R36.64], R224 ;  /* 0x000000e024003986 */ /* 0x0001e4000c10112c */
[----:B0-----:R-:W-:-:S05]  /*5f130*/  PRMT R224, R31, 0x7772, RZ ;  /* 0x000077721fe07816 */ /* 0x001fca00000000ff */
[----:B------:R0:W-:Y:S02]  /*5f140*/  @P0 STG.E.U8 desc[UR44][R230.64], R224 ;  /* 0x000000e0e6000986 */ /* 0x0001e4000c10112c */
[----:B0-----:R-:W-:-:S05]  /*5f150*/  PRMT R224, R31, 0x7773, RZ ;  /* 0x000077731fe07816 */ /* 0x001fca00000000ff */
[----:B------:R0:W-:Y:S02]  /*5f160*/  @P2 STG.E.U8 desc[UR44][R28.64], R224 ;  /* 0x000000e01c002986 */ /* 0x0001e4000c10112c */
[----:B0-----:R-:W-:-:S05]  /*5f170*/  PRMT R224, R252, 0x7770, RZ ;  /* 0x00007770fce07816 */ /* 0x001fca00000000ff */
[----:B---3--:R0:W-:Y:S04]  /*5f180*/  @P5 STG.E.U8 desc[UR44][R228.64], R224 ;  /* 0x000000e0e4005986 */ /* 0x0081e8000c10112c */
[----:B0-----:R-:W3:Y:S04]  /*5f190*/  LDL.LU.64 R228, [R1+0x1e58] ;  /* 0x001e580001e47983 */ /* 0x001ee80000300a00 */
[----:B------:R-:W4:Y:S04]  /*5f1a0*/  LDL.LU.64 R38, [R1+0x1e50] ;  /* 0x001e500001267983 */ /* 0x000f280000300a00 */
[----:B------:R-:W2:Y:S04]  /*5f1b0*/  LDL.LU.64 R36, [R1+0x1e48] ;  /* 0x001e480001247983 */ /* 0x000ea80000300a00 */
[----:B------:R-:W2:Y:S04]  /*5f1c0*/  LDL.LU.64 R230, [R1+0x1e40] ;  /* 0x001e400001e67983 */ /* 0x000ea80000300a00 */
[----:B------:R-:W2:Y:S04]  /*5f1d0*/  LDL.LU.64 R30, [R1+0x1e38] ;  /* 0x001e3800011e7983 */ /* 0x000ea80000300a00 */
[----:B------:R-:W2:Y:S04]  /*5f1e0*/  LDL.LU.64 R28, [R1+0x1e30] ;  /* 0x001e3000011c7983 */ /* 0x000ea80000300a00 */
[----:B------:R-:W2:Y:S01]  /*5f1f0*/  LDL.LU R251, [R1+0x9c] ;  /* 0x00009c0001fb7983 */ /* 0x000ea20000300800 */
[----:B------:R-:W-:-:S02]  /*5f200*/  LOP3.LUT P3, RZ, R226, 0x400000, RZ, 0xc0, !PT ;  /* 0x00400000e2ff7812 */ /* 0x000fc4000786c0ff */
[----:B------:R-:W-:Y:S02]  /*5f210*/  PRMT R224, R252, 0x7771, RZ ;  /* 0x00007771fce07816 */ /* 0x000fe400000000ff */
        /* <DEDUP_REMOVED lines=12> */
[----:B------:R-:W-:Y:S01]  /*5f2e0*/  LOP3.LUT P6, RZ, R226, 0x40000000, RZ, 0xc0, !PT ;  /* 0x40000000e2ff7812 */ /* 0x000fe200078cc0ff */
[----:B---3--:R0:W-:Y:S04]  /*5f2f0*/  @P3 STG.E.U8 desc[UR44][R228.64], R224 ;  /* 0x000000e0e4003986 */ /* 0x0081e8000c10112c */
[----:B0-----:R-:W3:Y:S04]  /*5f300*/  LDL.LU.64 R228, [R1+0x1e28] ;  /* 0x001e280001e47983 */ /* 0x001ee80000300a00 */
[----:B------:R-:W3:Y:S04]  /*5f310*/  LDL.LU R40, [R1+0x80] ;  /* 0x0000800001287983 */ /* 0x000ee80000300800 */
[----:B------:R-:W3:Y:S01]  /*5f320*/  LDL.LU.64 R220, [R1+0x1e20] ;  /* 0x001e200001dc7983 */ /* 0x000ee20000300a00 */
[----:B------:R-:W-:-:S03]  /*5f330*/  LOP3.LUT R7, R7, 0xfeffffff, RZ, 0xc0, !PT ;  /* 0xfeffffff07077812 */ /* 0x000fc600078ec0ff */
[----:B------:R-:W3:Y:S01]  /*5f340*/  LDL.LU.64 R62, [R1+0x1e18] ;  /* 0x001e1800013e7983 */ /* 0x000ee20000300a00 */
[----:B------:R-:W-:Y:S02]  /*5f350*/  @P6 LOP3.LUT R7, R7, 0x1000000, RZ, 0xfc, !PT ;  /* 0x0100000007076812 */ /* 0x000fe400078efcff */
[----:B------:R-:W-:Y:S01]  /*5f360*/  LOP3.LUT P6, RZ, R226, 0x20000000, RZ, 0xc0, !PT ;  /* 0x20000000e2ff7812 */ /* 0x000fe200078cc0ff */
[----:B------:R-:W3:Y:S01]  /*5f370*/  LDL.LU.64 R58, [R1+0x1e10] ;  /* 0x001e1000013a7983 */ /* 0x000ee20000300a00 */
[----:B------:R-:W-:-:S03]  /*5f380*/  LOP3.LUT R7, R7, 0xfdffffff, RZ, 0xc0, !PT ;  /* 0xfdffffff07077812 */ /* 0x000fc600078ec0ff */
[----:B------:R-:W3:Y:S01]  /*5f390*/  LDL.LU.64 R60, [R1+0x1e08] ;  /* 0x001e0800013c7983 */ /* 0x000ee20000300a00 */
[C---:B------:R-:W-:Y:S02]  /*5f3a0*/  LOP3.LUT P0, RZ, R226.reuse, 0x800000, RZ, 0xc0, !PT ;  /* 0x00800000e2ff7812 */ /* 0x040fe4000780c0ff */
[C---:B------:R-:W-:Y:S01]  /*5f3b0*/  LOP3.LUT P2, RZ, R226.reuse, 0x1000000, RZ, 0xc0, !PT ;  /* 0x01000000e2ff7812 */ /* 0x040fe2000784c0ff */
[----:B------:R-:W3:Y:S04]  /*5f3c0*/  LDL.LU R41, [R1+0x70] ;  /* 0x0000700001297983 */ /* 0x000ee80000300800 */
[----:B------:R-:W-:Y:S01]  /*5f3d0*/  @P6 LOP3.LUT R7, R7, 0x2000000, RZ, 0xfc, !PT ;  /* 0x0200000007076812 */ /* 0x000fe200078efcff */
[----:B------:R-:W3:Y:S01]  /*5f3e0*/  LDL.LU.64 R56, [R1+0x1e00] ;  /* 0x001e000001387983 */ /* 0x000ee20000300a00 */
[----:B------:R-:W-:-:S02]  /*5f3f0*/  LOP3.LUT P6, RZ, R226, 0x10000000, RZ, 0xc0, !PT ;  /* 0x10000000e2ff7812 */ /* 0x000fc400078cc0ff */
[----:B------:R-:W-:Y:S01]  /*5f400*/  LOP3.LUT R7, R7, 0xfbffffff, RZ, 0xc0, !PT ;  /* 0xfbffffff07077812 */ /* 0x000fe200078ec0ff */
[----:B------:R-:W3:Y:S01]  /*5f410*/  LDL.LU.64 R42, [R1+0x1df8] ;  /* 0x001df800012a7983 */ /* 0x000ee20000300a00 */
[----:B------:R-:W-:-:S09]  /*5f420*/  PRMT R224, R252, 0x7772, RZ ;  /* 0x00007772fce07816 */ /* 0x000fd200000000ff */
[----:B------:R-:W-:Y:S02]  /*5f430*/  @P6 LOP3.LUT R7, R7, 0x4000000, RZ, 0xfc, !PT ;  /* 0x0400000007076812 */ /* 0x000fe400078efcff */
[C---:B------:R-:W-:Y:S01]  /*5f440*/  LOP3.LUT P6, RZ, R226.reuse, 0x8000000, RZ, 0xc0, !PT ;  /* 0x08000000e2ff7812 */ /* 0x040fe200078cc0ff */
[----:B----4-:R0:W-:Y:S01]  /*5f450*/  @P0 STG.E.U8 desc[UR44][R38.64], R224 ;  /* 0x000000e026000986 */ /* 0x0101e2000c10112c */
[----:B------:R-:W-:Y:S02]  /*5f460*/  LOP3.LUT P5, RZ, R226, 0x2000000, RZ, 0xc0, !PT ;  /* 0x02000000e2ff7812 */ /* 0x000fe400078ac0ff */
[----:B------:R-:W-:Y:S02]  /*5f470*/  LOP3.LUT R7, R7, 0xf7ffffff, RZ, 0xc0, !PT ;  /* 0xf7ffffff07077812 */ /* 0x000fe400078ec0ff */
[----:B0-----:R-:W-:-:S07]  /*5f480*/  PRMT R224, R252, 0x7773, RZ ;  /* 0x00007773fce07816 */ /* 0x001fce00000000ff */
[----:B------:R-:W-:Y:S01]  /*5f490*/  @P6 LOP3.LUT R7, R7, 0x8000000, RZ, 0xfc, !PT ;  /* 0x0800000007076812 */ /* 0x000fe200078efcff */
[----:B------:R-:W4:Y:S01]  /*5f4a0*/  LDL.LU R252, [R1+0x84] ;  /* 0x0000840001fc7983 */ /* 0x000f220000300800 */
[----:B------:R-:W-:-:S03]  /*5f4b0*/  LOP3.LUT P6, RZ, R226, 0x4000000, RZ, 0xc0, !PT ;  /* 0x04000000e2ff7812 */ /* 0x000fc600078cc0ff */
[----:B--2---:R0:W-:Y:S04]  /*5f4c0*/  @P2 STG.E.U8 desc[UR44][R36.64], R224 ;  /* 0x000000e024002986 */ /* 0x0041e8000c10112c */
[----:B------:R-:W2:Y:S01]  /*5f4d0*/  LDL.LU.64 R38, [R1+0x1df0] ;  /* 0x001df00001267983 */ /* 0x000ea20000300a00 */
[----:B0-----:R-:W-:-:S03]  /*5f4e0*/  PRMT R224, R251, 0x7770, RZ ;  /* 0x00007770fbe07816 */ /* 0x001fc600000000ff */
[----:B------:R-:W4:Y:S04]  /*5f4f0*/  LDL.LU.64 R36, [R1+0x1de8] ;  /* 0x001de80001247983 */ /* 0x000f280000300a00 */
[----:B------:R0:W-:Y:S02]  /*5f500*/  @P5 STG.E.U8 desc[UR44][R230.64], R224 ;  /* 0x000000e0e6005986 */ /* 0x0001e4000c10112c */
[----:B0-----:R-:W-:Y:S02]  /*5f510*/  PRMT R224, R251, 0x7771, RZ ;  /* 0x00007771fbe07816 */ /* 0x001fe400000000ff */
[----:B------:R-:W4:Y:S04]  /*5f520*/  LDL.LU.64 R230, [R1+0x1de0] ;  /* 0x001de00001e67983 */ /* 0x000f280000300a00 */
[----:B------:R0:W-:Y:S01]  /*5f530*/  @P6 STG.E.U8 desc[UR44][R30.64], R224 ;  /* 0x000000e01e006986 */ /* 0x0001e2000c10112c */
[----:B------:R-:W-:-:S02]  /*5f540*/  LOP3.LUT P6, RZ, R7, 0x8000000, RZ, 0xc0, !PT ;  /* 0x0800000007ff7812 */ /* 0x000fc400078cc0ff */
[----:B0-----:R-:W-:Y:S01]  /*5f550*/  PRMT R224, R251, 0x7772, RZ ;  /* 0x00007772fbe07816 */ /* 0x001fe200000000ff */
[----:B------:R-:W4:Y:S10]  /*5f560*/  LDL.LU.64 R30, [R1+0x1dd8] ;  /* 0x001dd800011e7983 */ /* 0x000f340000300a00 */
[----:B------:R0:W-:Y:S01]  /*5f570*/  @P6 STG.E.U8 desc[UR44][R28.64], R224 ;  /* 0x000000e01c006986 */ /* 0x0001e2000c10112c */
[----:B------:R-:W-:-:S03]  /*5f580*/  LOP3.LUT P6, RZ, R7, 0x4000000, RZ, 0xc0, !PT ;  /* 0x0400000007ff7812 */ /* 0x000fc600078cc0ff */
[----:B0-----:R-:W4:Y:S01]  /*5f590*/  LDL.LU.64 R28, [R1+0x1dd0] ;  /* 0x001dd000011c7983 */ /* 0x001f220000300a00 */
[----:B------:R-:W-:-:S09]  /*5f5a0*/  PRMT R224, R251, 0x7773, RZ ;  /* 0x00007773fbe07816 */ /* 0x000fd200000000ff */
[----:B---3--:R0:W-:Y:S04]  /*5f5b0*/  @P6 STG.E.U8 desc[UR44][R228.64], R224 ;  /* 0x000000e0e4006986 */ /* 0x0081e8000c10112c */
        /* <DEDUP_REMOVED lines=23> */
[----:B--2---:R0:W-:Y:S01]  /*5f730*/  @P1 STG.E.U8 desc[UR44][R38.64], R224 ;  /* 0x000000e026001986 */ /* 0x0041e2000c10112c */
[----:B------:R-:W-:Y:S02]  /*5f740*/  LOP3.LUT P0, RZ, R227, 0x40, RZ, 0xc0, !PT ;  /* 0x00000040e3ff7812 */ /* 0x000fe4000780c0ff */
[----:B0-----:R-:W-:-:S05]  /*5f750*/  PRMT R224, R41, 0x7773, RZ ;  /* 0x0000777329e07816 */ /* 0x001fca00000000ff */
[----:B----4-:R0:W-:Y:S01]  /*5f760*/  @P4 STG.E.U8 desc[UR44][R36.64], R224 ;  /* 0x000000e024004986 */ /* 0x0101e2000c10112c */
        /* <DEDUP_REMOVED lines=9> */
[----:B---3--:R0:W-:Y:S04]  /*5f800*/  @P5 STG.E.U8 desc[UR44][R228.64], R224 ;  /* 0x000000e0e4005986 */ /* 0x0081e8000c10112c */
[----:B0-----:R-:W2:Y:S04]  /*5f810*/  LDL.LU.64 R228, [R1+0x1dc0] ;  /* 0x001dc00001e47983 */ /* 0x001ea80000300a00 */
[----:B------:R-:W3:Y:S04]  /*5f820*/  LDL.LU.64 R38, [R1+0x1db8] ;  /* 0x001db80001267983 */ /* 0x000ee80000300a00 */
[----:B------:R-:W4:Y:S04]  /*5f830*/  LDL.LU.64 R40, [R1+0x1db0] ;  /* 0x001db00001287983 */ /* 0x000f280000300a00 */
[----:B------:R-:W2:Y:S04]  /*5f840*/  LDL.LU R31, [R1+0x74] ;  /* 0x00007400011f7983 */ /* 0x000ea80000300800 */
[----:B------:R-:W4:Y:S04]  /*5f850*/  LDL.LU.64 R36, [R1+0x1da8] ;  /* 0x001da80001247983 */ /* 0x000f280000300a00 */
[----:B------:R-:W4:Y:S04]  /*5f860*/  LDL.LU.64 R230, [R1+0x1da0] ;  /* 0x001da00001e67983 */ /* 0x000f280000300a00 */
[----:B------:R-:W4:Y:S01]  /*5f870*/  LDL.LU R251, [R1+0x88] ;  /* 0x0000880001fb7983 */ /* 0x000f220000300800 */
[----:B------:R-:W-:-:S03]  /*5f880*/  LOP3.LUT P3, RZ, R227, 0x200, RZ, 0xc0, !PT ;  /* 0x00000200e3ff7812 */ /* 0x000fc6000786c0ff */
[----:B------:R-:W4:Y:S01]  /*5f890*/  LDL.LU.64 R28, [R1+0x1d98] ;  /* 0x001d9800011c7983 */ /* 0x000f220000300a00 */
        /* <DEDUP_REMOVED lines=16> */
[----:B0-----:R-:W2:Y:S04]  /*5f9a0*/  LDL.LU.64 R228, [R1+0x1d90] ;  /* 0x001d900001e47983 */ /* 0x001ea80000300a00 */
[----:B------:R-:W2:Y:S04]  /*5f9b0*/  LDL.LU R30, [R1+0x78] ;  /* 0x00007800011e7983 */ /* 0x000ea80000300800 */
[----:B------:R-:W2:Y:S04]  /*5f9c0*/  LDL.LU.64 R220, [R1+0x1d88] ;  /* 0x001d880001dc7983 */ /* 0x000ea80000300a00 */
[----:B------:R-:W2:Y:S01]  /*5f9d0*/  LDL.LU.64 R62, [R1+0x1d80] ;  /* 0x001d8000013e7983 */ /* 0x000ea20000300a00 */
[----:B------:R-:W-:-:S02]  /*5f9e0*/  @P6 LOP3.LUT R7, R7, 0x10000, RZ, 0xfc, !PT ;  /* 0x0001000007076812 */ /* 0x000fc400078efcff */
[----:B------:R-:W-:Y:S01]  /*5f9f0*/  LOP3.LUT P6, RZ, R227, 0x10000, RZ, 0xc0, !PT ;  /* 0x00010000e3ff7812 */ /* 0x000fe200078cc0ff */
[----:B------:R-:W2:Y:S01]  /*5fa00*/  LDL.LU.64 R58, [R1+0x1d78] ;  /* 0x001d7800013a7983 */ /* 0x000ea20000300a00 */
[----:B------:R-:W-:-:S03]  /*5fa10*/  LOP3.LUT R7, R7, 0xfffdffff, RZ, 0xc0, !PT ;  /* 0xfffdffff07077812 */ /* 0x000fc600078ec0ff */
[----:B------:R-:W2:Y:S01]  /*5fa20*/  LDL.LU.64 R60, [R1+0x1d70] ;  /* 0x001d7000013c7983 */ /* 0x000ea20000300a00 */
[C---:B------:R-:W-:Y:S02]  /*5fa30*/  LOP3.LUT P0, RZ, R227.reuse, 0x400, RZ, 0xc0, !PT ;  /* 0x00000400e3ff7812 */ /* 0x040fe4000780c0ff */
[----:B------:R-:W-:Y:S01]  /*5fa40*/  LOP3.LUT P2, RZ, R227, 0x800, RZ, 0xc0, !PT ;  /* 0x00000800e3ff7812 */ /* 0x000fe2000784c0ff */
[----:B------:R-:W2:Y:S04]  /*5fa50*/  LDL.LU R252, [R1+0x8c] ;  /* 0x00008c0001fc7983 */ /* 0x000ea80000300800 */
[----:B------:R-:W-:Y:S01]  /*5fa60*/  @P6 LOP3.LUT R7, R7, 0x20000, RZ, 0xfc, !PT ;  /* 0x0002000007076812 */ /* 0x000fe200078efcff */
[----:B------:R-:W2:Y:S01]  /*5fa70*/  LDL.LU.64 R56, [R1+0x1d68] ;  /* 0x001d680001387983 */ /* 0x000ea20000300a00 */
[----:B------:R-:W-:-:S02]  /*5fa80*/  LOP3.LUT P6, RZ, R227, 0x8000, RZ, 0xc0, !PT ;  /* 0x00008000e3ff7812 */ /* 0x000fc400078cc0ff */
[----:B------:R-:W-:Y:S01]  /*5fa90*/  LOP3.LUT R7, R7, 0xfffbffff, RZ, 0xc0, !PT ;  /* 0xfffbffff07077812 */ /* 0x000fe200078ec0ff */
[----:B------:R-:W2:Y:S01]  /*5faa0*/  LDL.LU.64 R42, [R1+0x1d60] ;  /* 0x001d6000012a7983 */ /* 0x000ea20000300a00 */
[----:B------:R-:W-:-:S09]  /*5fab0*/  PRMT R224, R31, 0x7771, RZ ;  /* 0x000077711fe07816 */ /* 0x000fd200000000ff */
[----:B------:R-:W-:Y:S02]  /*5fac0*/  @P6 LOP3.LUT R7, R7, 0x40000, RZ, 0xfc, !PT ;  /* 0x0004000007076812 */ /* 0x000fe400078efcff */
[C---:B------:R-:W-:Y:S01]  /*5fad0*/  LOP3.LUT P6, RZ, R227.reuse, 0x4000, RZ, 0xc0, !PT ;  /* 0x00004000e3ff7812 */ /* 0x040fe200078cc0ff */
[----:B---3--:R0:W-:Y:S01]  /*5fae0*/  @P0 STG.E.U8 desc[UR44][R38.64], R224 ;  /* 0x000000e026000986 */ /* 0x0081e2000c10112c */
[----:B------:R-:W-:Y:S02]  /*5faf0*/  LOP3.LUT P5, RZ, R227, 0x1000, RZ, 0xc0, !PT ;  /* 0x00001000e3ff7812 */ /* 0x000fe400078ac0ff */
[----:B------:R-:W-:Y:S02]  /*5fb00*/  LOP3.LUT R7, R7, 0xfff7ffff, RZ, 0xc0, !PT ;  /* 0xfff7ffff07077812 */ /* 0x000fe400078ec0ff */
[----:B0-----:R-:W-:Y:S01]  /*5fb10*/  PRMT R224, R31, 0x7772, RZ ;  /* 0x000077721fe07816 */ /* 0x001fe200000000ff */
[----:B------:R-:W3:Y:S06]  /*5fb20*/  LDL.LU.64 R38, [R1+0x1d58] ;  /* 0x001d580001267983 */ /* 0x000eec0000300a00 */
[----:B------:R-:W-:-:S02]  /*5fb30*/  @P6 LOP3.LUT R7, R7, 0x80000, RZ, 0xfc, !PT ;  /* 0x0008000007076812 */ /* 0x000fc400078efcff */
[----:B------:R-:W-:Y:S01]  /*5fb40*/  LOP3.LUT P6, RZ, R227, 0x2000, RZ, 0xc0, !PT ;  /* 0x00002000e3ff7812 */ /* 0x000fe200078cc0ff */
[----:B----4-:R0:W-:Y:S02]  /*5fb50*/  @P2 STG.E.U8 desc[UR44][R40.64], R224 ;  /* 0x000000e028002986 */ /* 0x0101e4000c10112c */
[----:B0-----:R-:W-:Y:S02]  /*5fb60*/  PRMT R224, R31, 0x7773, RZ ;  /* 0x000077731fe07816 */ /* 0x001fe400000000ff */
[----:B------:R-:W4:Y:S04]  /*5fb70*/  LDL.LU.64 R40, [R1+0x1d50] ;  /* 0x001d500001287983 */ /* 0x000f280000300a00 */
[----:B------:R0:W-:Y:S02]  /*5fb80*/  @P5 STG.E.U8 desc[UR44][R36.64], R224 ;  /* 0x000000e024005986 */ /* 0x0001e4000c10112c */
[----:B0-----:R-:W-:-:S02]  /*5fb90*/  PRMT R224, R251, 0x7770, RZ ;  /* 0x00007770fbe07816 */ /* 0x001fc400000000ff */
[----:B------:R-:W4:Y:S04]  /*5fba0*/  LDL.LU.64 R36, [R1+0x1d48] ;  /* 0x001d480001247983 */ /* 0x000f280000300a00 */
[----:B------:R0:W-:Y:S01]  /*5fbb0*/  @P6 STG.E.U8 desc[UR44][R230.64], R224 ;  /* 0x000000e0e6006986 */ /* 0x0001e2000c10112c */
[----:B------:R-:W-:Y:S02]  /*5fbc0*/  LOP3.LUT P6, RZ, R7, 0x80000, RZ, 0xc0, !PT ;  /* 0x0008000007ff7812 */ /* 0x000fe400078cc0ff */
[----:B0-----:R-:W-:Y:S01]  /*5fbd0*/  PRMT R224, R251, 0x7771, RZ ;  /* 0x00007771fbe07816 */ /* 0x001fe200000000ff */
[----:B------:R-:W4:Y:S04]  /*5fbe0*/  LDL.LU.64 R230, [R1+0x1d40] ;  /* 0x001d400001e67983 */ /* 0x000f280000300a00 */
[----:B------:R-:W4:Y:S06]  /*5fbf0*/  LDL.LU R31, [R1+0x7c] ;  /* 0x00007c00011f7983 */ /* 0x000f2c0000300800 */
        /* <DEDUP_REMOVED lines=28> */
[----:B---3--:R0:W-:Y:S01]  /*5fdc0*/  @P1 STG.E.U8 desc[UR44][R38.64], R224 ;  /* 0x000000e026001986 */ /* 0x0081e2000c10112c */
        /* <DEDUP_REMOVED lines=12> */
[----:B--2---:R0:W-:Y:S04]  /*5fe90*/  @P5 STG.E.U8 desc[UR44][R228.64], R224 ;  /* 0x000000e0e4005986 */ /* 0x0041e8000c10112c */
[----:B0-----:R-:W2:Y:S04]  /*5fea0*/  LDL.LU.64 R228, [R1+0x24b0] ;  /* 0x0024b00001e47983 */ /* 0x001ea80000300a00 */
[----:B------:R-:W3:Y:S04]  /*5feb0*/  LDL.LU.64 R28, [R1+0x1d28] ;  /* 0x001d2800011c7983 */ /* 0x000ee80000300a00 */
[----:B------:R-:W4:Y:S04]  /*5fec0*/  LDL.LU.64 R36, [R1+0x1d20] ;  /* 0x001d200001247983 */ /* 0x000f280000300a00 */
[----:B------:R-:W4:Y:S04]  /*5fed0*/  LDL.LU.64 R38, [R1+0x1d18] ;  /* 0x001d180001267983 */ /* 0x000f280000300a00 */
[----:B------:R-:W4:Y:S04]  /*5fee0*/  LDL.LU.64 R40, [R1+0x1d10] ;  /* 0x001d100001287983 */ /* 0x000f280000300a00 */
[----:B------:R-:W4:Y:S04]  /*5fef0*/  LDL.LU R252, [R1+0x60] ;  /* 0x0000600001fc7983 */ /* 0x000f280000300800 */
[----:B------:R-:W4:Y:S04]  /*5ff00*/  LDL.LU.64 R230, [R1+0x1d08] ;  /* 0x001d080001e67983 */ /* 0x000f280000300a00 */
[----:B------:R-:W4:Y:S01]  /*5ff10*/  LDL.LU R251, [R1+0x10] ;  /* 0x0000100001fb7983 */ /* 0x000f220000300800 */
[----:B------:R-:W-:-:S02]  /*5ff20*/  PRMT R224, R31, 0x7773, RZ ;  /* 0x000077731fe07816 */ /* 0x000fc400000000ff */
[----:B------:R-:W-:Y:S01]  /*5ff30*/  LOP3.LUT P3, RZ, R227, 0x10000000, RZ, 0xc0, !PT ;  /* 0x10000000e3ff7812 */ /* 0x000fe2000786c0ff */
[----:B------:R-:W4:Y:S01]  /*5ff40*/  LDL.LU.64 R30, [R1+0x1d00] ;  /* 0x001d0000011e7983 */ /* 0x000f220000300a00 */
[----:B------:R-:W-:Y:S02]  /*5ff50*/  LOP3.LUT R7, R7, 0xffffffef, RZ, 0xc0, !PT ;  /* 0xffffffef07077812 */ /* 0x000fe400078ec0ff */
[C---:B------:R-:W-:Y:S02]  /*5ff60*/  LOP3.LUT P0, RZ, R227.reuse, 0x20000000, RZ, 0xc0, !PT ;  /* 0x20000000e3ff7812 */ /* 0x040fe4000780c0ff */
[C---:B------:R-:W-:Y:S02]  /*5ff70*/  LOP3.LUT P2, RZ, R227.reuse, 0x40000000, RZ, 0xc0, !PT ;  /* 0x40000000e3ff7812 */ /* 0x040fe4000784c0ff */
[----:B------:R-:W-:-:S05]  /*5ff80*/  LOP3.LUT P5, RZ, R227, 0x80000000, RZ, 0xc0, !PT ;  /* 0x80000000e3ff7812 */ /* 0x000fca00078ac0ff */
[----:B---3--:R0:W-:Y:S04]  /*5ff90*/  @P3 STG.E.U8 desc[UR44][R28.64], R224 ;  /* 0x000000e01c003986 */ /* 0x0081e8000c10112c */
[----:B0-----:R-:W3:Y:S01]  /*5ffa0*/  LDL.LU.64 R28, [R1+0x1cf8] ;  /* 0x001cf800011c7983 */ /* 0x001ee20000300a00 */
[----:B--2---:R-:W-:-:S03]  /*5ffb0*/  LOP3.LUT P6, RZ, R228, 0x100, RZ, 0xc0, !PT ;  /* 0x00000100e4ff7812 */ /* 0x004fc600078cc0ff */
[----:B------:R-:W2:Y:S01]  /*5ffc0*/  LDL.LU.64 R220, [R1+0x1cf0] ;  /* 0x001cf00001dc7983 */ /* 0x000ea20000300a00 */
[----:B----4-:R-:W-:-:S03]  /*5ffd0*/  PRMT R224, R252, 0x7770, RZ ;  /* 0x00007770fce07816 */ /* 0x010fc600000000ff */
[----:B------:R-:W4:Y:S06]  /*5ffe0*/  LDL.LU.64 R60, [R1+0x1ce8] ;  /* 0x001ce800013c7983 */ /* 0x000f2c0000300a00 */
        /* <DEDUP_REMOVED lines=11> */
[----:B------:R-:W-:Y:S01]  /*600a0*/  LOP3.LUT R7, R7, 0xfffffeff, RZ, 0xc0, !PT ;  /* 0xfffffeff07077812 */ /* 0x000fe200078ec0ff */
[----:B------:R0:W-:Y:S10]  /*600b0*/  @P0 STG.E.U8 desc[UR44][R36.64], R224 ;  /* 0x000000e024000986 */ /* 0x0001f4000c10112c */
[----:B------:R-:W-:-:S02]  /*600c0*/  @P6 LOP3.LUT R7, R7, 0x100, RZ, 0xfc, !PT ;  /* 0x0000010007076812 */ /* 0x000fc400078efcff */
[----:B------:R-:W-:Y:S01]  /*600d0*/  LOP3.LUT P6, RZ, R228, 0x8, RZ, 0xc0, !PT ;  /* 0x00000008e4ff7812 */ /* 0x000fe200078cc0ff */
[----:B0-----:R-:W4:Y:S01]  /*600e0*/  LDL.LU R36, [R1+0x64] ;  /* 0x0000640001247983 */ /* 0x001f220000300800 */
[----:B------:R-:W-:-:S03]  /*600f0*/  LOP3.LUT R7, R7, 0xfffffdff, RZ, 0xc0, !PT ;  /* 0xfffffdff07077812 */ /* 0x000fc600078ec0ff */
[----:B------:R-:W4:Y:S04]  /*60100*/  LDL.LU.64 R226, [R1+0x1ce0] ;  /* 0x001ce00001e27983 */ /* 0x000f280000300a00 */
[----:B------:R-:W4:Y:S04]  /*60110*/  LDL.LU.64 R62, [R1+0x1cd8] ;  /* 0x001cd800013e7983 */ /* 0x000f280000300a00 */
        /* <DEDUP_REMOVED lines=9> */
[----:B------:R-:W-:Y:S02]  /*601b0*/  LOP3.LUT P6, RZ, R228, 0x2, RZ, 0xc0, !PT ;  /* 0x00000002e4ff7812 */ /* 0x000fe400078cc0ff */
[----:B------:R-:W-:Y:S01]  /*601c0*/  LOP3.LUT R7, R7, 0xfffff7ff, RZ, 0xc0, !PT ;  /* 0xfffff7ff07077812 */ /* 0x000fe200078ec0ff */
[----:B------:R-:W4:Y:S01]  /*601d0*/  LDL.LU.64 R42, [R1+0x1cc0] ;  /* 0x001cc000012a7983 */ /* 0x000f220000300a00 */
[----:B0-----:R-:W-:-:S03]  /*601e0*/  PRMT R224, R252, 0x7772, RZ ;  /* 0x00007772fce07816 */ /* 0x001fc600000000ff */
[----:B------:R-:W4:Y:S06]  /*601f0*/  LDL.LU.64 R38, [R1+0x1cb8] ;  /* 0x001cb80001267983 */ /* 0x000f2c0000300a00 */
[----:B------:R-:W-:Y:S02]  /*60200*/  @P6 LOP3.LUT R7, R7, 0x800, RZ, 0xfc, !PT ;  /* 0x0000080007076812 */ /* 0x000fe400078efcff */
[----:B------:R-:W-:Y:S01]  /*60210*/  LOP3.LUT P6, RZ, R228, 0x1, RZ, 0xc0, !PT ;  /* 0x00000001e4ff7812 */ /* 0x000fe200078cc0ff */
[----:B------:R0:W-:Y:S02]  /*60220*/  @P5 STG.E.U8 desc[UR44][R40.64], R224 ;  /* 0x000000e028005986 */ /* 0x0001e4000c10112c */
[----:B0-----:R-:W-:-:S02]  /*60230*/  PRMT R224, R252, 0x7773, RZ ;  /* 0x00007773fce07816 */ /* 0x001fc400000000ff */
[----:B------:R-:W4:Y:S08]  /*60240*/  LDL.LU.64 R40, [R1+0x1cb0] ;  /* 0x001cb00001287983 */ /* 0x000f300000300a00 */
        /* <DEDUP_REMOVED lines=13> */
[----:B--2---:R0:W-:Y:S01]  /*60320*/  @P6 STG.E.U8 desc[UR44][R220.64], R224 ;  /* 0x000000e0dc006986 */ /* 0x0041e2000c10112c */
[----:B------:R-:W-:Y:S02]  /*60330*/  LOP3.LUT P6, RZ, R7, 0x100, RZ, 0xc0, !PT ;  /* 0x0000010007ff7812 */ /* 0x000fe400078cc0ff */
[----:B0-----:R-:W-:Y:S01]  /*60340*/  PRMT R224, R251, 0x7773, RZ ;  /* 0x00007773fbe07816 */ /* 0x001fe200000000ff */
[----:B------:R-:W2:Y:S10]  /*60350*/  LDL.LU.64 R220, [R1+0x24a8] ;  /* 0x0024a80001dc7983 */ /* 0x000eb40000300a00 */
[----:B----4-:R0:W-:Y:S01]  /*60360*/  @P6 STG.E.U8 desc[UR44][R60.64], R224 ;  /* 0x000000e03c006986 */ /* 0x0101e2000c10112c */
[----:B------:R-:W-:-:S02]  /*60370*/  LOP3.LUT P6, RZ, R7, 0x80, RZ, 0xc0, !PT ;  /* 0x0000008007ff7812 */ /* 0x000fc400078cc0ff */
[C---:B------:R-:W-:Y:S02]  /*60380*/  LOP3.LUT P1, RZ, R228.reuse, 0x200, RZ, 0xc0, !PT ;  /* 0x00000200e4ff7812 */ /* 0x040fe4000782c0ff */
[C---:B------:R-:W-:Y:S02]  /*60390*/  LOP3.LUT P4, RZ, R228.reuse, 0x400, RZ, 0xc0, !PT ;  /* 0x00000400e4ff7812 */ /* 0x040fe4000788c0ff */
[C---:B------:R-:W-:Y:S02]  /*603a0*/  LOP3.LUT P3, RZ, R228.reuse, 0x800, RZ, 0xc0, !PT ;  /* 0x00000800e4ff7812 */ /* 0x040fe4000786c0ff */
[C---:B------:R-:W-:Y:S02]  /*603b0*/  LOP3.LUT P0, RZ, R228.reuse, 0x1000, RZ, 0xc0, !PT ;  /* 0x00001000e4ff7812 */ /* 0x040fe4000780c0ff */
[----:B------:R-:W-:Y:S01]  /*603c0*/  LOP3.LUT P2, RZ, R228, 0x2000, RZ, 0xc0, !PT ;  /* 0x00002000e4ff7812 */ /* 0x000fe2000784c0ff */
[----:B0-----:R-:W4:Y:S01]  /*603d0*/  LDL.LU.64 R60, [R1+0x24a0] ;  /* 0x0024a000013c7983 */ /* 0x001f220000300a00 */
[----:B------:R-:W-:-:S05]  /*603e0*/  PRMT R224, R36, 0x7770, RZ ;  /* 0x0000777024e07816 */ /* 0x000fca00000000ff */
        /* <DEDUP_REMOVED lines=11> */
[----:B------:R0:W-:Y:S02]  /*604a0*/  @P1 STG.E.U8 desc[UR44][R42.64], R224 ;  /* 0x000000e02a001986 */ /* 0x0001e4000c10112c */
        /* <DEDUP_REMOVED lines=12> */
[----:B------:R-:W2:Y:S04]  /*60570*/  LDL.LU.64 R58, [R1+0x1c88] ;  /* 0x001c8800013a7983 */ /* 0x000ea80000300a00 */
[----:B------:R-:W4:Y:S04]  /*60580*/  LDL.LU.64 R42, [R1+0x1c80] ;  /* 0x001c8000012a7983 */ /* 0x000f280000300a00 */
[----:B------:R-:W4:Y:S04]  /*60590*/  LDL.LU.64 R38, [R1+0x1c78] ;  /* 0x001c780001267983 */ /* 0x000f280000300a00 */
[----:B------:R-:W4:Y:S04]  /*605a0*/  LDL.LU.64 R40, [R1+0x1c70] ;  /* 0x001c700001287983 */ /* 0x000f280000300a00 */
[----:B------:R-:W4:Y:S04]  /*605b0*/  LDL.LU R37, [R1+0x18] ;  /* 0x0000180001257983 */ /* 0x000f280000300800 */
[----:B------:R-:W4:Y:S04]  /*605c0*/  LDL.LU.64 R230, [R1+0x1c68] ;  /* 0x001c680001e67983 */ /* 0x000f280000300a00 */
[----:B------:R-:W4:Y:S01]  /*605d0*/  LDL.LU R56, [R1+0x6c] ;  /* 0x00006c0001387983 */ /* 0x000f220000300800 */
[----:B------:R-:W-:-:S03]  /*605e0*/  LOP3.LUT P3, RZ, R228, 0x8000, RZ, 0xc0, !PT ;  /* 0x00008000e4ff7812 */ /* 0x000fc6000786c0ff */
[----:B------:R-:W4:Y:S01]  /*605f0*/  LDL.LU.64 R30, [R1+0x1c60] ;  /* 0x001c6000011e7983 */ /* 0x000f220000300a00 */
        /* <DEDUP_REMOVED lines=15> */
[----:B---3--:R0:W-:Y:S04]  /*606f0*/  @P3 STG.E.U8 desc[UR44][R28.64], R224 ;  /* 0x000000e01c003986 */ /* 0x0081e8000c10112c */
[----:B0-----:R-:W3:Y:S06]  /*60700*/  LDL.LU.64 R28, [R1+0x1c58] ;  /* 0x001c5800011c7983 */ /* 0x001eec0000300a00 */
[----:B------:R-:W-:-:S02]  /*60710*/  @P6 LOP3.LUT R7, R7, 0x1, RZ, 0xfc, !PT ;  /* 0x0000000107076812 */ /* 0x000fc400078efcff */
[C---:B------:R-:W-:Y:S01]  /*60720*/  LOP3.LUT P6, RZ, R228.reuse, 0x400000, RZ, 0xc0, !PT ;  /* 0x00400000e4ff7812 */ /* 0x040fe200078cc0ff */
[----:B------:R-:W3:Y:S01]  /*60730*/  LDL.LU.64 R226, [R1+0x1c48] ;  /* 0x001c480001e27983 */ /* 0x000ee20000300a00 */
[----:B------:R-:W-:Y:S02]  /*60740*/  LOP3.LUT R7, R7, 0xfffffffd, RZ, 0xc0, !PT ;  /* 0xfffffffd07077812 */ /* 0x000fe400078ec0ff */
[C---:B------:R-:W-:Y:S01]  /*60750*/  LOP3.LUT P0, RZ, R228.reuse, 0x10000, RZ, 0xc0, !PT ;  /* 0x00010000e4ff7812 */ /* 0x040fe2000780c0ff */
[----:B------:R-:W3:Y:S01]  /*60760*/  LDL.LU R57, [R1+0x1c] ;  /* 0x00001c0001397983 */ /* 0x000ee20000300800 */
[----:B------:R-:W-:Y:S02]  /*60770*/  LOP3.LUT P2, RZ, R228, 0x20000, RZ, 0xc0, !PT ;  /* 0x00020000e4ff7812 */ /* 0x000fe4000784c0ff */
[----:B------:R-:W-:Y:S01]  /*60780*/  PRMT R224, R252, 0x7773, RZ ;  /* 0x00007773fce07816 */ /* 0x000fe200000000ff */
[----:B------:R-:W3:Y:S04]  /*60790*/  LDL.LU.64 R62, [R1+0x1c40] ;  /* 0x001c4000013e7983 */ /* 0x000ee80000300a00 */
[----:B------:R-:W-:-:S02]  /*607a0*/  @P6 LOP3.LUT R7, R7, 0x2, RZ, 0xfc, !PT ;  /* 0x0000000207076812 */ /* 0x000fc400078efcff */
[C---:B------:R-:W-:Y:S02]  /*607b0*/  LOP3.LUT P6, RZ, R228.reuse, 0x200000, RZ, 0xc0, !PT ;  /* 0x00200000e4ff7812 */ /* 0x040fe400078cc0ff */
[----:B------:R-:W-:Y:S01]  /*607c0*/  LOP3.LUT R7, R7, 0xfffffffb, RZ, 0xc0, !PT ;  /* 0xfffffffb07077812 */ /* 0x000fe200078ec0ff */
[----:B--2---:R0:W-:Y:S01]  /*607d0*/  @P0 STG.E.U8 desc[UR44][R58.64], R224 ;  /* 0x000000e03a000986 */ /* 0x0041e2000c10112c */
[----:B------:R-:W-:-:S09]  /*607e0*/  LOP3.LUT P5, RZ, R228, 0x40000, RZ, 0xc0, !PT ;  /* 0x00040000e4ff7812 */ /* 0x000fd200078ac0ff */
[----:B------:R-:W-:Y:S02]  /*607f0*/  @P6 LOP3.LUT R7, R7, 0x4, RZ, 0xfc, !PT ;  /* 0x0000000407076812 */ /* 0x000fe400078efcff */
[----:B------:R-:W-:Y:S01]  /*60800*/  LOP3.LUT P6, RZ, R228, 0x100000, RZ, 0xc0, !PT ;  /* 0x00100000e4ff7812 */ /* 0x000fe200078cc0ff */
[----:B0-----:R-:W2:Y:S01]  /*60810*/  LDL.LU.64 R58, [R1+0x1c38] ;  /* 0x001c3800013a7983 */ /* 0x001ea20000300a00 */
[----:B------:R-:W-:Y:S02]  /*60820*/  LOP3.LUT R7, R7, 0xfffffff7, RZ, 0xc0, !PT ;  /* 0xfffffff707077812 */ /* 0x000fe400078ec0ff */
[----:B----4-:R-:W-:Y:S01]  /*60830*/  PRMT R224, R37, 0x7770, RZ ;  /* 0x0000777025e07816 */ /* 0x010fe200000000ff */
[----:B------:R-:W4:Y:S04]  /*60840*/  LDL.LU R252, [R1] ;  /* 0x0000000001fc7983 */ /* 0x000f280000300800 */
[----:B------:R0:W-:Y:S04]  /*60850*/  @P2 STG.E.U8 desc[UR44][R42.64], R224 ;  /* 0x000000e02a002986 */ /* 0x0001e8000c10112c */
[----:B------:R-:W-:-:S02]  /*60860*/  @P6 LOP3.LUT R7, R7, 0x8, RZ, 0xfc, !PT ;  /* 0x0000000807076812 */ /* 0x000fc400078efcff */
[----:B------:R-:W-:Y:S02]  /*60870*/  LOP3.LUT P6, RZ, R228, 0x80000, RZ, 0xc0, !PT ;  /* 0x00080000e4ff7812 */ /* 0x000fe400078cc0ff */
[C---:B0-----:R-:W-:Y:S01]  /*60880*/  PRMT R224, R37.reuse, 0x7771, RZ ;  /* 0x0000777125e07816 */ /* 0x041fe200000000ff */
        /* <DEDUP_REMOVED lines=10> */
[----:B------:R-:W4:Y:S01]  /*60930*/  LDL.LU.64 R36, [R1+0x1c10] ;  /* 0x001c100001247983 */ /* 0x000f220000300a00 */
[----:B0-----:R-:W-:-:S03]  /*60940*/  PRMT R224, R56, 0x7770, RZ ;  /* 0x0000777038e07816 */ /* 0x001fc600000000ff */
[----:B------:R-:W4:Y:S06]  /*60950*/  LDL.LU.64 R230, [R1+0x1c08] ;  /* 0x001c080001e67983 */ /* 0x000f2c0000300a00 */
[----:B------:R0:W-:Y:S01]  /*60960*/  @P6 STG.E.U8 desc[UR44][R30.64], R224 ;  /* 0x000000e01e006986 */ /* 0x0001e2000c10112c */
[C---:B------:R-:W-:Y:S02]  /*60970*/  LOP3.LUT P6, RZ, R7.reuse, 0x2, RZ, 0xc0, !PT ;  /* 0x0000000207ff7812 */ /* 0x040fe400078cc0ff */
[----:B0-----:R-:W-:Y:S01]  /*60980*/  PRMT R224, R56, 0x7771, RZ ;  /* 0x0000777138e07816 */ /* 0x001fe200000000ff */
[----:B------:R-:W4:Y:S10]  /*60990*/  LDL.LU.64 R30, [R1+0x1c00] ;  /* 0x001c0000011e7983 */ /* 0x000f340000300a00 */
[----:B---3--:R0:W-:Y:S04]  /*609a0*/  @P6 STG.E.U8 desc[UR44][R28.64], R224 ;  /* 0x000000e01c006986 */ /* 0x0081e8000c10112c */
[----:B0-----:R-:W3:Y:S04]  /*609b0*/  LDL.LU.64 R28, [R1+0x2498] ;  /* 0x00249800011c7983 */ /* 0x001ee80000300a00 */
[----:B------:R-:W2:Y:S01]  /*609c0*/  LDL.LU.64 R224, [R1+0x1c50] ;  /* 0x001c500001e07983 */ /* 0x000ea20000300a00 */
[----:B------:R-:W-:-:S02]  /*609d0*/  LOP3.LUT P6, RZ, R7, 0x1, RZ, 0xc0, !PT ;  /* 0x0000000107ff7812 */ /* 0x000fc400078cc0ff */
[----:B------:R-:W-:-:S11]  /*609e0*/  PRMT R7, R56, 0x7772, RZ ;  /* 0x0000777238077816 */ /* 0x000fd600000000ff */
[----:B--2---:R0:W-:Y:S01]  /*609f0*/  @P6 STG.E.U8 desc[UR44][R224.64], R7 ;  /* 0x00000007e0006986 */ /* 0x0041e2000c10112c */
        /* <DEDUP_REMOVED lines=11> */
[----:B---3--:R0:W-:Y:S04]  /*60ab0*/  @P6 STG.E.U8 desc[UR44][R28.64], R7 ;  /* 0x000000071c006986 */ /* 0x0081e8000c10112c */
[----:B0-----:R-:W2:Y:S01]  /*60ac0*/  LDL.LU.64 R28, [R1+0x2490] ;  /* 0x00249000011c7983 */ /* 0x001ea20000300a00 */
[C---:B------:R-:W-:Y:S02]  /*60ad0*/  LOP3.LUT P1, RZ, R228.reuse, 0x10000000, RZ, 0xc0, !PT ;  /* 0x10000000e4ff7812 */ /* 0x040fe4000782c0ff */
[C---:B------:R-:W-:Y:S02]  /*60ae0*/  LOP3.LUT P4, RZ, R228.reuse, 0x20000000, RZ, 0xc0, !PT ;  /* 0x20000000e4ff7812 */ /* 0x040fe4000788c0ff */
[----:B------:R-:W-:Y:S02]  /*60af0*/  PRMT R7, R57, 0x7773, RZ ;  /* 0x0000777339077816 */ /* 0x000fe400000000ff */
[----:B------:R-:W-:-:S02]  /*60b00*/  LOP3.LUT P3, RZ, R228, 0x40000000, RZ, 0xc0, !PT ;  /* 0x40000000e4ff7812 */ /* 0x000fc4000786c0ff */
[----:B------:R-:W-:-:S05]  /*60b10*/  LOP3.LUT P0, RZ, R228, 0x80000000, RZ, 0xc0, !PT ;  /* 0x80000000e4ff7812 */ /* 0x000fca000780c0ff */
[----:B----4-:R0:W-:Y:S01]  /*60b20*/  @P1 STG.E.U8 desc[UR44][R42.64], R7 ;  /* 0x000000072a001986 */ /* 0x0101e2000c10112c */
[----:B------:R-:W-:Y:S02]  /*60b30*/  LOP3.LUT P2, RZ, R229, 0x1, RZ, 0xc0, !PT ;  /* 0x00000001e5ff7812 */ /* 0x000fe4000784c0ff */
[----:B0-----:R-:W-:-:S05]  /*60b40*/  PRMT R7, R252, 0x7770, RZ ;  /* 0x00007770fc077816 */ /* 0x001fca00000000ff */
[----:B------:R0:W-:Y:S02]  /*60b50*/  @P4 STG.E.U8 desc[UR44][R38.64], R7 ;  /* 0x0000000726004986 */ /* 0x0001e4000c10112c */
[----:B0-----:R-:W-:-:S05]  /*60b60*/  PRMT R7, R252, 0x7771, RZ ;  /* 0x00007771fc077816 */ /* 0x001fca00000000ff */
[----:B------:R0:W-:Y:S02]  /*60b70*/  @P3 STG.E.U8 desc[UR44][R40.64], R7 ;  /* 0x0000000728003986 */ /* 0x0001e4000c10112c */
[----:B0-----:R-:W-:-:S05]  /*60b80*/  PRMT R7, R252, 0x7772, RZ ;  /* 0x00007772fc077816 */ /* 0x001fca00000000ff */
[----:B------:R0:W-:Y:S01]  /*60b90*/  @P0 STG.E.U8 desc[UR44][R36.64], R7 ;  /* 0x0000000724000986 */ /* 0x0001e2000c10112c */
[----:B------:R-:W-:Y:S02]  /*60ba0*/  LOP3.LUT P5, RZ, R229, 0x2, RZ, 0xc0, !PT ;  /* 0x00000002e5ff7812 */ /* 0x000fe400078ac0ff */
[----:B0-----:R-:W-:-:S05]  /*60bb0*/  PRMT R7, R252, 0x7773, RZ ;  /* 0x00007773fc077816 */ /* 0x001fca00000000ff */
[----:B------:R0:W-:Y:S04]  /*60bc0*/  @P2 STG.E.U8 desc[UR44][R230.64], R7 ;  /* 0x00000007e6002986 */ /* 0x0001e8000c10112c */
[----:B0-----:R-:W3:Y:S01]  /*60bd0*/  LDL.LU.64 R230, [R1+0x1bf8] ;  /* 0x001bf80001e67983 */ /* 0x001ee20000300a00 */
[----:B--2---:R-:W-:-:S05]  /*60be0*/  PRMT R7, R28, 0x7770, RZ ;  /* 0x000077701c077816 */ /* 0x004fca00000000ff */
[----:B------:R0:W-:Y:S04]  /*60bf0*/  @P5 STG.E.U8 desc[UR44][R30.64], R7 ;  /* 0x000000071e005986 */ /* 0x0001e8000c10112c */
[----:B0-----:R-:W2:Y:S04]  /*60c00*/  LDL.LU.64 R30, [R1+0x1bf0] ;  /* 0x001bf000011e7983 */ /* 0x001ea80000300a00 */
[----:B------:R-:W4:Y:S04]  /*60c10*/  LDL.LU.64 R58, [R1+0x1be8] ;  /* 0x001be800013a7983 */ /* 0x000f280000300a00 */
[----:B------:R-:W4:Y:S04]  /*60c20*/  LDL.LU.64 R56, [R1+0x1be0] ;  /* 0x001be00001387983 */ /* 0x000f280000300a00 */
[----:B------:R-:W4:Y:S04]  /*60c30*/  LDL.LU.64 R42, [R1+0x1bd8] ;  /* 0x001bd800012a7983 */ /* 0x000f280000300a00 */
[----:B------:R-:W4:Y:S04]  /*60c40*/  LDL.LU.64 R40, [R1+0x1bd0] ;  /* 0x001bd00001287983 */ /* 0x000f280000300a00 */
[----:B------:R-:W4:Y:S04]  /*60c50*/  LDL.LU R251, [R1+0x4] ;  /* 0x0000040001fb7983 */ /* 0x000f280000300800 */
[----:B------:R-:W4:Y:S01]  /*60c60*/  LDL.LU.64 R38, [R1+0x1bc8] ;  /* 0x001bc80001267983 */ /* 0x000f220000300a00 */
[----:B------:R-:W-:-:S03]  /*60c70*/  LOP3.LUT P3, RZ, R229, 0x4, RZ, 0xc0, !PT ;  /* 0x00000004e5ff7812 */ /* 0x000fc6000786c0ff */
[----:B------:R-:W4:Y:S01]  /*60c80*/  LDL.LU.64 R36, [R1+0x1bc0] ;  /* 0x001bc00001247983 */ /* 0x000f220000300a00 */
[----:B------:R-:W-:Y:S02]  /*60c90*/  PRMT R7, R28, 0x7771, RZ ;  /* 0x000077711c077816 */ /* 0x000fe400000000ff */
[----:B------:R-:W-:-:S07]  /*60ca0*/  LOP3.LUT P0, RZ, R229, 0x8, RZ, 0xc0, !PT ;  /* 0x00000008e5ff7812 */ /* 0x000fce000780c0ff */
[----:B---3--:R0:W-:Y:S04]  /*60cb0*/  @P3 STG.E.U8 desc[UR44][R230.64], R7 ;  /* 0x00000007e6003986 */ /* 0x0081e8000c10112c */
[----:B0-----:R-:W3:Y:S01]  /*60cc0*/  LDL.LU.64 R230, [R1+0x1bb8] ;  /* 0x001bb80001e67983 */ /* 0x001ee20000300a00 */
        /* <DEDUP_REMOVED lines=12> */
[----:B--2---:R0:W-:Y:S04]  /*60d90*/  @P0 STG.E.U8 desc[UR44][R30.64], R7 ;  /* 0x000000071e000986 */ /* 0x0041e8000c10112c */
[----:B0-----:R-:W2:Y:S06]  /*60da0*/  LDL.LU.64 R30, [R1+0x1bb0] ;  /* 0x001bb000011e7983 */ /* 0x001eac0000300a00 */
[----:B------:R-:W-:-:S02]  /*60db0*/  @P6 LOP3.LUT R8, R8, 0x800000, RZ, 0xfc, !PT ;  /* 0x0080000008086812 */ /* 0x000fc400078efcff */
[C---:B------:R-:W-:Y:S01]  /*60dc0*/  LOP3.LUT P6, RZ, R229.reuse, 0x400, RZ, 0xc0, !PT ;  /* 0x00000400e5ff7812 */ /* 0x040fe200078cc0ff */
[----:B------:R-:W2:Y:S01]  /*60dd0*/  LDL.LU R252, [R1+0x8] ;  /* 0x0000080001fc7983 */ /* 0x000ea20000300800 */
[----:B------:R-:W-:Y:S02]  /*60de0*/  LOP3.LUT R8, R8, 0xfeffffff, RZ, 0xc0, !PT ;  /* 0xfeffffff08087812 */ /* 0x000fe400078ec0ff */
[C---:B------:R-:W-:Y:S01]  /*60df0*/  LOP3.LUT P2, RZ, R229.reuse, 0x10, RZ, 0xc0, !PT ;  /* 0x00000010e5ff7812 */ /* 0x040fe2000784c0ff */
[----:B------:R-:W2:Y:S01]  /*60e00*/  LDL.LU.64 R224, [R1+0x1ba0] ;  /* 0x001ba00001e07983 */ /* 0x000ea20000300a00 */
[C---:B------:R-:W-:Y:S02]  /*60e10*/  LOP3.LUT P5, RZ, R229.reuse, 0x20, RZ, 0xc0, !PT ;  /* 0x00000020e5ff7812 */ /* 0x040fe400078ac0ff */
[----:B------:R-:W-:Y:S01]  /*60e20*/  PRMT R28, R28, 0x7773, RZ ;  /* 0x000077731c1c7816 */ /* 0x000fe200000000ff */
[----:B------:R-:W2:Y:S04]  /*60e30*/  LDL.LU.64 R226, [R1+0x1b98] ;  /* 0x001b980001e27983 */ /* 0x000ea80000300a00 */
[----:B------:R-:W-:Y:S01]  /*60e40*/  @P6 LOP3.LUT R8, R8, 0x1000000, RZ, 0xfc, !PT ;  /* 0x0100000008086812 */ /* 0x000fe200078efcff */
[----:B------:R-:W2:Y:S01]  /*60e50*/  LDL.LU.64 R62, [R1+0x1b90] ;  /* 0x001b9000013e7983 */ /* 0x000ea20000300a00 */
[----:B------:R-:W-:-:S02]  /*60e60*/  LOP3.LUT P6, RZ, R229, 0x200, RZ, 0xc0, !PT ;  /* 0x00000200e5ff7812 */ /* 0x000fc400078cc0ff */
[----:B------:R-:W-:-:S11]  /*60e70*/  LOP3.LUT R8, R8, 0xfdffffff, RZ, 0xc0, !PT ;  /* 0xfdffffff08087812 */ /* 0x000fd600078ec0ff */
[----:B------:R-:W-:Y:S02]  /*60e80*/  @P6 LOP3.LUT R8, R8, 0x2000000, RZ, 0xfc, !PT ;  /* 0x0200000008086812 */ /* 0x000fe400078efcff */
[----:B------:R-:W-:Y:S02]  /*60e90*/  LOP3.LUT P6, RZ, R229, 0x100, RZ, 0xc0, !PT ;  /* 0x00000100e5ff7812 */ /* 0x000fe400078cc0ff */
[----:B------:R-:W-:-:S11]  /*60ea0*/  LOP3.LUT R8, R8, 0xfbffffff, RZ, 0xc0, !PT ;  /* 0xfbffffff08087812 */ /* 0x000fd600078ec0ff */
[----:B------:R-:W-:Y:S02]  /*60eb0*/  @P6 LOP3.LUT R8, R8, 0x4000000, RZ, 0xfc, !PT ;  /* 0x0400000008086812 */ /* 0x000fe400078efcff */
[----:B------:R-:W-:Y:S02]  /*60ec0*/  LOP3.LUT P6, RZ, R229, 0x80, RZ, 0xc0, !PT ;  /* 0x00000080e5ff7812 */ /* 0x000fe400078cc0ff */
[----:B------:R-:W-:Y:S02]  /*60ed0*/  LOP3.LUT R8, R8, 0xf7ffffff, RZ, 0xc0, !PT ;  /* 0xf7ffffff08087812 */ /* 0x000fe400078ec0ff */
[----:B----4-:R-:W-:Y:S01]  /*60ee0*/  PRMT R7, R251, 0x7770, RZ ;  /* 0x00007770fb077816 */ /* 0x010fe200000000ff */
[----:B------:R0:W-:Y:S08]  /*60ef0*/  @P2 STG.E.U8 desc[UR44][R58.64], R28 ;  /* 0x0000001c3a002986 */ /* 0x0001f0000c10112c */
[----:B------:R-:W-:-:S02]  /*60f00*/  @P6 LOP3.LUT R8, R8, 0x8000000, RZ, 0xfc, !PT ;  /* 0x0800000008086812 */ /* 0x000fc400078efcff */
[----:B------:R-:W-:Y:S01]  /*60f10*/  LOP3.LUT P6, RZ, R229, 0x40, RZ, 0xc0, !PT ;  /* 0x00000040e5ff7812 */ /* 0x000fe200078cc0ff */
[----:B------:R1:W-:Y:S04]  /*60f20*/  @P5 STG.E.U8 desc[UR44][R56.64], R7 ;  /* 0x0000000738005986 */ /* 0x0003e8000c10112c */
[----:B0-----:R-:W4:Y:S01]  /*60f30*/  LDL.LU.64 R58, [R1+0x1b88] ;  /* 0x001b8800013a7983 */ /* 0x001f220000300a00 */
[----:B-1----:R-:W-:-:S03]  /*60f40*/  PRMT R7, R251, 0x7771, RZ ;  /* 0x00007771fb077816 */ /* 0x002fc600000000ff */
[----:B------:R-:W4:Y:S04]  /*60f50*/  LDL.LU.64 R56, [R1+0x1b80] ;  /* 0x001b800001387983 */ /* 0x000f280000300a00 */
[----:B------:R0:W-:Y:S01]  /*60f60*/  @P6 STG.E.U8 desc[UR44][R42.64], R7 ;  /* 0x000000072a006986 */ /* 0x0001e2000c10112c */
[C---:B------:R-:W-:Y:S02]  /*60f70*/  LOP3.LUT P6, RZ, R8.reuse, 0x8000000, RZ, 0xc0, !PT ;  /* 0x0800000008ff7812 */ /* 0x040fe400078cc0ff */
[----:B0-----:R-:W-:Y:S01]  /*60f80*/  PRMT R7, R251, 0x7772, RZ ;  /* 0x00007772fb077816 */ /* 0x001fe200000000ff */
[----:B------:R-:W4:Y:S10]  /*60f90*/  LDL.LU.64 R42, [R1+0x1b78] ;  /* 0x001b7800012a7983 */ /* 0x000f340000300a00 */
[----:B------:R0:W-:Y:S01]  /*60fa0*/  @P6 STG.E.U8 desc[UR44][R40.64], R7 ;  /* 0x0000000728006986 */ /* 0x0001e2000c10112c */
[----:B------:R-:W-:-:S02]  /*60fb0*/  LOP3.LUT P6, RZ, R8, 0x4000000, RZ, 0xc0, !PT ;  /* 0x0400000008ff7812 */ /* 0x000fc400078cc0ff */
        /* <DEDUP_REMOVED lines=10> */
[----:B---3--:R0:W-:Y:S01]  /*61060*/  @P6 STG.E.U8 desc[UR44][R230.64], R7 ;  /* 0x00000007e6006986 */ /* 0x0081e2000c10112c */
[----:B------:R-:W-:-:S02]  /*61070*/  LOP3.LUT P6, RZ, R8, 0x800000, RZ, 0xc0, !PT ;  /* 0x0080000008ff7812 */ /* 0x000fc400078cc0ff */
[----:B0-----:R-:W-:Y:S01]  /*61080*/  PRMT R7, R29, 0x7772, RZ ;  /* 0x000077721d077816 */ /* 0x001fe200000000ff */
[----:B------:R-:W3:Y:S10]  /*61090*/  LDL.LU.64 R230, [R1+0x2478] ;  /* 0x0024780001e67983 */ /* 0x000ef40000300a00 */
[----:B--2---:R0:W-:Y:S04]  /*610a0*/  @P6 STG.E.U8 desc[UR44][R30.64], R7 ;  /* 0x000000071e006986 */ /* 0x0041e8000c10112c */
[----:B0-----:R-:W2:Y:S01]  /*610b0*/  LDL.LU.64 R30, [R1+0x2470] ;  /* 0x00247000011e7983 */ /* 0x001ea20000300a00 */
[----:B------:R-:W-:-:S02]  /*610c0*/  LOP3.LUT P6, RZ, R8, 0x400000, RZ, 0xc0, !PT ;  /* 0x0040000008ff7812 */ /* 0x000fc400078cc0ff */
[----:B------:R-:W-:Y:S02]  /*610d0*/  PRMT R29, R29, 0x7773, RZ ;  /* 0x000077731d1d7816 */ /* 0x000fe400000000ff */
[----:B------:R-:W-:Y:S02]  /*610e0*/  PRMT R7, R252, 0x7770, RZ ;  /* 0x00007770fc077816 */ /* 0x000fe400000000ff */
[C---:B------:R-:W-:Y:S02]  /*610f0*/  LOP3.LUT P1, RZ, R229.reuse, 0x8000, RZ, 0xc0, !PT ;  /* 0x00008000e5ff7812 */ /* 0x040fe4000782c0ff */
[----:B------:R-:W-:-:S05]  /*61100*/  LOP3.LUT P4, RZ, R229, 0x10000, RZ, 0xc0, !PT ;  /* 0x00010000e5ff7812 */ /* 0x000fca000788c0ff */
[----:B--2---:R0:W-:Y:S04]  /*61110*/  @P6 STG.E.U8 desc[UR44][R30.64], R29 ;  /* 0x0000001d1e006986 */ /* 0x0041e8000c10112c */
[----:B0-----:R-:W2:Y:S01]  /*61120*/  LDL.LU.64 R30, [R1+0x2468] ;  /* 0x00246800011e7983 */ /* 0x001ea20000300a00 */
[----:B------:R-:W-:-:S13]  /*61130*/  LOP3.LUT P6, RZ, R8, 0x200000, RZ, 0xc0, !PT ;  /* 0x0020000008ff7812 */ /* 0x000fda00078cc0ff */
[----:B------:R0:W-:Y:S01]  /*61140*/  @P6 STG.E.U8 desc[UR44][R224.64], R7 ;  /* 0x00000007e0006986 */ /* 0x0001e2000c10112c */
[----:B------:R-:W-:Y:S02]  /*61150*/  LOP3.LUT P6, RZ, R8, 0x100000, RZ, 0xc0, !PT ;  /* 0x0010000008ff7812 */ /* 0x000fe400078cc0ff */
[----:B0-----:R-:W-:-:S11]  /*61160*/  PRMT R7, R252, 0x7771, RZ ;  /* 0x00007771fc077816 */ /* 0x001fd600000000ff */
[----:B------:R0:W-:Y:S01]  /*61170*/  @P6 STG.E.U8 desc[UR44][R226.64], R7 ;  /* 0x00000007e2006986 */ /* 0x0001e2000c10112c */
[----:B------:R-:W-:Y:S02]  /*61180*/  LOP3.LUT P3, RZ, R229, 0x20000, RZ, 0xc0, !PT ;  /* 0x00020000e5ff7812 */ /* 0x000fe4000786c0ff */
[----:B0-----:R-:W-:-:S05]  /*61190*/  PRMT R7, R252, 0x7772, RZ ;  /* 0x00007772fc077816 */ /* 0x001fca00000000ff */
[----:B------:R0:W-:Y:S01]  /*611a0*/  @P1 STG.E.U8 desc[UR44][R62.64], R7 ;  /* 0x000000073e001986 */ /* 0x0001e2000c10112c */
[----:B------:R-:W-:Y:S02]  /*611b0*/  LOP3.LUT P0, RZ, R229, 0x40000, RZ, 0xc0, !PT ;  /* 0x00040000e5ff7812 */ /* 0x000fe4000780c0ff */
[----:B0-----:R-:W-:-:S05]  /*611c0*/  PRMT R7, R252, 0x7773, RZ ;  /* 0x00007773fc077816 */ /* 0x001fca00000000ff */
[----:B----4-:R2:W-:Y:S01]  /*611d0*/  @P4 STG.E.U8 desc[UR44][R58.64], R7 ;  /* 0x000000073a004986 */ /* 0x0105e2000c10112c */
[C---:B------:R-:W-:Y:S02]  /*611e0*/  LOP3.LUT P2, RZ, R229.reuse, 0x80000, RZ, 0xc0, !PT ;  /* 0x00080000e5ff7812 */ /* 0x040fe4000784c0ff */
[----:B------:R-:W-:Y:S02]  /*611f0*/  LOP3.LUT P5, RZ, R229, 0x100000, RZ, 0xc0, !PT ;  /* 0x00100000e5ff7812 */ /* 0x000fe400078ac0ff */
[----:B--2---:R-:W-:-:S05]  /*61200*/  PRMT R7, R30, 0x7770, RZ ;  /* 0x000077701e077816 */ /* 0x004fca00000000ff */
[----:B------:R0:W-:Y:S02]  /*61210*/  @P3 STG.E.U8 desc[UR44][R56.64], R7 ;  /* 0x0000000738003986 */ /* 0x0001e4000c10112c */
[----:B0-----:R-:W-:-:S05]  /*61220*/  PRMT R7, R30, 0x7771, RZ ;  /* 0x000077711e077816 */ /* 0x001fca00000000ff */
[----:B------:R0:W-:Y:S02]  /*61230*/  @P0 STG.E.U8 desc[UR44][R42.64], R7 ;  /* 0x000000072a000986 */ /* 0x0001e4000c10112c */
[C---:B0-----:R-:W-:Y:S02]  /*61240*/  PRMT R7, R30.reuse, 0x7772, RZ ;  /* 0x000077721e077816 */ /* 0x041fe400000000ff */
[----:B------:R-:W-:-:S03]  /*61250*/  PRMT R30, R30, 0x7773, RZ ;  /* 0x000077731e1e7816 */ /* 0x000fc600000000ff */
[----:B------:R-:W-:Y:S04]  /*61260*/  @P2 STG.E.U8 desc[UR44][R40.64], R7 ;  /* 0x0000000728002986 */ /* 0x000fe8000c10112c */
[----:B---3--:R0:W-:Y:S04]  /*61270*/  @P5 STG.E.U8 desc[UR44][R230.64], R30 ;  /* 0x0000001ee6005986 */ /* 0x0081e8000c10112c */
[----:B0-----:R-:W2:Y:S04]  /*61280*/  LDL.LU.64 R230, [R1+0x2460] ;  /* 0x0024600001e67983 */ /* 0x001ea80000300a00 */
[----:B------:R-:W3:Y:S04]  /*61290*/  LDL.LU.64 R224, [R1+0x1b60] ;  /* 0x001b600001e07983 */ /* 0x000ee80000300a00 */
[----:B------:R-:W4:Y:S04]  /*612a0*/  LDL.LU.64 R40, [R1+0x1b58] ;  /* 0x001b580001287983 */ /* 0x000f280000300a00 */
[----:B------:R-:W4:Y:S04]  /*612b0*/  LDL.LU.64 R226, [R1+0x1b50] ;  /* 0x001b500001e27983 */ /* 0x000f280000300a00 */
[----:B------:R-:W3:Y:S04]  /*612c0*/  LDL.LU R252, [R1+0xc] ;  /* 0x00000c0001fc7983 */ /* 0x000ee80000300800 */
[----:B------:R-:W4:Y:S04]  /*612d0*/  LDL.LU.64 R62, [R1+0x1b48] ;  /* 0x001b4800013e7983 */ /* 0x000f280000300a00 */
[----:B------:R-:W4:Y:S04]  /*612e0*/  LDL.LU.64 R58, [R1+0x1b40] ;  /* 0x001b4000013a7983 */ /* 0x000f280000300a00 */
[----:B------:R-:W4:Y:S04]  /*612f0*/  LDL.LU.64 R56, [R1+0x1b38] ;  /* 0x001b380001387983 */ /* 0x000f280000300a00 */
[----:B------:R-:W4:Y:S01]  /*61300*/  LDL.LU.64 R42, [R1+0x1b30] ;  /* 0x001b3000012a7983 */ /* 0x000f220000300a00 */
[----:B------:R-:W-:-:S02]  /*61310*/  LOP3.LUT R8, R8, 0xffffefff, RZ, 0xc0, !PT ;  /* 0xffffefff08087812 */ /* 0x000fc400078ec0ff */
[C---:B------:R-:W-:Y:S02]  /*61320*/  LOP3.LUT P3, RZ, R229.reuse, 0x200000, RZ, 0xc0, !PT ;  /* 0x00200000e5ff7812 */ /* 0x040fe4000786c0ff */
[C---:B------:R-:W-:Y:S02]  /*61330*/  LOP3.LUT P0, RZ, R229.reuse, 0x400000, RZ, 0xc0, !PT ;  /* 0x00400000e5ff7812 */ /* 0x040fe4000780c0ff */
[C---:B------:R-:W-:Y:S02]  /*61340*/  LOP3.LUT P2, RZ, R229.reuse, 0x800000, RZ, 0xc0, !PT ;  /* 0x00800000e5ff7812 */ /* 0x040fe4000784c0ff */
[----:B------:R-:W-:Y:S02]  /*61350*/  LOP3.LUT P5, RZ, R229, 0x1000000, RZ, 0xc0, !PT ;  /* 0x01000000e5ff7812 */ /* 0x000fe400078ac0ff */
[----:B--2---:R-:W-:-:S13]  /*61360*/  LOP3.LUT P6, RZ, R230, 0x2, RZ, 0xc0, !PT ;  /* 0x00000002e6ff7812 */ /* 0x004fda00078cc0ff */
        /* <DEDUP_REMOVED lines=18> */
[----:B---3--:R-:W-:-:S05]  /*61490*/  PRMT R7, R252, 0x7770, RZ ;  /* 0x00007770fc077816 */ /* 0x008fca00000000ff */
[----:B------:R0:W-:Y:S04]  /*614a0*/  @P3 STG.E.U8 desc[UR44][R224.64], R7 ;  /* 0x00000007e0003986 */ /* 0x0001e8000c10112c */
[----:B------:R-:W-:Y:S02]  /*614b0*/  @P6 LOP3.LUT R8, R8, 0x40000, RZ, 0xfc, !PT ;  /* 0x0004000008086812 */ /* 0x000fe400078efcff */
[----:B------:R-:W-:Y:S02]  /*614c0*/  LOP3.LUT P6, RZ, R229, 0x4000000, RZ, 0xc0, !PT ;  /* 0x04000000e5ff7812 */ /* 0x000fe400078cc0ff */
[----:B0-----:R-:W-:Y:S02]  /*614d0*/  PRMT R7, R252, 0x7771, RZ ;  /* 0x00007771fc077816 */ /* 0x001fe400000000ff */
[----:B------:R-:W-:-:S03]  /*614e0*/  LOP3.LUT R8, R8, 0xfff7ffff, RZ, 0xc0, !PT ;  /* 0xfff7ffff08087812 */ /* 0x000fc600078ec0ff */
[----:B----4-:R0:W-:Y:S06]  /*614f0*/  @P0 STG.E.U8 desc[UR44][R40.64], R7 ;  /* 0x0000000728000986 */ /* 0x0101ec000c10112c */
[----:B------:R-:W-:Y:S02]  /*61500*/  @P6 LOP3.LUT R8, R8, 0x80000, RZ, 0xfc, !PT ;  /* 0x0008000008086812 */ /* 0x000fe400078efcff */
[----:B------:R-:W-:Y:S02]  /*61510*/  LOP3.LUT P6, RZ, R229, 0x2000000, RZ, 0xc0, !PT ;  /* 0x02000000e5ff7812 */ /* 0x000fe400078cc0ff */
[C---:B0-----:R-:W-:Y:S01]  /*61520*/  PRMT R7, R252.reuse, 0x7772, RZ ;  /* 0x00007772fc077816 */ /* 0x041fe200000000ff */
[----:B------:R-:W2:Y:S04]  /*61530*/  LDL.LU.64 R40, [R1+0x1b20] ;  /* 0x001b200001287983 */ /* 0x000ea80000300a00 */
[----:B------:R0:W-:Y:S04]  /*61540*/  @P2 STG.E.U8 desc[UR44][R226.64], R7 ;  /* 0x00000007e2002986 */ /* 0x0001e8000c10112c */
[----:B------:R-:W3:Y:S04]  /*61550*/  LDL.LU.64 R228, [R1+0x1b08] ;  /* 0x001b080001e47983 */ /* 0x000ee80000300a00 */
[----:B------:R-:W4:Y:S01]  /*61560*/  LDL.LU.64 R28, [R1+0x1b00] ;  /* 0x001b0000011c7983 */ /* 0x000f220000300a00 */
[----:B0-----:R-:W-:-:S03]  /*61570*/  PRMT R7, R252, 0x7773, RZ ;  /* 0x00007773fc077816 */ /* 0x001fc600000000ff */
[----:B------:R-:W4:Y:S04]  /*61580*/  LDL.LU.64 R224, [R1+0x1af8] ;  /* 0x001af80001e07983 */ /* 0x000f280000300a00 */
[----:B------:R0:W-:Y:S04]  /*61590*/  @P5 STG.E.U8 desc[UR44][R62.64], R7 ;  /* 0x000000073e005986 */ /* 0x0001e8000c10112c */
[----:B------:R-:W4:Y:S01]  /*615a0*/  LDL.LU.64 R226, [R1+0x1af0] ;  /* 0x001af00001e27983 */ /* 0x000f220000300a00 */
[----:B0-----:R-:W-:-:S03]  /*615b0*/  PRMT R7, R31, 0x7770, RZ ;  /* 0x000077701f077816 */ /* 0x001fc600000000ff */
        /* <DEDUP_REMOVED lines=11> */
[----:B------:R-:W-:Y:S01]  /*61670*/  PRMT R31, R31, 0x7773, RZ ;  /* 0x000077731f1f7816 */ /* 0x000fe200000000ff */
[----:B0-----:R-:W4:Y:S10]  /*61680*/  LDL.LU.64 R42, [R1+0x1ad0] ;  /* 0x001ad000012a7983 */ /* 0x001f340000300a00 */
[----:B------:R0:W-:Y:S04]  /*61690*/  @P6 STG.E.U8 desc[UR44][R36.64], R31 ;  /* 0x0000001f24006986 */ /* 0x0001e8000c10112c */
[----:B0-----:R-:W2:Y:S01]  /*616a0*/  LDL.LU.64 R36, [R1+0x2458] ;  /* 0x0024580001247983 */ /* 0x001ea20000300a00 */
[----:B------:R-:W-:-:S03]  /*616b0*/  LOP3.LUT P6, RZ, R8, 0x10000, RZ, 0xc0, !PT ;  /* 0x0001000008ff7812 */ /* 0x000fc600078cc0ff */
[----:B------:R-:W3:Y:S01]  /*616c0*/  LDL.LU.64 R30, [R1+0x1b10] ;  /* 0x001b1000011e7983 */ /* 0x000ee20000300a00 */
[----:B--2---:R-:W-:-:S09]  /*616d0*/  PRMT R7, R36, 0x7770, RZ ;  /* 0x0000777024077816 */ /* 0x004fd200000000ff */
[----:B------:R0:W-:Y:S04]  /*616e0*/  @P6 STG.E.U8 desc[UR44][R40.64], R7 ;  /* 0x0000000728006986 */ /* 0x0001e8000c10112c */
[----:B0-----:R-:W2:Y:S01]  /*616f0*/  LDL.LU.64 R40, [R1+0x2450] ;  /* 0x0024500001287983 */ /* 0x001ea20000300a00 */
[----:B------:R-:W-:Y:S02]  /*61700*/  LOP3.LUT P6, RZ, R8, 0x8000, RZ, 0xc0, !PT ;  /* 0x0000800008ff7812 */ /* 0x000fe400078cc0ff */
[----:B------:R-:W-:-:S11]  /*61710*/  PRMT R7, R36, 0x7771, RZ ;  /* 0x0000777124077816 */ /* 0x000fd600000000ff */
[----:B--2---:R0:W-:Y:S04]  /*61720*/  @P6 STG.E.U8 desc[UR44][R40.64], R7 ;  /* 0x0000000728006986 */ /* 0x0041e8000c10112c */
[----:B0-----:R-:W2:Y:S01]  /*61730*/  LDL.LU.64 R40, [R1+0x2448] ;  /* 0x0024480001287983 */ /* 0x001ea20000300a00 */
[----:B------:R-:W-:Y:S02]  /*61740*/  LOP3.LUT P6, RZ, R8, 0x4000, RZ, 0xc0, !PT ;  /* 0x0000400008ff7812 */ /* 0x000fe400078cc0ff */
[C---:B------:R-:W-:Y:S02]  /*61750*/  PRMT R7, R36.reuse, 0x7772, RZ ;  /* 0x0000777224077816 */ /* 0x040fe400000000ff */
[----:B------:R-:W-:-:S09]  /*61760*/  PRMT R36, R36, 0x7773, RZ ;  /* 0x0000777324247816 */ /* 0x000fd200000000ff */
[----:B---3--:R2:W-:Y:S01]  /*61770*/  @P6 STG.E.U8 desc[UR44][R30.64], R7 ;  /* 0x000000071e006986 */ /* 0x0085e2000c10112c */
[----:B------:R-:W-:Y:S02]  /*61780*/  LOP3.LUT P6, RZ, R8, 0x2000, RZ, 0xc0, !PT ;  /* 0x0000200008ff7812 */ /* 0x000fe400078cc0ff */
[----:B------:R-:W-:-:S11]  /*61790*/  LOP3.LUT P1, RZ, R230, 0x4, RZ, 0xc0, !PT ;  /* 0x00000004e6ff7812 */ /* 0x000fd6000782c0ff */
[----:B------:R-:W-:Y:S01]  /*617a0*/  @P6 STG.E.U8 desc[UR44][R228.64], R36 ;  /* 0x00000024e4006986 */ /* 0x000fe2000c10112c */
[----:B------:R-:W-:Y:S02]  /*617b0*/  LOP3.LUT P6, RZ, R8, 0x1000, RZ, 0xc0, !PT ;  /* 0x0000100008ff7812 */ /* 0x000fe400078cc0ff */
[C---:B------:R-:W-:Y:S02]  /*617c0*/  LOP3.LUT P4, RZ, R230.reuse, 0x8, RZ, 0xc0, !PT ;  /* 0x00000008e6ff7812 */ /* 0x040fe4000788c0ff */
[C---:B------:R-:W-:Y:S02]  /*617d0*/  LOP3.LUT P3, RZ, R230.reuse, 0x10, RZ, 0xc0, !PT ;  /* 0x00000010e6ff7812 */ /* 0x040fe4000786c0ff */
[C---:B------:R-:W-:Y:S02]  /*617e0*/  LOP3.LUT P0, RZ, R230.reuse, 0x20, RZ, 0xc0, !PT ;  /* 0x00000020e6ff7812 */ /* 0x040fe4000780c0ff */
[C---:B------:R-:W-:Y:S02]  /*617f0*/  LOP3.LUT P2, RZ, R230.reuse, 0x40, RZ, 0xc0, !PT ;  /* 0x00000040e6ff7812 */ /* 0x040fe4000784c0ff */
[----:B------:R-:W-:-:S02]  /*61800*/  LOP3.LUT P5, RZ, R230, 0x80, RZ, 0xc0, !PT ;  /* 0x00000080e6ff7812 */ /* 0x000fc400078ac0ff */
[----:B--2---:R-:W-:-:S05]  /*61810*/  PRMT R7, R40, 0x7770, RZ ;  /* 0x0000777028077816 */ /* 0x004fca00000000ff */
[----:B----4-:R0:W-:Y:S02]  /*61820*/  @P6 STG.E.U8 desc[UR44][R28.64], R7 ;  /* 0x000000071c006986 */ /* 0x0101e4000c10112c */
[----:B0-----:R-:W-:-:S05]  /*61830*/  PRMT R7, R40, 0x7771, RZ ;  /* 0x0000777128077816 */ /* 0x001fca00000000ff */
[----:B------:R0:W-:Y:S02]  /*61840*/  @P1 STG.E.U8 desc[UR44][R224.64], R7 ;  /* 0x00000007e0001986 */ /* 0x0001e4000c10112c */
[C---:B0-----:R-:W-:Y:S02]  /*61850*/  PRMT R7, R40.reuse, 0x7772, RZ ;  /* 0x0000777228077816 */ /* 0x041fe400000000ff */
[----:B------:R-:W-:-:S03]  /*61860*/  PRMT R40, R40, 0x7773, RZ ;  /* 0x0000777328287816 */ /* 0x000fc600000000ff */
[----:B------:R0:W-:Y:S04]  /*61870*/  @P4 STG.E.U8 desc[UR44][R226.64], R7 ;  /* 0x00000007e2004986 */ /* 0x0001e8000c10112c */
[----:B------:R-:W-:Y:S01]  /*61880*/  @P3 STG.E.U8 desc[UR44][R62.64], R40 ;  /* 0x000000283e003986 */ /* 0x000fe2000c10112c */
        /* <DEDUP_REMOVED lines=8> */
[----:B------:R-:W4:Y:S01]  /*61910*/  LDL.LU.64 R226, [R1+0x1ab8] ;  /* 0x001ab80001e27983 */ /* 0x000f220000300a00 */
[----:B------:R-:W-:-:S02]  /*61920*/  LOP3.LUT P3, RZ, R230, 0x100, RZ, 0xc0, !PT ;  /* 0x00000100e6ff7812 */ /* 0x000fc4000786c0ff */
[C---:B------:R-:W-:Y:S01]  /*61930*/  LOP3.LUT P0, RZ, R230.reuse, 0x200, RZ, 0xc0, !PT ;  /* 0x00000200e6ff7812 */ /* 0x040fe2000780c0ff */
[----:B------:R-:W4:Y:S01]  /*61940*/  LDL.LU.64 R62, [R1+0x1aa8] ;  /* 0x001aa800013e7983 */ /* 0x000f220000300a00 */
[C---:B------:R-:W-:Y:S02]  /*61950*/  LOP3.LUT P2, RZ, R230.reuse, 0x400, RZ, 0xc0, !PT ;  /* 0x00000400e6ff7812 */ /* 0x040fe4000784c0ff */
[----:B------:R-:W-:Y:S01]  /*61960*/  PRMT R37, R37, 0x7773, RZ ;  /* 0x0000777325257816 */ /* 0x000fe200000000ff */
[----:B------:R-:W4:Y:S01]  /*61970*/  LDL.LU.64 R58, [R1+0x1aa0] ;  /* 0x001aa000013a7983 */ /* 0x000f220000300a00 */
[----:B------:R-:W-:Y:S02]  /*61980*/  PRMT R7, R41, 0x7770, RZ ;  /* 0x0000777029077816 */ /* 0x000fe400000000ff */
[C---:B------:R-:W-:Y:S01]  /*61990*/  LOP3.LUT P5, RZ, R230.reuse, 0x800, RZ, 0xc0, !PT ;  /* 0x00000800e6ff7812 */ /* 0x040fe200078ac0ff */
[----:B------:R-:W4:Y:S01]  /*619a0*/  LDL.LU.64 R56, [R1+0x1a98] ;  /* 0x001a980001387983 */ /* 0x000f220000300a00 */
[----:B------:R-:W-:-:S02]  /*619b0*/  LOP3.LUT P6, RZ, R230, 0x100000, RZ, 0xc0, !PT ;  /* 0x00100000e6ff7812 */ /* 0x000fc400078cc0ff */
        /* <DEDUP_REMOVED lines=11> */
[----:B---3--:R1:W-:Y:S04]  /*61a70*/  @P0 STG.E.U8 desc[UR44][R224.64], R7 ;  /* 0x00000007e0000986 */ /* 0x0083e8000c10112c */
[----:B0-----:R-:W2:Y:S01]  /*61a80*/  LDL.LU.64 R42, [R1+0x1a90] ;  /* 0x001a9000012a7983 */ /* 0x001ea20000300a00 */
[----:B-1----:R-:W-:-:S03]  /*61a90*/  PRMT R7, R41, 0x7771, RZ ;  /* 0x0000777129077816 */ /* 0x002fc600000000ff */
[----:B------:R-:W3:Y:S04]  /*61aa0*/  LDL.LU.64 R36, [R1+0x1a78] ;  /* 0x001a780001247983 */ /* 0x000ee80000300a00 */
[----:B----4-:R0:W-:Y:S04]  /*61ab0*/  @P2 STG.E.U8 desc[UR44][R226.64], R7 ;  /* 0x00000007e2002986 */ /* 0x0101e8000c10112c */
[----:B------:R-:W4:Y:S01]  /*61ac0*/  LDL.LU.64 R30, [R1+0x1a70] ;  /* 0x001a7000011e7983 */ /* 0x000f220000300a00 */
[----:B0-----:R-:W-:-:S05]  /*61ad0*/  PRMT R7, R41, 0x7772, RZ ;  /* 0x0000777229077816 */ /* 0x001fca00000000ff */
[----:B------:R0:W-:Y:S04]  /*61ae0*/  @P5 STG.E.U8 desc[UR44][R38.64], R7 ;  /* 0x0000000726005986 */ /* 0x0001e8000c10112c */
[----:B0-----:R-:W2:Y:S01]  /*61af0*/  LDL.LU.64 R38, [R1+0x2440] ;  /* 0x0024400001267983 */ /* 0x001ea20000300a00 */
[----:B------:R-:W-:Y:S02]  /*61b00*/  @P6 LOP3.LUT R8, R8, 0x80, RZ, 0xfc, !PT ;  /* 0x0000008008086812 */ /* 0x000fe400078efcff */
[----:B------:R-:W-:Y:S01]  /*61b10*/  LOP3.LUT P6, RZ, R230, 0x10000, RZ, 0xc0, !PT ;  /* 0x00010000e6ff7812 */ /* 0x000fe200078cc0ff */
[----:B------:R-:W4:Y:S01]  /*61b20*/  LDL.LU.64 R228, [R1+0x1a68] ;  /* 0x001a680001e47983 */ /* 0x000f220000300a00 */
[----:B------:R-:W-:Y:S02]  /*61b30*/  LOP3.LUT R8, R8, 0xfffffeff, RZ, 0xc0, !PT ;  /* 0xfffffeff08087812 */ /* 0x000fe400078ec0ff */
[----:B------:R-:W-:Y:S01]  /*61b40*/  PRMT R41, R41, 0x7773, RZ ;  /* 0x0000777329297816 */ /* 0x000fe200000000ff */
[----:B------:R-:W4:Y:S08]  /*61b50*/  LDL.LU.64 R28, [R1+0x1a60] ;  /* 0x001a6000011c7983 */ /* 0x000f300000300a00 */
        /* <DEDUP_REMOVED lines=10> */
[----:B------:R-:W-:-:S13]  /*61c00*/  LOP3.LUT P6, RZ, R230, 0x1000, RZ, 0xc0, !PT ;  /* 0x00001000e6ff7812 */ /* 0x000fda00078cc0ff */
[----:B------:R0:W-:Y:S01]  /*61c10*/  @P6 STG.E.U8 desc[UR44][R62.64], R41 ;  /* 0x000000293e006986 */ /* 0x0001e2000c10112c */
[----:B------:R-:W-:-:S03]  /*61c20*/  LOP3.LUT P6, RZ, R8, 0x800, RZ, 0xc0, !PT ;  /* 0x0000080008ff7812 */ /* 0x000fc600078cc0ff */
[----:B0-----:R-:W3:Y:S04]  /*61c30*/  LDL.LU.64 R40, [R1+0x1a80] ;  /* 0x001a800001287983 */ /* 0x001ee80000300a00 */
[----:B------:R-:W4:Y:S04]  /*61c40*/  LDL.LU.64 R224, [R1+0x1a58] ;  /* 0x001a580001e07983 */ /* 0x000f280000300a00 */
[----:B------:R-:W4:Y:S04]  /*61c50*/  LDL.LU.64 R226, [R1+0x1a50] ;  /* 0x001a500001e27983 */ /* 0x000f280000300a00 */
[----:B------:R-:W4:Y:S01]  /*61c60*/  LDL.LU.64 R62, [R1+0x1a48] ;  /* 0x001a4800013e7983 */ /* 0x000f220000300a00 */
[----:B--2---:R-:W-:-:S05]  /*61c70*/  PRMT R7, R38, 0x7770, RZ ;  /* 0x0000777026077816 */ /* 0x004fca00000000ff */
[----:B------:R0:W-:Y:S01]  /*61c80*/  @P6 STG.E.U8 desc[UR44][R58.64], R7 ;  /* 0x000000073a006986 */ /* 0x0001e2000c10112c */
[----:B------:R-:W-:Y:S02]  /*61c90*/  LOP3.LUT P6, RZ, R8, 0x400, RZ, 0xc0, !PT ;  /* 0x0000040008ff7812 */ /* 0x000fe400078cc0ff */
[----:B0-----:R-:W-:Y:S01]  /*61ca0*/  PRMT R7, R38, 0x7771, RZ ;  /* 0x0000777126077816 */ /* 0x001fe200000000ff */
[----:B------:R-:W2:Y:S10]  /*61cb0*/  LDL.LU.64 R58, [R1+0x1a40] ;  /* 0x001a4000013a7983 */ /* 0x000eb40000300a00 */
[----:B------:R0:W-:Y:S01]  /*61cc0*/  @P6 STG.E.U8 desc[UR44][R56.64], R7 ;  /* 0x0000000738006986 */ /* 0x0001e2000c10112c */
[----:B------:R-:W-:-:S02]  /*61cd0*/  LOP3.LUT P6, RZ, R8, 0x200, RZ, 0xc0, !PT ;  /* 0x0000020008ff7812 */ /* 0x000fc400078cc0ff */
[----:B0-----:R-:W-:Y:S01]  /*61ce0*/  PRMT R7, R38, 0x7772, RZ ;  /* 0x0000777226077816 */ /* 0x001fe200000000ff */
[----:B------:R-:W2:Y:S10]  /*61cf0*/  LDL.LU.64 R56, [R1+0x2438] ;  /* 0x0024380001387983 */ /* 0x000eb40000300a00 */
[----:B------:R0:W-:Y:S04]  /*61d00*/  @P6 STG.E.U8 desc[UR44][R42.64], R7 ;  /* 0x000000072a006986 */ /* 0x0001e8000c10112c */
[----:B0-----:R-:W3:Y:S01]  /*61d10*/  LDL.LU.64 R42, [R1+0x2430] ;  /* 0x00243000012a7983 */ /* 0x001ee20000300a00 */
[----:B------:R-:W-:-:S02]  /*61d20*/  LOP3.LUT P6, RZ, R8, 0x100, RZ, 0xc0, !PT ;  /* 0x0000010008ff7812 */ /* 0x000fc400078cc0ff */
[----:B------:R-:W-:-:S11]  /*61d30*/  PRMT R38, R38, 0x7773, RZ ;  /* 0x0000777326267816 */ /* 0x000fd600000000ff */
[----:B---3--:R0:W-:Y:S04]  /*61d40*/  @P6 STG.E.U8 desc[UR44][R42.64], R38 ;  /* 0x000000262a006986 */ /* 0x0081e8000c10112c */
[----:B0-----:R-:W3:Y:S01]  /*61d50*/  LDL.LU.64 R42, [R1+0x2428] ;  /* 0x00242800012a7983 */ /* 0x001ee20000300a00 */
[----:B------:R-:W-:Y:S02]  /*61d60*/  LOP3.LUT P6, RZ, R8, 0x80, RZ, 0xc0, !PT ;  /* 0x0000008008ff7812 */ /* 0x000fe400078cc0ff */
[C---:B------:R-:W-:Y:S02]  /*61d70*/  LOP3.LUT P1, RZ, R230.reuse, 0x200000, RZ, 0xc0, !PT ;  /* 0x00200000e6ff7812 */ /* 0x040fe4000782c0ff */
[C---:B------:R-:W-:Y:S02]  /*61d80*/  LOP3.LUT P4, RZ, R230.reuse, 0x400000, RZ, 0xc0, !PT ;  /* 0x00400000e6ff7812 */ /* 0x040fe4000788c0ff */
[----:B------:R-:W-:-:S02]  /*61d90*/  LOP3.LUT P3, RZ, R230, 0x800000, RZ, 0xc0, !PT ;  /* 0x00800000e6ff7812 */ /* 0x000fc4000786c0ff */
[C---:B------:R-:W-:Y:S02]  /*61da0*/  LOP3.LUT P0, RZ, R230.reuse, 0x1000000, RZ, 0xc0, !PT ;  /* 0x01000000e6ff7812 */ /* 0x040fe4000780c0ff */
[C---:B------:R-:W-:Y:S02]  /*61db0*/  LOP3.LUT P2, RZ, R230.reuse, 0x2000000, RZ, 0xc0, !PT ;  /* 0x02000000e6ff7812 */ /* 0x040fe4000784c0ff */
[----:B------:R-:W-:Y:S02]  /*61dc0*/  LOP3.LUT P5, RZ, R230, 0x4000000, RZ, 0xc0, !PT ;  /* 0x04000000e6ff7812 */ /* 0x000fe400078ac0ff */
[----:B---3--:R-:W-:-:S05]  /*61dd0*/  PRMT R7, R42, 0x7770, RZ ;  /* 0x000077702a077816 */ /* 0x008fca00000000ff */
[----:B------:R0:W-:Y:S01]  /*61de0*/  @P6 STG.E.U8 desc[UR44][R40.64], R7 ;  /* 0x0000000728006986 */ /* 0x0001e2000c10112c */
[----:B------:R-:W-:Y:S02]  /*61df0*/  LOP3.LUT P6, RZ, R8, 0x40, RZ, 0xc0, !PT ;  /* 0x0000004008ff7812 */ /* 0x000fe400078cc0ff */
[----:B0-----:R-:W-:-:S11]  /*61e00*/  PRMT R7, R42, 0x7771, RZ ;  /* 0x000077712a077816 */ /* 0x001fd600000000ff */
[----:B------:R0:W-:Y:S01]  /*61e10*/  @P6 STG.E.U8 desc[UR44][R36.64], R7 ;  /* 0x0000000724006986 */ /* 0x0001e2000c10112c */
[----:B------:R-:W-:Y:S02]  /*61e20*/  LOP3.LUT P6, RZ, R8, 0x20, RZ, 0xc0, !PT ;  /* 0x0000002008ff7812 */ /* 0x000fe400078cc0ff */
[----:B0-----:R-:W-:-:S11]  /*61e30*/  PRMT R7, R42, 0x7772, RZ ;  /* 0x000077722a077816 */ /* 0x001fd600000000ff */
[----:B----4-:R0:W-:Y:S01]  /*61e40*/  @P6 STG.E.U8 desc[UR44][R30.64], R7 ;  /* 0x000000071e006986 */ /* 0x0101e2000c10112c */
[----:B------:R-:W-:Y:S02]  /*61e50*/  LOP3.LUT P6, RZ, R8, 0x10, RZ, 0xc0, !PT ;  /* 0x0000001008ff7812 */ /* 0x000fe400078cc0ff */
[----:B------:R-:W-:Y:S02]  /*61e60*/  PRMT R42, R42, 0x7773, RZ ;  /* 0x000077732a2a7816 */ /* 0x000fe400000000ff */
[----:B0-----:R-:W-:-:S09]  /*61e70*/  PRMT R7, R39, 0x7770, RZ ;  /* 0x0000777027077816 */ /* 0x001fd200000000ff */
[----:B------:R-:W-:Y:S04]  /*61e80*/  @P6 STG.E.U8 desc[UR44][R228.64], R42 ;  /* 0x0000002ae4006986 */ /* 0x000fe8000c10112c */
[----:B------:R0:W-:Y:S02]  /*61e90*/  @P1 STG.E.U8 desc[UR44][R28.64], R7 ;  /* 0x000000071c001986 */ /* 0x0001e4000c10112c */
[----:B0-----:R-:W-:-:S05]  /*61ea0*/  PRMT R7, R39, 0x7771, RZ ;  /* 0x0000777127077816 */ /* 0x001fca00000000ff */
[----:B------:R0:W-:Y:S02]  /*61eb0*/  @P4 STG.E.U8 desc[UR44][R224.64], R7 ;  /* 0x00000007e0004986 */ /* 0x0001e4000c10112c */
[C---:B0-----:R-:W-:Y:S02]  /*61ec0*/  PRMT R7, R39.reuse, 0x7772, RZ ;  /* 0x0000777227077816 */ /* 0x041fe400000000ff */
[----:B------:R-:W-:-:S03]  /*61ed0*/  PRMT R39, R39, 0x7773, RZ ;  /* 0x0000777327277816 */ /* 0x000fc600000000ff */
[----:B------:R0:W-:Y:S04]  /*61ee0*/  @P3 STG.E.U8 desc[UR44][R226.64], R7 ;  /* 0x00000007e2003986 */ /* 0x0001e8000c10112c */
[----:B------:R-:W-:Y:S01]  /*61ef0*/  @P0 STG.E.U8 desc[UR44][R62.64], R39 ;  /* 0x000000273e000986 */ /* 0x000fe2000c10112c */
[----:B0-----:R-:W-:-:S05]  /*61f00*/  PRMT R7, R43, 0x7770, RZ ;  /* 0x000077702b077816 */ /* 0x001fca00000000ff */
[----:B--2---:R0:W-:Y:S02]  /*61f10*/  @P2 STG.E.U8 desc[UR44][R58.64], R7 ;  /* 0x000000073a002986 */ /* 0x0041e4000c10112c */
[----:B0-----:R-:W-:-:S05]  /*61f20*/  PRMT R7, R43, 0x7771, RZ ;  /* 0x000077712b077816 */ /* 0x001fca00000000ff */
[----:B------:R0:W-:Y:S04]  /*61f30*/  @P5 STG.E.U8 desc[UR44][R56.64], R7 ;  /* 0x0000000738005986 */ /* 0x0001e8000c10112c */
[----:B0-----:R-:W2:Y:S04]  /*61f40*/  LDL.LU.64 R56, [R1+0x2420] ;  /* 0x0024200001387983 */ /* 0x001ea80000300a00 */
[----:B------:R-:W3:Y:S04]  /*61f50*/  LDL.LU.64 R62, [R1+0x1a30] ;  /* 0x001a3000013e7983 */ /* 0x000ee80000300a00 */
[----:B------:R-:W4:Y:S04]  /*61f60*/  LDL.LU.64 R58, [R1+0x1a28] ;  /* 0x001a2800013a7983 */ /* 0x000f280000300a00 */
[----:B------:R-:W2:Y:S01]  /*61f70*/  LDL.LU.64 R228, [R1+0x1a20] ;  /* 0x001a200001e47983 */ /* 0x000ea20000300a00 */
[----:B------:R-:W-:-:S03]  /*61f80*/  LOP3.LUT P3, RZ, R230, 0x8000000, RZ, 0xc0, !PT ;  /* 0x08000000e6ff7812 */ /* 0x000fc6000786c0ff */
[----:B------:R-:W2:Y:S01]  /*61f90*/  LDL.LU.64 R28, [R1+0x1a10] ;  /* 0x001a1000011c7983 */ /* 0x000ea20000300a00 */
[C---:B------:R-:W-:Y:S02]  /*61fa0*/  LOP3.LUT P0, RZ, R230.reuse, 0x10000000, RZ, 0xc0, !PT ;  /* 0x10000000e6ff7812 */ /* 0x040fe4000780c0ff */
[C---:B------:R-:W-:Y:S01]  /*61fb0*/  LOP3.LUT P2, RZ, R230.reuse, 0x20000000, RZ, 0xc0, !PT ;  /* 0x20000000e6ff7812 */ /* 0x040fe2000784c0ff */
[----:B------:R-:W2:Y:S01]  /*61fc0*/  LDL.LU.64 R224, [R1+0x1a08] ;  /* 0x001a080001e07983 */ /* 0x000ea20000300a00 */
[C---:B------:R-:W-:Y:S02]  /*61fd0*/  PRMT R7, R43.reuse, 0x7772, RZ ;  /* 0x000077722b077816 */ /* 0x040fe400000000ff */
[----:B------:R-:W-:Y:S01]  /*61fe0*/  LOP3.LUT P5, RZ, R230, 0x40000000, RZ, 0xc0, !PT ;  /* 0x40000000e6ff7812 */ /* 0x000fe200078ac0ff */
[----:B------:R-:W2:Y:S01]  /*61ff0*/  LDL.LU.64 R226, [R1+0x1a00] ;  /* 0x001a000001e27983 */ /* 0x000ea20000300a00 */
[----:B------:R-:W-:Y:S02]  /*62000*/  PRMT R43, R43, 0x7773, RZ ;  /* 0x000077732b2b7816 */ /* 0x000fe400000000ff */
        /* <DEDUP_REMOVED lines=12> */
[----:B----4-:R0:W-:Y:S01]  /*620d0*/  @P0 STG.E.U8 desc[UR44][R58.64], R43 ;  /* 0x0000002b3a000986 */ /* 0x0101e2000c10112c */
[----:B--2---:R-:W-:-:S03]  /*620e0*/  PRMT R7, R56, 0x7770, RZ ;  /* 0x0000777038077816 */ /* 0x004fc600000000ff */
[----:B------:R-:W2:Y:S04]  /*620f0*/  LDL.LU.64 R62, [R1+0x19f8] ;  /* 0x0019f800013e7983 */ /* 0x000ea80000300a00 */
[----:B------:R1:W-:Y:S04]  /*62100*/  @P2 STG.E.U8 desc[UR44][R228.64], R7 ;  /* 0x00000007e4002986 */ /* 0x0003e8000c10112c */
[----:B0-----:R-:W3:Y:S04]  /*62110*/  LDL.LU.64 R58, [R1+0x19f0] ;  /* 0x0019f000013a7983 */ /* 0x001ee80000300a00 */
[----:B------:R-:W4:Y:S01]  /*62120*/  LDL.LU.64 R42, [R1+0x19e8] ;  /* 0x0019e800012a7983 */ /* 0x000f220000300a00 */
[----:B-1----:R-:W-:-:S03]  /*62130*/  PRMT R7, R56, 0x7771, RZ ;  /* 0x0000777138077816 */ /* 0x002fc600000000ff */
[----:B------:R-:W4:Y:S04]  /*62140*/  LDL.LU.64 R38, [R1+0x19e0] ;  /* 0x0019e00001267983 */ /* 0x000f280000300a00 */
[----:B------:R-:W4:Y:S04]  /*62150*/  LDL.LU.64 R40, [R1+0x19d8] ;  /* 0x0019d80001287983 */ /* 0x000f280000300a00 */
[----:B------:R0:W-:Y:S04]  /*62160*/  @P5 STG.E.U8 desc[UR44][R60.64], R7 ;  /* 0x000000073c005986 */ /* 0x0001e8000c10112c */
[----:B0-----:R-:W2:Y:S01]  /*62170*/  LDL.LU.64 R60, [R1+0x2418] ;  /* 0x00241800013c7983 */ /* 0x001ea20000300a00 */
[----:B------:R-:W-:-:S02]  /*62180*/  @P6 LOP3.LUT R9, R9, 0x80000000, RZ, 0xfc, !PT ;  /* 0x8000000009096812 */ /* 0x000fc400078efcff */
[C---:B------:R-:W-:Y:S01]  /*62190*/  LOP3.LUT P6, RZ, R231.reuse, 0x8, RZ, 0xc0, !PT ;  /* 0x00000008e7ff7812 */ /* 0x040fe200078cc0ff */
[----:B------:R-:W4:Y:S01]  /*621a0*/  LDL.LU.64 R36, [R1+0x19c8] ;  /* 0x0019c80001247983 */ /* 0x000f220000300a00 */
[----:B------:R-:W-:Y:S02]  /*621b0*/  LOP3.LUT R8, R8, 0xfffffffe, RZ, 0xc0, !PT ;  /* 0xfffffffe08087812 */ /* 0x000fe400078ec0ff */
[----:B------:R-:W-:Y:S01]  /*621c0*/  PRMT R7, R56, 0x7772, RZ ;  /* 0x0000777238077816 */ /* 0x000fe200000000ff */
[----:B------:R-:W4:Y:S08]  /*621d0*/  LDL.LU.64 R30, [R1+0x19c0] ;  /* 0x0019c000011e7983 */ /* 0x000f300000300a00 */
[----:B------:R-:W-:Y:S01]  /*621e0*/  @P6 LOP3.LUT R8, R8, 0x1, RZ, 0xfc, !PT ;  /* 0x0000000108086812 */ /* 0x000fe200078efcff */
        /* <DEDUP_REMOVED lines=11> */
[----:B------:R-:W-:-:S11]  /*622a0*/  PRMT R56, R56, 0x7773, RZ ;  /* 0x0000777338387816 */ /* 0x000fd600000000ff */
[----:B------:R0:W-:Y:S01]  /*622b0*/  @P6 STG.E.U8 desc[UR44][R28.64], R7 ;  /* 0x000000071c006986 */ /* 0x0001e2000c10112c */
[----:B------:R-:W-:-:S03]  /*622c0*/  LOP3.LUT P6, RZ, R8, 0x8, RZ, 0xc0, !PT ;  /* 0x0000000808ff7812 */ /* 0x000fc600078cc0ff */
[----:B0-----:R-:W4:Y:S10]  /*622d0*/  LDL.LU.64 R28, [R1+0x19b0] ;  /* 0x0019b000011c7983 */ /* 0x001f340000300a00 */
[----:B------:R0:W-:Y:S01]  /*622e0*/  @P6 STG.E.U8 desc[UR44][R224.64], R56 ;  /* 0x00000038e0006986 */ /* 0x0001e2000c10112c */
[----:B------:R-:W-:-:S03]  /*622f0*/  LOP3.LUT P6, RZ, R8, 0x4, RZ, 0xc0, !PT ;  /* 0x0000000408ff7812 */ /* 0x000fc600078cc0ff */
[----:B0-----:R-:W4:Y:S01]  /*62300*/  LDL.LU.64 R224, [R1+0x19a8] ;  /* 0x0019a80001e07983 */ /* 0x001f220000300a00 */
[----:B--2---:R-:W-:-:S09]  /*62310*/  PRMT R7, R60, 0x7770, RZ ;  /* 0x000077703c077816 */ /* 0x004fd200000000ff */
        /* <DEDUP_REMOVED lines=8> */
[----:B---3--:R0:W-:Y:S04]  /*623a0*/  @P6 STG.E.U8 desc[UR44][R58.64], R7 ;  /* 0x000000073a006986 */ /* 0x0081e8000c10112c */
[----:B0-----:R-:W3:Y:S01]  /*623b0*/  LDL.LU.64 R58, [R1+0x2408] ;  /* 0x00240800013a7983 */ /* 0x001ee20000300a00 */
[----:B------:R-:W-:-:S02]  /*623c0*/  LOP3.LUT P6, RZ, R9, 0x80000000, RZ, 0xc0, !PT ;  /* 0x8000000009ff7812 */ /* 0x000fc400078cc0ff */
[----:B------:R-:W-:Y:S02]  /*623d0*/  PRMT R60, R60, 0x7773, RZ ;  /* 0x000077733c3c7816 */ /* 0x000fe400000000ff */
[----:B------:R-:W-:-:S09]  /*623e0*/  PRMT R7, R57, 0x7770, RZ ;  /* 0x0000777039077816 */ /* 0x000fd200000000ff */
[----:B----4-:R-:W-:Y:S01]  /*623f0*/  @P6 STG.E.U8 desc[UR44][R42.64], R60 ;  /* 0x0000003c2a006986 */ /* 0x010fe2000c10112c */
[----:B------:R-:W-:-:S13]  /*62400*/  LOP3.LUT P6, RZ, R9, 0x40000000, RZ, 0xc0, !PT ;  /* 0x4000000009ff7812 */ /* 0x000fda00078cc0ff */
[----:B------:R0:W-:Y:S01]  /*62410*/  @P6 STG.E.U8 desc[UR44][R38.64], R7 ;  /* 0x0000000726006986 */ /* 0x0001e2000c10112c */
[----:B------:R-:W-:Y:S02]  /*62420*/  LOP3.LUT P6, RZ, R9, 0x20000000, RZ, 0xc0, !PT ;  /* 0x2000000009ff7812 */ /* 0x000fe400078cc0ff */
[----:B0-----:R-:W-:-:S11]  /*62430*/  PRMT R7, R57, 0x7771, RZ ;  /* 0x0000777139077816 */ /* 0x001fd600000000ff */
[----:B------:R0:W-:Y:S01]  /*62440*/  @P6 STG.E.U8 desc[UR44][R40.64], R7 ;  /* 0x0000000728006986 */ /* 0x0001e2000c10112c */
[----:B------:R-:W-:Y:S02]  /*62450*/  LOP3.LUT P6, RZ, R9, 0x10000000, RZ, 0xc0, !PT ;  /* 0x1000000009ff7812 */ /* 0x000fe400078cc0ff */
[----:B0-----:R-:W-:-:S11]  /*62460*/  PRMT R7, R57, 0x7772, RZ ;  /* 0x0000777239077816 */ /* 0x001fd600000000ff */
[----:B---3--:R0:W-:Y:S04]  /*62470*/  @P6 STG.E.U8 desc[UR44][R58.64], R7 ;  /* 0x000000073a006986 */ /* 0x0081e8000c10112c */
[----:B0-----:R-:W3:Y:S01]  /*62480*/  LDL.LU.64 R58, [R1+0x2400] ;  /* 0x00240000013a7983 */ /* 0x001ee20000300a00 */
[C---:B------:R-:W-:Y:S02]  /*62490*/  LOP3.LUT P1, RZ, R231.reuse, 0x100, RZ, 0xc0, !PT ;  /* 0x00000100e7ff7812 */ /* 0x040fe4000782c0ff */
[C---:B------:R-:W-:Y:S02]  /*624a0*/  LOP3.LUT P4, RZ, R231.reuse, 0x200, RZ, 0xc0, !PT ;  /* 0x00000200e7ff7812 */ /* 0x040fe4000788c0ff */
[----:B------:R-:W-:Y:S02]  /*624b0*/  LOP3.LUT P3, RZ, R231, 0x400, RZ, 0xc0, !PT ;  /* 0x00000400e7ff7812 */ /* 0x000fe4000786c0ff */
[----:B------:R-:W-:-:S02]  /*624c0*/  PRMT R57, R57, 0x7773, RZ ;  /* 0x0000777339397816 */ /* 0x000fc400000000ff */
[----:B------:R-:W-:Y:S02]  /*624d0*/  PRMT R7, R61, 0x7770, RZ ;  /* 0x000077703d077816 */ /* 0x000fe400000000ff */
[----:B------:R-:W-:-:S03]  /*624e0*/  LOP3.LUT P0, RZ, R231, 0x800, RZ, 0xc0, !PT ;  /* 0x00000800e7ff7812 */ /* 0x000fc6000780c0ff */
[----:B------:R-:W-:Y:S04]  /*624f0*/  @P1 STG.E.U8 desc[UR44][R36.64], R57 ;  /* 0x0000003924001986 */ /* 0x000fe8000c10112c */
[----:B------:R0:W-:Y:S01]  /*62500*/  @P4 STG.E.U8 desc[UR44][R30.64], R7 ;  /* 0x000000071e004986 */ /* 0x0001e2000c10112c */
[C---:B------:R-:W-:Y:S02]  /*62510*/  LOP3.LUT P2, RZ, R231.reuse, 0x1000, RZ, 0xc0, !PT ;  /* 0x00001000e7ff7812 */ /* 0x040fe4000784c0ff */
[----:B------:R-:W-:Y:S02]  /*62520*/  LOP3.LUT P5, RZ, R231, 0x2000, RZ, 0xc0, !PT ;  /* 0x00002000e7ff7812 */ /* 0x000fe400078ac0ff */
[----:B0-----:R-:W-:-:S05]  /*62530*/  PRMT R7, R61, 0x7771, RZ ;  /* 0x000077713d077816 */ /* 0x001fca00000000ff */
[----:B------:R0:W-:Y:S01]  /*62540*/  @P3 STG.E.U8 desc[UR44][R228.64], R7 ;  /* 0x00000007e4003986 */ /* 0x0001e2000c10112c */
[----:B------:R-:W-:Y:S02]  /*62550*/  LOP3.LUT P3, RZ, R231, 0x4000, RZ, 0xc0, !PT ;  /* 0x00004000e7ff7812 */ /* 0x000fe4000786c0ff */
[C---:B0-----:R-:W-:Y:S01]  /*62560*/  PRMT R7, R61.reuse, 0x7772, RZ ;  /* 0x000077723d077816 */ /* 0x041fe200000000ff */
[----:B------:R-:W4:Y:S01]  /*62570*/  LDL.LU.64 R228, [R1+0x1988] ;  /* 0x0019880001e47983 */ /* 0x000f220000300a00 */
[----:B------:R-:W-:-:S03]  /*62580*/  PRMT R61, R61, 0x7773, RZ ;  /* 0x000077733d3d7816 */ /* 0x000fc600000000ff */
[----:B------:R0:W-:Y:S04]  /*62590*/  @P0 STG.E.U8 desc[UR44][R28.64], R7 ;  /* 0x000000071c000986 */ /* 0x0001e8000c10112c */
[----:B------:R1:W-:Y:S04]  /*625a0*/  @P2 STG.E.U8 desc[UR44][R224.64], R61 ;  /* 0x0000003de0002986 */ /* 0x0003e8000c10112c */
[----:B0-----:R-:W4:Y:S04]  /*625b0*/  LDL.LU.64 R28, [R1+0x1980] ;  /* 0x00198000011c7983 */ /* 0x001f280000300a00 */
[----:B-1----:R-:W4:Y:S01]  /*625c0*/  LDL.LU.64 R224, [R1+0x1978] ;  /* 0x0019780001e07983 */ /* 0x002f220000300a00 */
[----:B------:R-:W-:-:S02]  /*625d0*/  LOP3.LUT P0, RZ, R231, 0x8000, RZ, 0xc0, !PT ;  /* 0x00008000e7ff7812 */ /* 0x000fc4000780c0ff */
[----:B------:R-:W-:Y:S02]  /*625e0*/  LOP3.LUT P6, RZ, R231, 0x4000000, RZ, 0xc0, !PT ;  /* 0x04000000e7ff7812 */ /* 0x000fe400078cc0ff */
[----:B------:R-:W-:-:S11]  /*625f0*/  LOP3.LUT R9, R9, 0xffefffff, RZ, 0xc0, !PT ;  /* 0xffefffff09097812 */ /* 0x000fd600078ec0ff */
[----:B------:R-:W-:Y:S02]  /*62600*/  @P6 LOP3.LUT R9, R9, 0x100000, RZ, 0xfc, !PT ;  /* 0x0010000009096812 */ /* 0x000fe400078efcff */
[----:B------:R-:W-:Y:S02]  /*62610*/  LOP3.LUT P6, RZ, R231, 0x2000000, RZ, 0xc0, !PT ;  /* 0x02000000e7ff7812 */ /* 0x000fe400078cc0ff */
[----:B---3--:R-:W-:-:S05]  /*62620*/  PRMT R7, R58, 0x7770, RZ ;  /* 0x000077703a077816 */ /* 0x008fca00000000ff */
[----:B--2---:R0:W-:Y:S02]  /*62630*/  @P5 STG.E.U8 desc[UR44][R226.64], R7 ;  /* 0x00000007e2005986 */ /* 0x0041e4000c10112c */
[C---:B0-----:R-:W-:Y:S02]  /*62640*/  PRMT R7, R58.reuse, 0x7771, RZ ;  /* 0x000077713a077816 */ /* 0x041fe400000000ff */
[----:B------:R-:W2:Y:S04]  /*62650*/  LDL.LU.64 R226, [R1+0x1970] ;  /* 0x0019700001e27983 */ /* 0x000ea80000300a00 */
[----:B------:R-:W3:Y:S04]  /*62660*/  LDL.LU.64 R60, [R1+0x1968] ;  /* 0x00196800013c7983 */ /* 0x000ee80000300a00 */
[----:B------:R0:W-:Y:S04]  /*62670*/  @P3 STG.E.U8 desc[UR44][R62.64], R7 ;  /* 0x000000073e003986 */ /* 0x0001e8000c10112c */
[----:B0-----:R-:W2:Y:S04]  /*62680*/  LDL.LU.64 R62, [R1+0x23f8] ;  /* 0x0023f800013e7983 */ /* 0x001ea80000300a00 */
[----:B------:R-:W3:Y:S04]  /*62690*/  LDL.LU.64 R56, [R1+0x1960] ;  /* 0x0019600001387983 */ /* 0x000ee80000300a00 */
[----:B------:R-:W3:Y:S01]  /*626a0*/  LDL.LU.64 R42, [R1+0x1958] ;  /* 0x00195800012a7983 */ /* 0x000ee20000300a00 */
[----:B------:R-:W-:-:S05]  /*626b0*/  PRMT R7, R58, 0x7772, RZ ;  /* 0x000077723a077816 */ /* 0x000fca00000000ff */
[----:B------:R0:W-:Y:S04]  /*626c0*/  @P0 STG.E.U8 desc[UR44][R220.64], R7 ;  /* 0x00000007dc000986 */ /* 0x0001e8000c10112c */
[----:B0-----:R-:W3:Y:S04]  /*626d0*/  LDL.LU.64 R220, [R1+0x23f0] ;  /* 0x0023f00001dc7983 */ /* 0x001ee80000300a00 */
[----:B------:R-:W3:Y:S01]  /*626e0*/  LDL.LU.64 R38, [R1+0x1950] ;  /* 0x0019500001267983 */ /* 0x000ee20000300a00 */
[----:B------:R-:W-:Y:S02]  /*626f0*/  LOP3.LUT R9, R9, 0xffdfffff, RZ, 0xc0, !PT ;  /* 0xffdfffff09097812 */ /* 0x000fe400078ec0ff */
[----:B------:R-:W-:Y:S01]  /*62700*/  LOP3.LUT P2, RZ, R231, 0x10000, RZ, 0xc0, !PT ;  /* 0x00010000e7ff7812 */ /* 0x000fe2000784c0ff */
[----:B------:R-:W3:Y:S01]  /*62710*/  LDL.LU.64 R40, [R1+0x1940] ;  /* 0x0019400001287983 */ /* 0x000ee20000300a00 */
[----:B------:R-:W-:-:S02]  /*62720*/  @P6 LOP3.LUT R9, R9, 0x200000, RZ, 0xfc, !PT ;  /* 0x0020000009096812 */ /* 0x000fc400078efcff */
[----:B------:R-:W-:Y:S01]  /*62730*/  LOP3.LUT P6, RZ, R231, 0x1000000, RZ, 0xc0, !PT ;  /* 0x01000000e7ff7812 */ /* 0x000fe200078cc0ff */
[----:B------:R-:W3:Y:S01]  /*62740*/  LDL.LU.64 R36, [R1+0x1938] ;  /* 0x0019380001247983 */ /* 0x000ee20000300a00 */
[----:B------:R-:W-:Y:S02]  /*62750*/  LOP3.LUT R9, R9, 0xffbfffff, RZ, 0xc0, !PT ;  /* 0xffbfffff09097812 */ /* 0x000fe400078ec0ff */
[----:B------:R-:W-:Y:S01]  /*62760*/  LOP3.LUT P5, RZ, R231, 0x20000, RZ, 0xc0, !PT ;  /* 0x00020000e7ff7812 */ /* 0x000fe200078ac0ff */
[----:B------:R-:W3:Y:S08]  /*62770*/  LDL.LU.64 R30, [R1+0x1930] ;  /* 0x00193000011e7983 */ /* 0x000ef00000300a00 */
        /* <DEDUP_REMOVED lines=15> */
[----:B------:R-:W-:-:S09]  /*62870*/  PRMT R58, R58, 0x7773, RZ ;  /* 0x000077733a3a7816 */ /* 0x000fd200000000ff */
[----:B------:R-:W-:Y:S02]  /*62880*/  @P6 LOP3.LUT R9, R9, 0x8000000, RZ, 0xfc, !PT ;  /* 0x0800000009096812 */ /* 0x000fe400078efcff */
[----:B------:R-:W-:Y:S01]  /*62890*/  LOP3.LUT P6, RZ, R231, 0x40000, RZ, 0xc0, !PT ;  /* 0x00040000e7ff7812 */ /* 0x000fe200078cc0ff */
[----:B----4-:R0:W-:Y:S04]  /*628a0*/  @P2 STG.E.U8 desc[UR44][R228.64], R58 ;  /* 0x0000003ae4002986 */ /* 0x0101e8000c10112c */
[----:B0-----:R-:W4:Y:S01]  /*628b0*/  LDL.LU.64 R228, [R1+0x1928] ;  /* 0x0019280001e47983 */ /* 0x001f220000300a00 */
[----:B--2---:R-:W-:-:S05]  /*628c0*/  PRMT R7, R62, 0x7770, RZ ;  /* 0x000077703e077816 */ /* 0x004fca00000000ff */
[----:B------:R0:W-:Y:S02]  /*628d0*/  @P5 STG.E.U8 desc[UR44][R28.64], R7 ;  /* 0x000000071c005986 */ /* 0x0001e4000c10112c */
[C---:B0-----:R-:W-:Y:S02]  /*628e0*/  PRMT R7, R62.reuse, 0x7771, RZ ;  /* 0x000077713e077816 */ /* 0x041fe400000000ff */
[----:B------:R-:W2:Y:S04]  /*628f0*/  LDL.LU.64 R28, [R1+0x1920] ;  /* 0x00192000011c7983 */ /* 0x000ea80000300a00 */
[----:B------:R0:W-:Y:S01]  /*62900*/  @P6 STG.E.U8 desc[UR44][R224.64], R7 ;  /* 0x00000007e0006986 */ /* 0x0001e2000c10112c */
[C---:B------:R-:W-:Y:S02]  /*62910*/  LOP3.LUT P6, RZ, R9.reuse, 0x8000000, RZ, 0xc0, !PT ;  /* 0x0800000009ff7812 */ /* 0x040fe400078cc0ff */
[----:B0-----:R-:W-:Y:S01]  /*62920*/  PRMT R7, R62, 0x7772, RZ ;  /* 0x000077723e077816 */ /* 0x001fe200000000ff */
[----:B------:R-:W2:Y:S10]  /*62930*/  LDL.LU.64 R224, [R1+0x1918] ;  /* 0x0019180001e07983 */ /* 0x000eb40000300a00 */
[----:B------:R0:W-:Y:S01]  /*62940*/  @P6 STG.E.U8 desc[UR44][R226.64], R7 ;  /* 0x00000007e2006986 */ /* 0x0001e2000c10112c */
[----:B------:R-:W-:-:S02]  /*62950*/  LOP3.LUT P6, RZ, R9, 0x4000000, RZ, 0xc0, !PT ;  /* 0x0400000009ff7812 */ /* 0x000fc400078cc0ff */
[----:B------:R-:W-:Y:S02]  /*62960*/  PRMT R62, R62, 0x7773, RZ ;  /* 0x000077733e3e7816 */ /* 0x000fe400000000ff */
[----:B0-----:R-:W-:Y:S01]  /*62970*/  PRMT R7, R59, 0x7770, RZ ;  /* 0x000077703b077816 */ /* 0x001fe200000000ff */
[----:B------:R-:W2:Y:S08]  /*62980*/  LDL.LU.64 R226, [R1+0x1910] ;  /* 0x0019100001e27983 */ /* 0x000eb00000300a00 */
[----:B---3--:R-:W-:Y:S01]  /*62990*/  @P6 STG.E.U8 desc[UR44][R60.64], R62 ;  /* 0x0000003e3c006986 */ /* 0x008fe2000c10112c */
[----:B------:R-:W-:-:S13]  /*629a0*/  LOP3.LUT P6, RZ, R9, 0x2000000, RZ, 0xc0, !PT ;  /* 0x0200000009ff7812 */ /* 0x000fda00078cc0ff */
[----:B------:R0:W-:Y:S01]  /*629b0*/  @P6 STG.E.U8 desc[UR44][R56.64], R7 ;  /* 0x0000000738006986 */ /* 0x0001e2000c10112c */
[----:B------:R-:W-:Y:S02]  /*629c0*/  LOP3.LUT P6, RZ, R9, 0x1000000, RZ, 0xc0, !PT ;  /* 0x0100000009ff7812 */ /* 0x000fe400078cc0ff */
[----:B0-----:R-:W-:-:S11]  /*629d0*/  PRMT R7, R59, 0x7771, RZ ;  /* 0x000077713b077816 */ /* 0x001fd600000000ff */
[----:B------:R0:W-:Y:S01]  /*629e0*/  @P6 STG.E.U8 desc[UR44][R42.64], R7 ;  /* 0x000000072a006986 */ /* 0x0001e2000c10112c */
[----:B------:R-:W-:Y:S02]  /*629f0*/  LOP3.LUT P6, RZ, R9, 0x800000, RZ, 0xc0, !PT ;  /* 0x0080000009ff7812 */ /* 0x000fe400078cc0ff */
[----:B0-----:R-:W-:-:S11]  /*62a00*/  PRMT R7, R59, 0x7772, RZ ;  /* 0x000077723b077816 */ /* 0x001fd600000000ff */
[----:B------:R-:W-:Y:S01]  /*62a10*/  @P6 STG.E.U8 desc[UR44][R38.64], R7 ;  /* 0x0000000726006986 */ /* 0x000fe2000c10112c */
[----:B------:R-:W-:Y:S02]  /*62a20*/  LOP3.LUT P6, RZ, R9, 0x400000, RZ, 0xc0, !PT ;  /* 0x0040000009ff7812 */ /* 0x000fe400078cc0ff */
[----:B------:R-:W-:-:S11]  /*62a30*/  PRMT R59, R59, 0x7773, RZ ;  /* 0x000077733b3b7816 */ /* 0x000fd600000000ff */
[----:B------:R0:W-:Y:S04]  /*62a40*/  @P6 STG.E.U8 desc[UR44][R64.64], R59 ;  /* 0x0000003b40006986 */ /* 0x0001e8000c10112c */
[----:B0-----:R-:W3:Y:S01]  /*62a50*/  LDL.LU.64 R64, [R1+0x23e8] ;  /* 0x0023e80001407983 */ /* 0x001ee20000300a00 */
[----:B------:R-:W-:Y:S02]  /*62a60*/  LOP3.LUT P6, RZ, R9, 0x200000, RZ, 0xc0, !PT ;  /* 0x0020000009ff7812 */ /* 0x000fe400078cc0ff */
[----:B------:R-:W-:Y:S02]  /*62a70*/  PRMT R7, R63, 0x7770, RZ ;  /* 0x000077703f077816 */ /* 0x000fe400000000ff */
[----:B------:R-:W-:-:S09]  /*62a80*/  LOP3.LUT P1, RZ, R231, 0x8000000, RZ, 0xc0, !PT ;  /* 0x08000000e7ff7812 */ /* 0x000fd2000782c0ff */
[----:B------:R0:W-:Y:S01]  /*62a90*/  @P6 STG.E.U8 desc[UR44][R40.64], R7 ;  /* 0x0000000728006986 */ /* 0x0001e2000c10112c */
[----:B------:R-:W-:Y:S02]  /*62aa0*/  LOP3.LUT P6, RZ, R9, 0x100000, RZ, 0xc0, !PT ;  /* 0x0010000009ff7812 */ /* 0x000fe400078cc0ff */
[C---:B------:R-:W-:Y:S02]  /*62ab0*/  LOP3.LUT P4, RZ, R231.reuse, 0x10000000, RZ, 0xc0, !PT ;  /* 0x10000000e7ff7812 */ /* 0x040fe4000788c0ff */
[----:B------:R-:W-:Y:S02]  /*62ac0*/  LOP3.LUT P3, RZ, R231, 0x20000000, RZ, 0xc0, !PT ;  /* 0x20000000e7ff7812 */ /* 0x000fe4000786c0ff */
[----:B0-----:R-:W-:-:S07]  /*62ad0*/  PRMT R7, R63, 0x7771, RZ ;  /* 0x000077713f077816 */ /* 0x001fce00000000ff */
[----:B------:R0:W-:Y:S01]  /*62ae0*/  @P6 STG.E.U8 desc[UR44][R36.64], R7 ;  /* 0x0000000724006986 */ /* 0x0001e2000c10112c */
[----:B------:R-:W-:Y:S02]  /*62af0*/  LOP3.LUT P0, RZ, R231, 0x40000000, RZ, 0xc0, !PT ;  /* 0x40000000e7ff7812 */ /* 0x000fe4000780c0ff */
[C---:B0-----:R-:W-:Y:S02]  /*62b00*/  PRMT R7, R63.reuse, 0x7772, RZ ;  /* 0x000077723f077816 */ /* 0x041fe400000000ff */
[----:B------:R-:W-:-:S03]  /*62b10*/  PRMT R63, R63, 0x7773, RZ ;  /* 0x000077733f3f7816 */ /* 0x000fc600000000ff */
[----:B------:R3:W-:Y:S01]  /*62b20*/  @P1 STG.E.U8 desc[UR44][R30.64], R7 ;  /* 0x000000071e001986 */ /* 0x0007e2000c10112c */
[----:B------:R-:W-:Y:S02]  /*62b30*/  LOP3.LUT P2, RZ, R231, 0x80000000, RZ, 0xc0, !PT ;  /* 0x80000000e7ff7812 */ /* 0x000fe4000784c0ff */
[----:B------:R-:W-:Y:S01]  /*62b40*/  LOP3.LUT P5, RZ, R220, 0x1, RZ, 0xc0, !PT ;  /* 0x00000001dcff7812 */ /* 0x000fe200078ac0ff */
[----:B----4-:R-:W-:Y:S01]  /*62b50*/  @P4 STG.E.U8 desc[UR44][R228.64], R63 ;  /* 0x0000003fe4004986 */ /* 0x010fe2000c10112c */
[----:B---3--:R-:W-:-:S05]  /*62b60*/  PRMT R7, R64, 0x7770, RZ ;  /* 0x0000777040077816 */ /* 0x008fca00000000ff */
[----:B--2---:R0:W-:Y:S02]  /*62b70*/  @P3 STG.E.U8 desc[UR44][R28.64], R7 ;  /* 0x000000071c003986 */ /* 0x0041e4000c10112c */
[----:B0-----:R-:W-:-:S05]  /*62b80*/  PRMT R7, R64, 0x7771, RZ ;  /* 0x0000777140077816 */ /* 0x001fca00000000ff */
[----:B------:R0:W-:Y:S02]  /*62b90*/  @P0 STG.E.U8 desc[UR44][R224.64], R7 ;  /* 0x00000007e0000986 */ /* 0x0001e4000c10112c */
[C---:B0-----:R-:W-:Y:S02]  /*62ba0*/  PRMT R7, R64.reuse, 0x7772, RZ ;  /* 0x0000777240077816 */ /* 0x041fe400000000ff */
[----:B------:R-:W-:-:S03]  /*62bb0*/  PRMT R64, R64, 0x7773, RZ ;  /* 0x0000777340407816 */ /* 0x000fc600000000ff */
[----:B------:R-:W-:Y:S04]  /*62bc0*/  @P2 STG.E.U8 desc[UR44][R226.64], R7 ;  /* 0x00000007e2002986 */ /* 0x000fe8000c10112c */
[----:B------:R0:W-:Y:S04]  /*62bd0*/  @P5 STG.E.U8 desc[UR44][R16.64], R64 ;  /* 0x0000004010005986 */ /* 0x0001e8000c10112c */
[----:B0-----:R-:W2:Y:S04]  /*62be0*/  LDL.LU.64 R16, [R1+0x23e0] ;  /* 0x0023e00001107983 */ /* 0x001ea80000300a00 */
[----:B------:R-:W3:Y:S04]  /*62bf0*/  LDL.LU.64 R40, [R1+0x1900] ;  /* 0x0019000001287983 */ /* 0x000ee80000300a00 */
[----:B------:R-:W4:Y:S04]  /*62c00*/  LDL.LU.64 R36, [R1+0x18f8] ;  /* 0x0018f80001247983 */ /* 0x000f280000300a00 */
[----:B------:R-:W4:Y:S04]  /*62c10*/  LDL.LU.64 R30, [R1+0x18f0] ;  /* 0x0018f000011e7983 */ /* 0x000f280000300a00 */
[----:B------:R-:W4:Y:S04]  /*62c20*/  LDL.LU.64 R228, [R1+0x18e8] ;  /* 0x0018e80001e47983 */ /* 0x000f280000300a00 */
[----:B------:R-:W4:Y:S04]  /*62c30*/  LDL.LU.64 R28, [R1+0x18e0] ;  /* 0x0018e000011c7983 */ /* 0x000f280000300a00 */
[----:B------:R-:W4:Y:S04]  /*62c40*/  LDL.LU.64 R224, [R1+0x18d8] ;  /* 0x0018d80001e07983 */ /* 0x000f280000300a00 */
[----:B------:R-:W4:Y:S04]  /*62c50*/  LDL.LU.64 R226, [R1+0x18d0] ;  /* 0x0018d00001e27983 */ /* 0x000f280000300a00 */
[----:B------:R-:W4:Y:S01]  /*62c60*/  LDL.LU.64 R42, [R1+0x18c8] ;  /* 0x0018c800012a7983 */ /* 0x000f220000300a00 */
        /* <DEDUP_REMOVED lines=23> */
[----:B------:R-:W-:-:S07]  /*62de0*/  LOP3.LUT P2, RZ, R220, 0x8, RZ, 0xc0, !PT ;  /* 0x00000008dcff7812 */ /* 0x000fce000784c0ff */
[----:B------:R-:W-:Y:S02]  /*62df0*/  @P6 LOP3.LUT R9, R9, 0x40000, RZ, 0xfc, !PT ;  /* 0x0004000009096812 */ /* 0x000fe400078efcff */
[C---:B------:R-:W-:Y:S02]  /*62e00*/  LOP3.LUT P6, RZ, R220.reuse, 0x40, RZ, 0xc0, !PT ;  /* 0x00000040dcff7812 */ /* 0x040fe400078cc0ff */
[----:B------:R-:W-:Y:S02]  /*62e10*/  LOP3.LUT P5, RZ, R220, 0x10, RZ, 0xc0, !PT ;  /* 0x00000010dcff7812 */ /* 0x000fe400078ac0ff */
[----:B------:R-:W-:-:S09]  /*62e20*/  LOP3.LUT R9, R9, 0xfff7ffff, RZ, 0xc0, !PT ;  /* 0xfff7ffff09097812 */ /* 0x000fd200078ec0ff */
[----:B------:R-:W-:Y:S02]  /*62e30*/  @P6 LOP3.LUT R9, R9, 0x80000, RZ, 0xfc, !PT ;  /* 0x0008000009096812 */ /* 0x000fe400078efcff */
[----:B------:R-:W-:Y:S02]  /*62e40*/  LOP3.LUT P6, RZ, R220, 0x20, RZ, 0xc0, !PT ;  /* 0x00000020dcff7812 */ /* 0x000fe400078cc0ff */
[----:B--2---:R-:W-:-:S05]  /*62e50*/  PRMT R7, R16, 0x7770, RZ ;  /* 0x0000777010077816 */ /* 0x004fca00000000ff */
[----:B---3--:R0:W-:Y:S04]  /*62e60*/  @P3 STG.E.U8 desc[UR44][R40.64], R7 ;  /* 0x0000000728003986 */ /* 0x0081e8000c10112c */
[----:B0-----:R-:W2:Y:S01]  /*62e70*/  LDL.LU.64 R40, [R1+0x18b0] ;  /* 0x0018b00001287983 */ /* 0x001ea20000300a00 */
[----:B------:R-:W-:-:S05]  /*62e80*/  PRMT R7, R16, 0x7771, RZ ;  /* 0x0000777110077816 */ /* 0x000fca00000000ff */
[----:B----4-:R0:W-:Y:S02]  /*62e90*/  @P0 STG.E.U8 desc[UR44][R36.64], R7 ;  /* 0x0000000724000986 */ /* 0x0101e4000c10112c */
[C---:B0-----:R-:W-:Y:S02]  /*62ea0*/  PRMT R7, R16.reuse, 0x7772, RZ ;  /* 0x0000777210077816 */ /* 0x041fe400000000ff */
[----:B------:R-:W3:Y:S04]  /*62eb0*/  LDL.LU.64 R36, [R1+0x1898] ;  /* 0x0018980001247983 */ /* 0x000ee80000300a00 */
[----:B------:R0:W-:Y:S02]  /*62ec0*/  @P2 STG.E.U8 desc[UR44][R30.64], R7 ;  /* 0x000000071e002986 */ /* 0x0001e4000c10112c */
[----:B0-----:R-:W-:-:S02]  /*62ed0*/  PRMT R7, R16, 0x7773, RZ ;  /* 0x0000777310077816 */ /* 0x001fc400000000ff */
        /* <DEDUP_REMOVED lines=14> */
[----:B------:R-:W-:Y:S02]  /*62fc0*/  PRMT R65, R65, 0x7773, RZ ;  /* 0x0000777341417816 */ /* 0x000fe400000000ff */
[----:B0-----:R-:W-:Y:S01]  /*62fd0*/  PRMT R7, R17, 0x7770, RZ ;  /* 0x0000777011077816 */ /* 0x001fe200000000ff */
[----:B------:R-:W4:Y:S08]  /*62fe0*/  LDL.LU.64 R226, [R1+0x1870] ;  /* 0x0018700001e27983 */ /* 0x000f300000300a00 */
[----:B------:R-:W-:Y:S01]  /*62ff0*/  @P6 STG.E.U8 desc[UR44][R42.64], R65 ;  /* 0x000000412a006986 */ /* 0x000fe2000c10112c */
[----:B------:R-:W-:-:S13]  /*63000*/  LOP3.LUT P6, RZ, R9, 0x10000, RZ, 0xc0, !PT ;  /* 0x0001000009ff7812 */ /* 0x000fda00078cc0ff */
[----:B------:R0:W-:Y:S04]  /*63010*/  @P6 STG.E.U8 desc[UR44][R66.64], R7 ;  /* 0x0000000742006986 */ /* 0x0001e8000c10112c */
[----:B0-----:R-:W3:Y:S01]  /*63020*/  LDL.LU.64 R66, [R1+0x23d8] ;  /* 0x0023d80001427983 */ /* 0x001ee20000300a00 */
[----:B------:R-:W-:Y:S02]  /*63030*/  LOP3.LUT P6, RZ, R9, 0x8000, RZ, 0xc0, !PT ;  /* 0x0000800009ff7812 */ /* 0x000fe400078cc0ff */
[----:B------:R-:W-:-:S11]  /*63040*/  PRMT R7, R17, 0x7771, RZ ;  /* 0x0000777111077816 */ /* 0x000fd600000000ff */
[----:B------:R0:W-:Y:S01]  /*63050*/  @P6 STG.E.U8 desc[UR44][R38.64], R7 ;  /* 0x0000000726006986 */ /* 0x0001e2000c10112c */
[----:B------:R-:W-:Y:S02]  /*63060*/  LOP3.LUT P6, RZ, R9, 0x4000, RZ, 0xc0, !PT ;  /* 0x0000400009ff7812 */ /* 0x000fe400078cc0ff */
[C---:B0-----:R-:W-:Y:S02]  /*63070*/  PRMT R7, R17.reuse, 0x7772, RZ ;  /* 0x0000777211077816 */ /* 0x041fe400000000ff */
[----:B------:R-:W-:-:S09]  /*63080*/  PRMT R17, R17, 0x7773, RZ ;  /* 0x0000777311117816 */ /* 0x000fd200000000ff */
[----:B--2---:R-:W-:Y:S01]  /*63090*/  @P6 STG.E.U8 desc[UR44][R40.64], R7 ;  /* 0x0000000728006986 */ /* 0x004fe2000c10112c */
[----:B------:R-:W-:-:S13]  /*630a0*/  LOP3.LUT P6, RZ, R9, 0x2000, RZ, 0xc0, !PT ;  /* 0x0000200009ff7812 */ /* 0x000fda00078cc0ff */
[----:B------:R0:W-:Y:S04]  /*630b0*/  @P6 STG.E.U8 desc[UR44][R18.64], R17 ;  /* 0x0000001112006986 */ /* 0x0001e8000c10112c */
[----:B0-----:R-:W2:Y:S01]  /*630c0*/  LDL.LU.64 R18, [R1+0x23d0] ;  /* 0x0023d00001127983 */ /* 0x001ea20000300a00 */
[----:B------:R-:W-:Y:S02]  /*630d0*/  LOP3.LUT P6, RZ, R9, 0x1000, RZ, 0xc0, !PT ;  /* 0x0000100009ff7812 */ /* 0x000fe400078cc0ff */
[----:B------:R-:W-:Y:S02]  /*630e0*/  LOP3.LUT P1, RZ, R220, 0x1000000, RZ, 0xc0, !PT ;  /* 0x01000000dcff7812 */ /* 0x000fe4000782c0ff */
[----:B---3--:R-:W-:-:S09]  /*630f0*/  PRMT R7, R66, 0x7770, RZ ;  /* 0x0000777042077816 */ /* 0x008fd200000000ff */
[----:B------:R0:W-:Y:S04]  /*63100*/  @P6 STG.E.U8 desc[UR44][R232.64], R7 ;  /* 0x00000007e8006986 */ /* 0x0001e8000c10112c */
[----:B0-----:R-:W3:Y:S01]  /*63110*/  LDL.LU.64 R232, [R1+0x23c8] ;  /* 0x0023c80001e87983 */ /* 0x001ee20000300a00 */
[----:B------:R-:W-:Y:S02]  /*63120*/  LOP3.LUT P4, RZ, R220, 0x2000000, RZ, 0xc0, !PT ;  /* 0x02000000dcff7812 */ /* 0x000fe4000788c0ff */
[----:B------:R-:W-:Y:S02]  /*63130*/  PRMT R7, R66, 0x7771, RZ ;  /* 0x0000777142077816 */ /* 0x000fe400000000ff */
[C---:B------:R-:W-:Y:S02]  /*63140*/  LOP3.LUT P3, RZ, R220.reuse, 0x4000000, RZ, 0xc0, !PT ;  /* 0x04000000dcff7812 */ /* 0x040fe4000786c0ff */
[C---:B------:R-:W-:Y:S01]  /*63150*/  LOP3.LUT P0, RZ, R220.reuse, 0x8000000, RZ, 0xc0, !PT ;  /* 0x08000000dcff7812 */ /* 0x040fe2000780c0ff */
[----:B------:R0:W-:Y:S01]  /*63160*/  @P1 STG.E.U8 desc[UR44][R36.64], R7 ;  /* 0x0000000724001986 */ /* 0x0001e2000c10112c */
[----:B------:R-:W-:-:S02]  /*63170*/  LOP3.LUT P2, RZ, R220, 0x10000000, RZ, 0xc0, !PT ;  /* 0x10000000dcff7812 */ /* 0x000fc4000784c0ff */
[C---:B0-----:R-:W-:Y:S01]  /*63180*/  PRMT R7, R66.reuse, 0x7772, RZ ;  /* 0x0000777242077816 */ /* 0x041fe200000000ff */
[----:B------:R-:W3:Y:S01]  /*63190*/  LDL.LU.64 R36, [R1+0x1868] ;  /* 0x0018680001247983 */ /* 0x000ee20000300a00 */
[----:B------:R-:W-:-:S03]  /*631a0*/  PRMT R66, R66, 0x7773, RZ ;  /* 0x0000777342427816 */ /* 0x000fc600000000ff */
[----:B----4-:R0:W-:Y:S04]  /*631b0*/  @P4 STG.E.U8 desc[UR44][R30.64], R7 ;  /* 0x000000071e004986 */ /* 0x0101e8000c10112c */
[----:B------:R1:W-:Y:S04]  /*631c0*/  @P3 STG.E.U8 desc[UR44][R228.64], R66 ;  /* 0x00000042e4003986 */ /* 0x0003e8000c10112c */
[----:B0-----:R-:W4:Y:S04]  /*631d0*/  LDL.LU.64 R30, [R1+0x1860] ;  /* 0x00186000011e7983 */ /* 0x001f280000300a00 */
[----:B-1----:R-:W4:Y:S01]  /*631e0*/  LDL.LU.64 R228, [R1+0x1858] ;  /* 0x0018580001e47983 */ /* 0x002f220000300a00 */
[----:B------:R-:W-:-:S02]  /*631f0*/  LOP3.LUT P5, RZ, R220, 0x20000000, RZ, 0xc0, !PT ;  /* 0x20000000dcff7812 */ /* 0x000fc400078ac0ff */
[----:B--2---:R-:W-:-:S05]  /*63200*/  PRMT R7, R18, 0x7770, RZ ;  /* 0x0000777012077816 */ /* 0x004fca00000000ff */
[----:B------:R0:W-:Y:S02]  /*63210*/  @P0 STG.E.U8 desc[UR44][R28.64], R7 ;  /* 0x000000071c000986 */ /* 0x0001e4000c10112c */
[C---:B0-----:R-:W-:Y:S02]  /*63220*/  PRMT R7, R18.reuse, 0x7771, RZ ;  /* 0x0000777112077816 */ /* 0x041fe400000000ff */
[----:B------:R-:W2:Y:S04]  /*63230*/  LDL.LU.64 R28, [R1+0x1850] ;  /* 0x00185000011c7983 */ /* 0x000ea80000300a00 */
[----:B------:R0:W-:Y:S04]  /*63240*/  @P2 STG.E.U8 desc[UR44][R224.64], R7 ;  /* 0x00000007e0002986 */ /* 0x0001e8000c10112c */
[----:B0-----:R-:W2:Y:S01]  /*63250*/  LDL.LU.64 R224, [R1+0x1848] ;  /* 0x0018480001e07983 */ /* 0x001ea20000300a00 */
[----:B------:R-:W-:-:S05]  /*63260*/  PRMT R7, R18, 0x7772, RZ ;  /* 0x0000777212077816 */ /* 0x000fca00000000ff */
[----:B------:R0:W-:Y:S04]  /*63270*/  @P5 STG.E.U8 desc[UR44][R226.64], R7 ;  /* 0x00000007e2005986 */ /* 0x0001e8000c10112c */
[----:B0-----:R-:W2:Y:S04]  /*63280*/  LDL.LU.64 R226, [R1+0x1838] ;  /* 0x0018380001e27983 */ /* 0x001ea80000300a00 */
[----:B------:R-:W2:Y:S01]  /*63290*/  LDL.LU.64 R60, [R1+0x1830] ;  /* 0x00183000013c7983 */ /* 0x000ea20000300a00 */
[----:B------:R-:W-:Y:S02]  /*632a0*/  LOP3.LUT R9, R9, 0xffffffef, RZ, 0xc0, !PT ;  /* 0xffffffef09097812 */ /* 0x000fe400078ec0ff */
[----:B---3--:R-:W-:-:S02]  /*632b0*/  LOP3.LUT P6, RZ, R232, 0x1000, RZ, 0xc0, !PT ;  /* 0x00001000e8ff7812 */ /* 0x008fc400078cc0ff */
[C---:B------:R-:W-:Y:S02]  /*632c0*/  LOP3.LUT P3, RZ, R232.reuse, 0x1, RZ, 0xc0, !PT ;  /* 0x00000001e8ff7812 */ /* 0x040fe4000786c0ff */
[C---:B------:R-:W-:Y:S02]  /*632d0*/  LOP3.LUT P0, RZ, R232.reuse, 0x2, RZ, 0xc0, !PT ;  /* 0x00000002e8ff7812 */ /* 0x040fe4000780c0ff */
[----:B------:R-:W-:Y:S02]  /*632e0*/  LOP3.LUT P2, RZ, R232, 0x4, RZ, 0xc0, !PT ;  /* 0x00000004e8ff7812 */ /* 0x000fe4000784c0ff */
[----:B------:R-:W-:Y:S02]  /*632f0*/  PRMT R18, R18, 0x7773, RZ ;  /* 0x0000777312127816 */ /* 0x000fe400000000ff */
[----:B------:R-:W-:Y:S02]  /*63300*/  PRMT R7, R67, 0x7770, RZ ;  /* 0x0000777043077816 */ /* 0x000fe400000000ff */
[----:B------:R-:W-:Y:S01]  /*63310*/  LOP3.LUT P5, RZ, R232, 0x8, RZ, 0xc0, !PT ;  /* 0x00000008e8ff7812 */ /* 0x000fe200078ac0ff */
[----:B------:R-:W3:Y:S04]  /*63320*/  LDL.LU.64 R56, [R1+0x1820] ;  /* 0x0018200001387983 */ /* 0x000ee80000300a00 */
[----:B------:R-:W3:Y:S04]  /*63330*/  LDL.LU.64 R42, [R1+0x1818] ;  /* 0x00181800012a7983 */ /* 0x000ee80000300a00 */
[----:B------:R-:W3:Y:S04]  /*63340*/  LDL.LU.64 R38, [R1+0x1810] ;  /* 0x0018100001267983 */ /* 0x000ee80000300a00 */
[----:B------:R-:W3:Y:S01]  /*63350*/  LDL.LU.64 R40, [R1+0x1808] ;  /* 0x0018080001287983 */ /* 0x000ee20000300a00 */
        /* <DEDUP_REMOVED lines=21> */
[----:B------:R0:W-:Y:S04]  /*634b0*/  @P3 STG.E.U8 desc[UR44][R36.64], R18 ;  /* 0x0000001224003986 */ /* 0x0001e8000c10112c */
[----:B----4-:R1:W-:Y:S06]  /*634c0*/  @P0 STG.E.U8 desc[UR44][R30.64], R7 ;  /* 0x000000071e000986 */ /* 0x0103ec000c10112c */
[----:B------:R-:W-:-:S02]  /*634d0*/  @P6 LOP3.LUT R9, R9, 0x800, RZ, 0xfc, !PT ;  /* 0x0000080009096812 */ /* 0x000fc400078efcff */
[----:B------:R-:W-:Y:S01]  /*634e0*/  LOP3.LUT P6, RZ, R232, 0x10, RZ, 0xc0, !PT ;  /* 0x00000010e8ff7812 */ /* 0x000fe200078cc0ff */
[----:B0-----:R-:W4:Y:S01]  /*634f0*/  LDL.LU.64 R36, [R1+0x1800] ;  /* 0x0018000001247983 */ /* 0x001f220000300a00 */
[----:B-1----:R-:W-:-:S03]  /*63500*/  PRMT R7, R67, 0x7771, RZ ;  /* 0x0000777143077816 */ /* 0x002fc600000000ff */
[----:B------:R-:W4:Y:S04]  /*63510*/  LDL.LU.64 R30, [R1+0x17f8] ;  /* 0x0017f800011e7983 */ /* 0x000f280000300a00 */
[----:B------:R0:W-:Y:S02]  /*63520*/  @P2 STG.E.U8 desc[UR44][R228.64], R7 ;  /* 0x00000007e4002986 */ /* 0x0001e4000c10112c */
[C---:B0-----:R-:W-:Y:S02]  /*63530*/  PRMT R7, R67.reuse, 0x7772, RZ ;  /* 0x0000777243077816 */ /* 0x041fe400000000ff */
[----:B------:R-:W-:Y:S01]  /*63540*/  PRMT R67, R67, 0x7773, RZ ;  /* 0x0000777343437816 */ /* 0x000fe200000000ff */
[----:B------:R-:W4:Y:S04]  /*63550*/  LDL.LU.64 R228, [R1+0x17f0] ;  /* 0x0017f00001e47983 */ /* 0x000f280000300a00 */
[----:B--2---:R0:W-:Y:S04]  /*63560*/  @P5 STG.E.U8 desc[UR44][R28.64], R7 ;  /* 0x000000071c005986 */ /* 0x0041e8000c10112c */
[----:B------:R-:W-:Y:S01]  /*63570*/  @P6 STG.E.U8 desc[UR44][R224.64], R67 ;  /* 0x00000043e0006986 */ /* 0x000fe2000c10112c */
[----:B------:R-:W-:-:S02]  /*63580*/  LOP3.LUT P6, RZ, R9, 0x800, RZ, 0xc0, !PT ;  /* 0x0000080009ff7812 */ /* 0x000fc400078cc0ff */
[----:B0-----:R-:W-:-:S11]  /*63590*/  PRMT R7, R19, 0x7770, RZ ;  /* 0x0000777013077816 */ /* 0x001fd600000000ff */
[----:B------:R0:W-:Y:S01]  /*635a0*/  @P6 STG.E.U8 desc[UR44][R24.64], R7 ;  /* 0x0000000718006986 */ /* 0x0001e2000c10112c */
[----:B------:R-:W-:-:S03]  /*635b0*/  LOP3.LUT P6, RZ, R9, 0x400, RZ, 0xc0, !PT ;  /* 0x0000040009ff7812 */ /* 0x000fc600078cc0ff */
[----:B0-----:R-:W2:Y:S01]  /*635c0*/  LDL.LU.64 R24, [R1+0x23c0] ;  /* 0x0023c00001187983 */ /* 0x001ea20000300a00 */
[----:B------:R-:W-:-:S03]  /*635d0*/  PRMT R7, R19, 0x7771, RZ ;  /* 0x0000777113077816 */ /* 0x000fc600000000ff */
[----:B------:R-:W4:Y:S04]  /*635e0*/  LDL.LU.64 R28, [R1+0x17e8] ;  /* 0x0017e800011c7983 */ /* 0x000f280000300a00 */
[----:B------:R-:W4:Y:S04]  /*635f0*/  LDL.LU.64 R224, [R1+0x17e0] ;  /* 0x0017e00001e07983 */ /* 0x000f280000300a00 */
[----:B------:R0:W-:Y:S01]  /*63600*/  @P6 STG.E.U8 desc[UR44][R226.64], R7 ;  /* 0x00000007e2006986 */ /* 0x0001e2000c10112c */
[----:B------:R-:W-:Y:S02]  /*63610*/  LOP3.LUT P6, RZ, R9, 0x200, RZ, 0xc0, !PT ;  /* 0x0000020009ff7812 */ /* 0x000fe400078cc0ff */
[----:B0-----:R-:W-:Y:S01]  /*63620*/  PRMT R7, R19, 0x7772, RZ ;  /* 0x0000777213077816 */ /* 0x001fe200000000ff */
[----:B------:R-:W4:Y:S10]  /*63630*/  LDL.LU.64 R226, [R1+0x17d8] ;  /* 0x0017d80001e27983 */ /* 0x000f340000300a00 */
[----:B------:R-:W-:Y:S01]  /*63640*/  @P6 STG.E.U8 desc[UR44][R60.64], R7 ;  /* 0x000000073c006986 */ /* 0x000fe2000c10112c */
[----:B------:R-:W-:-:S02]  /*63650*/  LOP3.LUT P6, RZ, R9, 0x100, RZ, 0xc0, !PT ;  /* 0x0000010009ff7812 */ /* 0x000fc400078cc0ff */
[----:B------:R-:W-:-:S11]  /*63660*/  PRMT R19, R19, 0x7773, RZ ;  /* 0x0000777313137816 */ /* 0x000fd600000000ff */
[----:B------:R0:W-:Y:S04]  /*63670*/  @P6 STG.E.U8 desc[UR44][R20.64], R19 ;  /* 0x0000001314006986 */ /* 0x0001e8000c10112c */
[----:B0-----:R-:W4:Y:S01]  /*63680*/  LDL.LU.64 R20, [R1+0x23b8] ;  /* 0x0023b80001147983 */ /* 0x001f220000300a00 */
[----:B------:R-:W-:Y:S02]  /*63690*/  LOP3.LUT P6, RZ, R9, 0x80, RZ, 0xc0, !PT ;  /* 0x0000008009ff7812 */ /* 0x000fe400078cc0ff */
[C---:B------:R-:W-:Y:S02]  /*636a0*/  LOP3.LUT P1, RZ, R232.reuse, 0x2000, RZ, 0xc0, !PT ;  /* 0x00002000e8ff7812 */ /* 0x040fe4000782c0ff */
[C---:B------:R-:W-:Y:S02]  /*636b0*/  LOP3.LUT P4, RZ, R232.reuse, 0x4000, RZ, 0xc0, !PT ;  /* 0x00004000e8ff7812 */ /* 0x040fe4000788c0ff */
[----:B------:R-:W-:-:S02]  /*636c0*/  LOP3.LUT P3, RZ, R232, 0x8000, RZ, 0xc0, !PT ;  /* 0x00008000e8ff7812 */ /* 0x000fc4000786c0ff */
[----:B------:R-:W-:Y:S02]  /*636d0*/  LOP3.LUT P0, RZ, R232, 0x10000, RZ, 0xc0, !PT ;  /* 0x00010000e8ff7812 */ /* 0x000fe4000780c0ff */
[----:B--2---:R-:W-:-:S05]  /*636e0*/  PRMT R7, R24, 0x7770, RZ ;  /* 0x0000777018077816 */ /* 0x004fca00000000ff */
[----:B---3--:R0:W-:Y:S01]  /*636f0*/  @P6 STG.E.U8 desc[UR44][R56.64], R7 ;  /* 0x0000000738006986 */ /* 0x0081e2000c10112c */
[----:B------:R-:W-:Y:S02]  /*63700*/  LOP3.LUT P6, RZ, R9, 0x40, RZ, 0xc0, !PT ;  /* 0x0000004009ff7812 */ /* 0x000fe400078cc0ff */
[----:B0-----:R-:W-:-:S11]  /*63710*/  PRMT R7, R24, 0x7771, RZ ;  /* 0x0000777118077816 */ /* 0x001fd600000000ff */
[----:B------:R0:W-:Y:S01]  /*63720*/  @P6 STG.E.U8 desc[UR44][R42.64], R7 ;  /* 0x000000072a006986 */ /* 0x0001e2000c10112c */
[----:B------:R-:W-:Y:S02]  /*63730*/  LOP3.LUT P6, RZ, R9, 0x20, RZ, 0xc0, !PT ;  /* 0x0000002009ff7812 */ /* 0x000fe400078cc0ff */
[----:B0-----:R-:W-:-:S11]  /*63740*/  PRMT R7, R24, 0x7772, RZ ;  /* 0x0000777218077816 */ /* 0x001fd600000000ff */
[----:B------:R4:W-:Y:S01]  /*63750*/  @P6 STG.E.U8 desc[UR44][R38.64], R7 ;  /* 0x0000000726006986 */ /* 0x0009e2000c10112c */
[----:B------:R-:W-:Y:S02]  /*63760*/  LOP3.LUT P6, RZ, R9, 0x10, RZ, 0xc0, !PT ;  /* 0x0000001009ff7812 */ /* 0x000fe400078cc0ff */
[----:B------:R-:W-:Y:S02]  /*63770*/  PRMT R24, R24, 0x7773, RZ ;  /* 0x0000777318187816 */ /* 0x000fe400000000ff */
[----:B----4-:R-:W-:-:S09]  /*63780*/  PRMT R7, R20, 0x7770, RZ ;  /* 0x0000777014077816 */ /* 0x010fd200000000ff */
[----:B------:R-:W-:Y:S04]  /*63790*/  @P6 STG.E.U8 desc[UR44][R40.64], R24 ;  /* 0x0000001828006986 */ /* 0x000fe8000c10112c */
[----:B------:R0:W-:Y:S02]  /*637a0*/  @P1 STG.E.U8 desc[UR44][R36.64], R7 ;  /* 0x0000000724001986 */ /* 0x0001e4000c10112c */
[----:B0-----:R-:W-:-:S05]  /*637b0*/  PRMT R7, R20, 0x7771, RZ ;  /* 0x0000777114077816 */ /* 0x001fca00000000ff */
[----:B------:R0:W-:Y:S02]  /*637c0*/  @P4 STG.E.U8 desc[UR44][R30.64], R7 ;  /* 0x000000071e004986 */ /* 0x0001e4000c10112c */
[C---:B0-----:R-:W-:Y:S02]  /*637d0*/  PRMT R7, R20.reuse, 0x7772, RZ ;  /* 0x0000777214077816 */ /* 0x041fe400000000ff */
[----:B------:R-:W-:Y:S01]  /*637e0*/  PRMT R20, R20, 0x7773, RZ ;  /* 0x0000777314147816 */ /* 0x000fe200000000ff */
[----:B------:R-:W2:Y:S04]  /*637f0*/  LDL.LU.64 R30, [R1+0x17d0] ;  /* 0x0017d000011e7983 */ /* 0x000ea80000300a00 */
[----:B------:R0:W-:Y:S04]  /*63800*/  @P3 STG.E.U8 desc[UR44][R228.64], R7 ;  /* 0x00000007e4003986 */ /* 0x0001e8000c10112c */
[----:B------:R1:W-:Y:S04]  /*63810*/  @P0 STG.E.U8 desc[UR44][R28.64], R20 ;  /* 0x000000141c000986 */ /* 0x0003e8000c10112c */
[----:B0-----:R-:W3:Y:S04]  /*63820*/  LDL.LU.64 R228, [R1+0x17c8] ;  /* 0x0017c80001e47983 */ /* 0x001ee80000300a00 */
[----:B-1----:R-:W4:Y:S01]  /*63830*/  LDL.LU.64 R28, [R1+0x17c0] ;  /* 0x0017c000011c7983 */ /* 0x002f220000300a00 */
[----:B------:R-:W-:-:S02]  /*63840*/  LOP3.LUT P2, RZ, R232, 0x20000, RZ, 0xc0, !PT ;  /* 0x00020000e8ff7812 */ /* 0x000fc4000784c0ff */
[C---:B------:R-:W-:Y:S02]  /*63850*/  LOP3.LUT P5, RZ, R232.reuse, 0x40000, RZ, 0xc0, !PT ;  /* 0x00040000e8ff7812 */ /* 0x040fe400078ac0ff */
[----:B------:R-:W-:Y:S02]  /*63860*/  PRMT R7, R25, 0x7770, RZ ;  /* 0x0000777019077816 */ /* 0x000fe400000000ff */
[C---:B------:R-:W-:Y:S02]  /*63870*/  LOP3.LUT P3, RZ, R232.reuse, 0x80000, RZ, 0xc0, !PT ;  /* 0x00080000e8ff7812 */ /* 0x040fe4000786c0ff */
[----:B------:R-:W-:-:S05]  /*63880*/  LOP3.LUT P0, RZ, R232, 0x100000, RZ, 0xc0, !PT ;  /* 0x00100000e8ff7812 */ /* 0x000fca000780c0ff */
[----:B------:R0:W-:Y:S01]  /*63890*/  @P2 STG.E.U8 desc[UR44][R224.64], R7 ;  /* 0x00000007e0002986 */ /* 0x0001e2000c10112c */
[C---:B------:R-:W-:Y:S02]  /*638a0*/  LOP3.LUT P2, RZ, R232.reuse, 0x200000, RZ, 0xc0, !PT ;  /* 0x00200000e8ff7812 */ /* 0x040fe4000784c0ff */
[C---:B0-----:R-:W-:Y:S01]  /*638b0*/  PRMT R7, R25.reuse, 0x7771, RZ ;  /* 0x0000777119077816 */ /* 0x041fe200000000ff */
[----:B------:R-:W4:Y:S04]  /*638c0*/  LDL.LU.64 R224, [R1+0x17b0] ;  /* 0x0017b00001e07983 */ /* 0x000f280000300a00 */
[----:B------:R0:W-:Y:S01]  /*638d0*/  @P5 STG.E.U8 desc[UR44][R226.64], R7 ;  /* 0x00000007e2005986 */ /* 0x0001e2000c10112c */
[----:B------:R-:W-:Y:S02]  /*638e0*/  LOP3.LUT P5, RZ, R232, 0x400000, RZ, 0xc0, !PT ;  /* 0x00400000e8ff7812 */ /* 0x000fe400078ac0ff */
[----:B0-----:R-:W-:-:S02]  /*638f0*/  PRMT R7, R25, 0x7772, RZ ;  /* 0x0000777219077816 */ /* 0x001fc400000000ff */
[----:B------:R-:W-:Y:S01]  /*63900*/  PRMT R25, R25, 0x7773, RZ ;  /* 0x0000777319197816 */ /* 0x000fe200000000ff */
[----:B------:R-:W4:Y:S04]  /*63910*/  LDL.LU.64 R226, [R1+0x17a8] ;  /* 0x0017a80001e27983 */ /* 0x000f280000300a00 */
[----:B------:R-:W4:Y:S04]  /*63920*/  LDL.LU.64 R230, [R1+0x1798] ;  /* 0x0017980001e67983 */ /* 0x000f280000300a00 */
[----:B------:R-:W4:Y:S04]  /*63930*/  LDL.LU.64 R60, [R1+0x1790] ;  /* 0x00179000013c7983 */ /* 0x000f280000300a00 */
[----:B------:R-:W4:Y:S04]  /*63940*/  LDL.LU.64 R56, [R1+0x1788] ;  /* 0x0017880001387983 */ /* 0x000f280000300a00 */
        /* <DEDUP_REMOVED lines=8> */
[----:B------:R-:W-:Y:S01]  /*639d0*/  LOP3.LUT R10, R10, 0xbfffffff, RZ, 0xc0, !PT ;  /* 0xbfffffff0a0a7812 */ /* 0x000fe200078ec0ff */
[----:B--2---:R0:W-:Y:S02]  /*639e0*/  @P3 STG.E.U8 desc[UR44][R30.64], R7 ;  /* 0x000000071e003986 */ /* 0x0041e4000c10112c */
[C---:B0-----:R-:W-:Y:S02]  /*639f0*/  PRMT R7, R21.reuse, 0x7770, RZ ;  /* 0x0000777015077816 */ /* 0x041fe400000000ff */
[----:B---3--:R-:W-:Y:S04]  /*63a00*/  @P0 STG.E.U8 desc[UR44][R228.64], R25 ;  /* 0x00000019e4000986 */ /* 0x008fe8000c10112c */
[----:B----4-:R0:W-:Y:S02]  /*63a10*/  @P2 STG.E.U8 desc[UR44][R28.64], R7 ;  /* 0x000000071c002986 */ /* 0x0101e4000c10112c */
[----:B0-----:R-:W-:-:S05]  /*63a20*/  PRMT R7, R21, 0x7771, RZ ;  /* 0x0000777115077816 */ /* 0x001fca00000000ff */
[----:B------:R0:W-:Y:S04]  /*63a30*/  @P5 STG.E.U8 desc[UR44][R26.64], R7 ;  /* 0x000000071a005986 */ /* 0x0001e8000c10112c */
[----:B0-----:R-:W2:Y:S01]  /*63a40*/  LDL.LU.64 R26, [R1+0x23b0] ;  /* 0x0023b000011a7983 */ /* 0x001ea20000300a00 */
[----:B------:R-:W-:Y:S02]  /*63a50*/  @P6 LOP3.LUT R10, R10, 0x40000000, RZ, 0xfc, !PT ;  /* 0x400000000a0a6812 */ /* 0x000fe400078efcff */
[----:B------:R-:W-:Y:S02]  /*63a60*/  LOP3.LUT P6, RZ, R232, 0x10000000, RZ, 0xc0, !PT ;  /* 0x10000000e8ff7812 */ /* 0x000fe400078cc0ff */
[----:B------:R-:W-:Y:S02]  /*63a70*/  LOP3.LUT R9, R9, 0xfffffffe, RZ, 0xc0, !PT ;  /* 0xfffffffe09097812 */ /* 0x000fe400078ec0ff */
[----:B------:R-:W-:-:S02]  /*63a80*/  PRMT R7, R21, 0x7772, RZ ;  /* 0x0000777215077816 */ /* 0x000fc400000000ff */
[----:B------:R-:W-:Y:S01]  /*63a90*/  LOP3.LUT R10, R10, 0x7fffffff, RZ, 0xc0, !PT ;  /* 0x7fffffff0a0a7812 */ /* 0x000fe200078ec0ff */
[----:B------:R-:W3:Y:S01]  /*63aa0*/  LDL.LU.64 R38, [R1+0x1778] ;  /* 0x0017780001267983 */ /* 0x000ee20000300a00 */
[----:B------:R-:W-:-:S03]  /*63ab0*/  PRMT R21, R21, 0x7773, RZ ;  /* 0x0000777315157816 */ /* 0x000fc600000000ff */
[----:B------:R-:W4:Y:S04]  /*63ac0*/  LDL.LU.64 R40, [R1+0x1770] ;  /* 0x0017700001287983 */ /* 0x000f280000300a00 */
[----:B------:R-:W4:Y:S04]  /*63ad0*/  LDL.LU.64 R36, [R1+0x1768] ;  /* 0x0017680001247983 */ /* 0x000f280000300a00 */
[----:B------:R-:W4:Y:S04]  /*63ae0*/  LDL.LU.64 R30, [R1+0x1760] ;  /* 0x00176000011e7983 */ /* 0x000f280000300a00 */
[----:B------:R-:W4:Y:S04]  /*63af0*/  LDL.LU.64 R228, [R1+0x1758] ;  /* 0x0017580001e47983 */ /* 0x000f280000300a00 */
[----:B------:R-:W4:Y:S01]  /*63b00*/  LDL.LU.64 R28, [R1+0x1750] ;  /* 0x00175000011c7983 */ /* 0x000f220000300a00 */
[----:B------:R-:W-:-:S02]  /*63b10*/  @P6 LOP3.LUT R10, R10, 0x80000000, RZ, 0xfc, !PT ;  /* 0x800000000a0a6812 */ /* 0x000fc400078efcff */
[----:B------:R-:W-:-:S13]  /*63b20*/  LOP3.LUT P6, RZ, R232, 0x8000000, RZ, 0xc0, !PT ;  /* 0x08000000e8ff7812 */ /* 0x000fda00078cc0ff */
        /* <DEDUP_REMOVED lines=13> */
[----:B0-----:R-:W4:Y:S10]  /*63c00*/  LDL.LU.64 R224, [R1+0x1748] ;  /* 0x0017480001e07983 */ /* 0x001f340000300a00 */
[----:B------:R-:W-:Y:S01]  /*63c10*/  @P6 STG.E.U8 desc[UR44][R226.64], R21 ;  /* 0x00000015e2006986 */ /* 0x000fe2000c10112c */
[----:B------:R-:W-:-:S02]  /*63c20*/  LOP3.LUT P6, RZ, R9, 0x4, RZ, 0xc0, !PT ;  /* 0x0000000409ff7812 */ /* 0x000fc400078cc0ff */
[----:B--2---:R-:W-:-:S11]  /*63c30*/  PRMT R7, R26, 0x7770, RZ ;  /* 0x000077701a077816 */ /* 0x004fd600000000ff */
[----:B------:R0:W-:Y:S04]  /*63c40*/  @P6 STG.E.U8 desc[UR44][R22.64], R7 ;  /* 0x0000000716006986 */ /* 0x0001e8000c10112c */
[----:B0-----:R-:W2:Y:S04]  /*63c50*/  LDL.LU.64 R22, [R1+0x23a8] ;  /* 0x0023a80001167983 */ /* 0x001ea80000300a00 */
[----:B------:R-:W4:Y:S01]  /*63c60*/  LDL.LU.64 R226, [R1+0x1740] ;  /* 0x0017400001e27983 */ /* 0x000f220000300a00 */
[----:B------:R-:W-:Y:S02]  /*63c70*/  LOP3.LUT P6, RZ, R9, 0x2, RZ, 0xc0, !PT ;  /* 0x0000000209ff7812 */ /* 0x000fe400078cc0ff */
[----:B------:R-:W-:-:S11]  /*63c80*/  PRMT R7, R26, 0x7771, RZ ;  /* 0x000077711a077816 */ /* 0x000fd600000000ff */
[----:B------:R0:W-:Y:S01]  /*63c90*/  @P6 STG.E.U8 desc[UR44][R230.64], R7 ;  /* 0x00000007e6006986 */ /* 0x0001e2000c10112c */
[----:B------:R-:W-:Y:S02]  /*63ca0*/  LOP3.LUT P6, RZ, R9, 0x1, RZ, 0xc0, !PT ;  /* 0x0000000109ff7812 */ /* 0x000fe400078cc0ff */
[----:B0-----:R-:W-:-:S11]  /*63cb0*/  PRMT R7, R26, 0x7772, RZ ;  /* 0x000077721a077816 */ /* 0x001fd600000000ff */
[----:B------:R2:W-:Y:S01]  /*63cc0*/  @P6 STG.E.U8 desc[UR44][R60.64], R7 ;  /* 0x000000073c006986 */ /* 0x0005e2000c10112c */
[----:B------:R-:W-:Y:S02]  /*63cd0*/  LOP3.LUT P6, RZ, R10, 0x80000000, RZ, 0xc0, !PT ;  /* 0x800000000aff7812 */ /* 0x000fe400078cc0ff */
[----:B------:R-:W-:-:S11]  /*63ce0*/  PRMT R26, R26, 0x7773, RZ ;  /* 0x000077731a1a7816 */ /* 0x000fd600000000ff */
[----:B------:R-:W-:Y:S01]  /*63cf0*/  @P6 STG.E.U8 desc[UR44][R56.64], R26 ;  /* 0x0000001a38006986 */ /* 0x000fe2000c10112c */
[----:B------:R-:W-:Y:S02]  /*63d00*/  LOP3.LUT P6, RZ, R10, 0x40000000, RZ, 0xc0, !PT ;  /* 0x400000000aff7812 */ /* 0x000fe400078cc0ff */
[C---:B------:R-:W-:Y:S02]  /*63d10*/  LOP3.LUT P1, RZ, R233.reuse, 0x1, RZ, 0xc0, !PT ;  /* 0x00000001e9ff7812 */ /* 0x040fe4000782c0ff */
[C---:B------:R-:W-:Y:S02]  /*63d20*/  LOP3.LUT P4, RZ, R233.reuse, 0x2, RZ, 0xc0, !PT ;  /* 0x00000002e9ff7812 */ /* 0x040fe4000788c0ff */
[C---:B------:R-:W-:Y:S02]  /*63d30*/  LOP3.LUT P3, RZ, R233.reuse, 0x4, RZ, 0xc0, !PT ;  /* 0x00000004e9ff7812 */ /* 0x040fe4000786c0ff */
[C---:B------:R-:W-:Y:S02]  /*63d40*/  LOP3.LUT P0, RZ, R233.reuse, 0x8, RZ, 0xc0, !PT ;  /* 0x00000008e9ff7812 */ /* 0x040fe4000780c0ff */
[----:B------:R-:W-:-:S02]  /*63d50*/  LOP3.LUT P2, RZ, R233, 0x10, RZ, 0xc0, !PT ;  /* 0x00000010e9ff7812 */ /* 0x000fc4000784c0ff */
[----:B------:R-:W-:Y:S02]  /*63d60*/  LOP3.LUT P5, RZ, R233, 0x20, RZ, 0xc0, !PT ;  /* 0x00000020e9ff7812 */ /* 0x000fe400078ac0ff */
[----:B--2---:R-:W-:-:S05]  /*63d70*/  PRMT R7, R22, 0x7770, RZ ;  /* 0x0000777016077816 */ /* 0x004fca00000000ff */
[----:B------:R0:W-:Y:S01]  /*63d80*/  @P6 STG.E.U8 desc[UR44][R42.64], R7 ;  /* 0x000000072a006986 */ /* 0x0001e2000c10112c */
[----:B------:R-:W-:Y:S02]  /*63d90*/  LOP3.LUT P6, RZ, R10, 0x20000000, RZ, 0xc0, !PT ;  /* 0x200000000aff7812 */ /* 0x000fe400078cc0ff */
[----:B0-----:R-:W-:-:S11]  /*63da0*/  PRMT R7, R22, 0x7771, RZ ;  /* 0x0000777116077816 */ /* 0x001fd600000000ff */
[----:B---3--:R0:W-:Y:S01]  /*63db0*/  @P6 STG.E.U8 desc[UR44][R38.64], R7 ;  /* 0x0000000726006986 */ /* 0x0081e2000c10112c */
[----:B------:R-:W-:Y:S02]  /*63dc0*/  LOP3.LUT P6, RZ, R10, 0x10000000, RZ, 0xc0, !PT ;  /* 0x100000000aff7812 */ /* 0x000fe400078cc0ff */
[C---:B0-----:R-:W-:Y:S02]  /*63dd0*/  PRMT R7, R22.reuse, 0x7772, RZ ;  /* 0x0000777216077816 */ /* 0x041fe400000000ff */
[----:B------:R-:W-:-:S09]  /*63de0*/  PRMT R22, R22, 0x7773, RZ ;  /* 0x0000777316167816 */ /* 0x000fd200000000ff */
[----:B----4-:R0:W-:Y:S04]  /*63df0*/  @P6 STG.E.U8 desc[UR44][R40.64], R7 ;  /* 0x0000000728006986 */ /* 0x0101e8000c10112c */
[----:B------:R-:W-:Y:S01]  /*63e00*/  @P1 STG.E.U8 desc[UR44][R36.64], R22 ;  /* 0x0000001624001986 */ /* 0x000fe2000c10112c */
[----:B0-----:R-:W-:-:S05]  /*63e10*/  PRMT R7, R27, 0x7770, RZ ;  /* 0x000077701b077816 */ /* 0x001fca00000000ff */
[----:B------:R0:W-:Y:S02]  /*63e20*/  @P4 STG.E.U8 desc[UR44][R30.64], R7 ;  /* 0x000000071e004986 */ /* 0x0001e4000c10112c */
[----:B0-----:R-:W-:-:S05]  /*63e30*/  PRMT R7, R27, 0x7771, RZ ;  /* 0x000077711b077816 */ /* 0x001fca00000000ff */
[----:B------:R0:W-:Y:S01]  /*63e40*/  @P3 STG.E.U8 desc[UR44][R228.64], R7 ;  /* 0x00000007e4003986 */ /* 0x0001e2000c10112c */
[----:B------:R-:W-:Y:S02]  /*63e50*/  LOP3.LUT P3, RZ, R233, 0x40, RZ, 0xc0, !PT ;  /* 0x00000040e9ff7812 */ /* 0x000fe4000786c0ff */
[C---:B0-----:R-:W-:Y:S02]  /*63e60*/  PRMT R7, R27.reuse, 0x7772, RZ ;  /* 0x000077721b077816 */ /* 0x041fe400000000ff */
[----:B------:R-:W-:-:S03]  /*63e70*/  PRMT R27, R27, 0x7773, RZ ;  /* 0x000077731b1b7816 */ /* 0x000fc600000000ff */
[----:B------:R0:W-:Y:S04]  /*63e80*/  @P0 STG.E.U8 desc[UR44][R28.64], R7 ;  /* 0x000000071c000986 */ /* 0x0001e8000c10112c */
[----:B------:R1:W-:Y:S01]  /*63e90*/  @P2 STG.E.U8 desc[UR44][R224.64], R27 ;  /* 0x0000001be0002986 */ /* 0x0003e2000c10112c */
[----:B0-----:R-:W-:-:S03]  /*63ea0*/  PRMT R7, R23, 0x7770, RZ ;  /* 0x0000777017077816 */ /* 0x001fc600000000ff */
[----:B------:R-:W2:Y:S04]  /*63eb0*/  LDL.LU.64 R28, [R1+0x1730] ;  /* 0x00173000011c7983 */ /* 0x000ea80000300a00 */
[----:B-1----:R-:W3:Y:S04]  /*63ec0*/  LDL.LU.64 R224, [R1+0x1728] ;  /* 0x0017280001e07983 */ /* 0x002ee80000300a00 */
[----:B------:R0:W-:Y:S02]  /*63ed0*/  @P5 STG.E.U8 desc[UR44][R226.64], R7 ;  /* 0x00000007e2005986 */ /* 0x0001e4000c10112c */
[----:B0-----:R-:W-:-:S02]  /*63ee0*/  PRMT R7, R23, 0x7771, RZ ;  /* 0x0000777117077816 */ /* 0x001fc400000000ff */
[----:B------:R-:W4:Y:S04]  /*63ef0*/  LDL.LU.64 R226, [R1+0x1718] ;  /* 0x0017180001e27983 */ /* 0x000f280000300a00 */
[----:B------:R-:W4:Y:S04]  /*63f00*/  LDL.LU.64 R230, [R1+0x1710] ;  /* 0x0017100001e67983 */ /* 0x000f280000300a00 */
[----:B------:R-:W4:Y:S04]  /*63f10*/  LDL.LU.64 R60, [R1+0x1708] ;  /* 0x00170800013c7983 */ /* 0x000f280000300a00 */
[----:B------:R0:W-:Y:S04]  /*63f20*/  @P3 STG.E.U8 desc[UR44][R44.64], R7 ;  /* 0x000000072c003986 */ /* 0x0001e8000c10112c */
[----:B0-----:R-:W4:Y:S01]  /*63f30*/  LDL.LU.64 R44, [R1+0x23a0] ;  /* 0x0023a000012c7983 */ /* 0x001f220000300a00 */
[----:B------:R-:W-:-:S02]  /*63f40*/  LOP3.LUT P6, RZ, R233, 0x40000, RZ, 0xc0, !PT ;  /* 0x00040000e9ff7812 */ /* 0x000fc400078cc0ff */
[----:B------:R-:W-:Y:S02]  /*63f50*/  LOP3.LUT R10, R10, 0xffefffff, RZ, 0xc0, !PT ;  /* 0xffefffff0a0a7812 */ /* 0x000fe400078ec0ff */
[C---:B------:R-:W-:Y:S02]  /*63f60*/  LOP3.LUT P0, RZ, R233.reuse, 0x80, RZ, 0xc0, !PT ;  /* 0x00000080e9ff7812 */ /* 0x040fe4000780c0ff */
[C---:B------:R-:W-:Y:S02]  /*63f70*/  LOP3.LUT P2, RZ, R233.reuse, 0x100, RZ, 0xc0, !PT ;  /* 0x00000100e9ff7812 */ /* 0x040fe4000784c0ff */
[----:B------:R-:W-:Y:S02]  /*63f80*/  LOP3.LUT P5, RZ, R233, 0x200, RZ, 0xc0, !PT ;  /* 0x00000200e9ff7812 */ /* 0x000fe400078ac0ff */
[----:B------:R-:W-:Y:S01]  /*63f90*/  PRMT R7, R23, 0x7772, RZ ;  /* 0x0000777217077816 */ /* 0x000fe200000000ff */
[----:B------:R-:W4:Y:S02]  /*63fa0*/  LDL.LU.64 R56, [R1+0x1700] ;  /* 0x0017000001387983 */ /* 0x000f240000300a00 */
[----:B------:R-:W-:-:S02]  /*63fb0*/  @P6 LOP3.LUT R10, R10, 0x100000, RZ, 0xfc, !PT ;  /* 0x001000000a0a6812 */ /* 0x000fc400078efcff */
[----:B------:R-:W-:Y:S02]  /*63fc0*/  LOP3.LUT P6, RZ, R233, 0x20000, RZ, 0xc0, !PT ;  /* 0x00020000e9ff7812 */ /* 0x000fe400078cc0ff */
[----:B------:R-:W-:Y:S01]  /*63fd0*/  PRMT R23, R23, 0x7773, RZ ;  /* 0x0000777317177816 */ /* 0x000fe200000000ff */
[----:B------:R-:W4:Y:S01]  /*63fe0*/  LDL.LU.64 R42, [R1+0x16f8] ;  /* 0x0016f800012a7983 */ /* 0x000f220000300a00 */
[----:B------:R-:W-:-:S03]  /*63ff0*/  LOP3.LUT R10, R10, 0xffdfffff, RZ, 0xc0, !PT ;  /* 0xffdfffff0a0a7812 */ /* 0x000fc600078ec0ff */
[----:B------:R-:W4:Y:S04]  /*64000*/  LDL.LU.64 R38, [R1+0x16f0] ;  /* 0x0016f00001267983 */ /* 0x000f280000300a00 */
[----:B------:R-:W4:Y:S04]  /*64010*/  LDL.LU.64 R40, [R1+0x16e8] ;  /* 0x0016e80001287983 */ /* 0x000f280000300a00 */
[----:B------:R-:W4:Y:S01]  /*64020*/  LDL.LU.64 R36, [R1+0x16e0] ;  /* 0x0016e00001247983 */ /* 0x000f220000300a00 */
[----:B------:R-:W-:Y:S02]  /*64030*/  @P6 LOP3.LUT R10, R10, 0x200000, RZ, 0xfc, !PT ;  /* 0x002000000a0a6812 */ /* 0x000fe400078efcff */
        /* <DEDUP_REMOVED lines=19> */
[----:B--2---:R4:W-:Y:S04]  /*64170*/  @P0 STG.E.U8 desc[UR44][R28.64], R7 ;  /* 0x000000071c000986 */ /* 0x0049e8000c10112c */
[----:B---3--:R-:W-:Y:S01]  /*64180*/  @P2 STG.E.U8 desc[UR44][R224.64], R23 ;  /* 0x00000017e0002986 */ /* 0x008fe2000c10112c */
[----:B----4-:R-:W-:-:S05]  /*64190*/  PRMT R7, R44, 0x7770, RZ ;  /* 0x000077702c077816 */ /* 0x010fca00000000ff */
[----:B------:R0:W-:Y:S04]  /*641a0*/  @P5 STG.E.U8 desc[UR44][R52.64], R7 ;  /* 0x0000000734005986 */ /* 0x0001e8000c10112c */
[----:B0-----:R-:W2:Y:S04]  /*641b0*/  LDL.LU.64 R52, [R1+0x2398] ;  /* 0x0023980001347983 */ /* 0x001ea80000300a00 */
[----:B------:R-:W3:Y:S04]  /*641c0*/  LDL.LU.64 R30, [R1+0x16d8] ;  /* 0x0016d800011e7983 */ /* 0x000ee80000300a00 */
[----:B------:R-:W4:Y:S04]  /*641d0*/  LDL.LU.64 R228, [R1+0x16d0] ;  /* 0x0016d00001e47983 */ /* 0x000f280000300a00 */
[----:B------:R-:W4:Y:S01]  /*641e0*/  LDL.LU.64 R28, [R1+0x16c8] ;  /* 0x0016c800011c7983 */ /* 0x000f220000300a00 */
[----:B------:R-:W-:-:S03]  /*641f0*/  PRMT R7, R44, 0x7771, RZ ;  /* 0x000077712c077816 */ /* 0x000fc600000000ff */
[----:B------:R-:W4:Y:S04]  /*64200*/  LDL.LU.64 R224, [R1+0x16c0] ;  /* 0x0016c00001e07983 */ /* 0x000f280000300a00 */
[----:B------:R0:W-:Y:S04]  /*64210*/  @P6 STG.E.U8 desc[UR44][R226.64], R7 ;  /* 0x00000007e2006986 */ /* 0x0001e8000c10112c */
[----:B0-----:R-:W4:Y:S01]  /*64220*/  LDL.LU.64 R226, [R1+0x16b8] ;  /* 0x0016b80001e27983 */ /* 0x001f220000300a00 */
[----:B------:R-:W-:Y:S02]  /*64230*/  LOP3.LUT P6, RZ, R10, 0x8000000, RZ, 0xc0, !PT ;  /* 0x080000000aff7812 */ /* 0x000fe400078cc0ff */
[----:B------:R-:W-:-:S02]  /*64240*/  PRMT R7, R44, 0x7772, RZ ;  /* 0x000077722c077816 */ /* 0x000fc400000000ff */
[----:B------:R-:W-:-:S09]  /*64250*/  PRMT R44, R44, 0x7773, RZ ;  /* 0x000077732c2c7816 */ /* 0x000fd200000000ff */
[----:B------:R2:W-:Y:S01]  /*64260*/  @P6 STG.E.U8 desc[UR44][R230.64], R7 ;  /* 0x00000007e6006986 */ /* 0x0005e2000c10112c */
[----:B------:R-:W-:-:S13]  /*64270*/  LOP3.LUT P6, RZ, R10, 0x4000000, RZ, 0xc0, !PT ;  /* 0x040000000aff7812 */ /* 0x000fda00078cc0ff */
        /* <DEDUP_REMOVED lines=20> */
[----:B0-----:R-:W-:-:S11]  /*643c0*/  PRMT R7, R45, 0x7770, RZ ;  /* 0x000077702d077816 */ /* 0x001fd600000000ff */
[----:B------:R0:W-:Y:S01]  /*643d0*/  @P6 STG.E.U8 desc[UR44][R36.64], R7 ;  /* 0x0000000724006986 */ /* 0x0001e2000c10112c */
[----:B------:R-:W-:Y:S02]  /*643e0*/  LOP3.LUT P6, RZ, R10, 0x100000, RZ, 0xc0, !PT ;  /* 0x001000000aff7812 */ /* 0x000fe400078cc0ff */
[----:B0-----:R-:W-:-:S11]  /*643f0*/  PRMT R7, R45, 0x7771, RZ ;  /* 0x000077712d077816 */ /* 0x001fd600000000ff */
[----:B---3--:R0:W-:Y:S02]  /*64400*/  @P6 STG.E.U8 desc[UR44][R30.64], R7 ;  /* 0x000000071e006986 */ /* 0x0081e4000c10112c */
[C---:B0-----:R-:W-:Y:S02]  /*64410*/  PRMT R7, R45.reuse, 0x7772, RZ ;  /* 0x000077722d077816 */ /* 0x041fe400000000ff */
[----:B------:R-:W-:-:S03]  /*64420*/  PRMT R45, R45, 0x7773, RZ ;  /* 0x000077732d2d7816 */ /* 0x000fc600000000ff */
[----:B----4-:R0:W-:Y:S04]  /*64430*/  @P1 STG.E.U8 desc[UR44][R228.64], R7 ;  /* 0x00000007e4001986 */ /* 0x0101e8000c10112c */
[----:B------:R-:W-:Y:S01]  /*64440*/  @P4 STG.E.U8 desc[UR44][R28.64], R45 ;  /* 0x0000002d1c004986 */ /* 0x000fe2000c10112c */
[----:B0-----:R-:W-:-:S05]  /*64450*/  PRMT R7, R53, 0x7770, RZ ;  /* 0x0000777035077816 */ /* 0x001fca00000000ff */
[----:B------:R0:W-:Y:S02]  /*64460*/  @P3 STG.E.U8 desc[UR44][R224.64], R7 ;  /* 0x00000007e0003986 */ /* 0x0001e4000c10112c */
[----:B0-----:R-:W-:-:S05]  /*64470*/  PRMT R7, R53, 0x7771, RZ ;  /* 0x0000777135077816 */ /* 0x001fca00000000ff */
[----:B------:R0:W-:Y:S02]  /*64480*/  @P0 STG.E.U8 desc[UR44][R226.64], R7 ;  /* 0x00000007e2000986 */ /* 0x0001e4000c10112c */
[C---:B0-----:R-:W-:Y:S02]  /*64490*/  PRMT R7, R53.reuse, 0x7772, RZ ;  /* 0x0000777235077816 */ /* 0x041fe400000000ff */
[----:B------:R-:W-:-:S03]  /*644a0*/  PRMT R53, R53, 0x7773, RZ ;  /* 0x0000777335357816 */ /* 0x000fc600000000ff */
[----:B------:R0:W-:Y:S04]  /*644b0*/  @P2 STG.E.U8 desc[UR44][R234.64], R7 ;  /* 0x00000007ea002986 */ /* 0x0001e8000c10112c */
[----:B------:R1:W-:Y:S04]  /*644c0*/  @P5 STG.E.U8 desc[UR44][R46.64], R53 ;  /* 0x000000352e005986 */ /* 0x0003e8000c10112c */
[----:B0-----:R-:W2:Y:S04]  /*644d0*/  LDL.LU.64 R234, [R1+0x2390] ;  /* 0x0023900001ea7983 */ /* 0x001ea80000300a00 */
[----:B-1----:R-:W3:Y:S04]  /*644e0*/  LDL.LU.64 R46, [R1+0x2388] ;  /* 0x00238800012e7983 */ /* 0x002ee80000300a00 */
[----:B------:R-:W4:Y:S01]  /*644f0*/  LDL.LU.64 R30, [R1+0x16a0] ;  /* 0x0016a000011e7983 */ /* 0x000f220000300a00 */
[----:B------:R-:W-:-:S02]  /*64500*/  LOP3.LUT P3, RZ, R233, 0x2000000, RZ, 0xc0, !PT ;  /* 0x02000000e9ff7812 */ /* 0x000fc4000786c0ff */
[----:B------:R-:W-:Y:S01]  /*64510*/  LOP3.LUT P0, RZ, R233, 0x4000000, RZ, 0xc0, !PT ;  /* 0x04000000e9ff7812 */ /* 0x000fe2000780c0ff */
[----:B------:R-:W2:Y:S04]  /*64520*/  LDL.LU.64 R228, [R1+0x1690] ;  /* 0x0016900001e47983 */ /* 0x000ea80000300a00 */
[----:B------:R-:W2:Y:S04]  /*64530*/  LDL.LU.64 R28, [R1+0x1688] ;  /* 0x00168800011c7983 */ /* 0x000ea80000300a00 */
[----:B------:R-:W2:Y:S04]  /*64540*/  LDL.LU.64 R224, [R1+0x1680] ;  /* 0x0016800001e07983 */ /* 0x000ea80000300a00 */
[----:B------:R-:W2:Y:S04]  /*64550*/  LDL.LU.64 R226, [R1+0x1678] ;  /* 0x0016780001e27983 */ /* 0x000ea80000300a00 */
[----:B------:R-:W2:Y:S04]  /*64560*/  LDL.LU.64 R60, [R1+0x1670] ;  /* 0x00167000013c7983 */ /* 0x000ea80000300a00 */
[----:B------:R-:W2:Y:S04]  /*64570*/  LDL.LU.64 R56, [R1+0x1668] ;  /* 0x0016680001387983 */ /* 0x000ea80000300a00 */
[----:B------:R-:W2:Y:S01]  /*64580*/  LDL.LU.64 R42, [R1+0x1660] ;  /* 0x00166000012a7983 */ /* 0x000ea20000300a00 */
[----:B------:R-:W-:-:S02]  /*64590*/  LOP3.LUT R10, R10, 0xffffefff, RZ, 0xc0, !PT ;  /* 0xffffefff0a0a7812 */ /* 0x000fc400078ec0ff */
[----:B---3--:R-:W-:-:S05]  /*645a0*/  PRMT R7, R46, 0x7770, RZ ;  /* 0x000077702e077816 */ /* 0x008fca00000000ff */
[----:B----4-:R0:W-:Y:S02]  /*645b0*/  @P3 STG.E.U8 desc[UR44][R30.64], R7 ;  /* 0x000000071e003986 */ /* 0x0101e4000c10112c */
[----:B0-----:R-:W-:-:S05]  /*645c0*/  PRMT R7, R46, 0x7771, RZ ;  /* 0x000077712e077816 */ /* 0x001fca00000000ff */
[----:B------:R0:W-:Y:S04]  /*645d0*/  @P0 STG.E.U8 desc[UR44][R54.64], R7 ;  /* 0x0000000736000986 */ /* 0x0001e8000c10112c */
[----:B0-----:R-:W3:Y:S04]  /*645e0*/  LDL.LU.64 R54, [R1+0x2380] ;  /* 0x0023800001367983 */ /* 0x001ee80000300a00 */
[----:B------:R-:W4:Y:S01]  /*645f0*/  LDL.LU.64 R38, [R1+0x1658] ;  /* 0x0016580001267983 */ /* 0x000f220000300a00 */
[----:B--2---:R-:W-:Y:S02]  /*64600*/  LOP3.LUT P6, RZ, R234, 0x20, RZ, 0xc0, !PT ;  /* 0x00000020eaff7812 */ /* 0x004fe400078cc0ff */
[----:B------:R-:W-:-:S02]  /*64610*/  LOP3.LUT P2, RZ, R233, 0x8000000, RZ, 0xc0, !PT ;  /* 0x08000000e9ff7812 */ /* 0x000fc4000784c0ff */
[----:B------:R-:W-:Y:S02]  /*64620*/  LOP3.LUT P5, RZ, R233, 0x10000000, RZ, 0xc0, !PT ;  /* 0x10000000e9ff7812 */ /* 0x000fe400078ac0ff */
[----:B------:R-:W-:Y:S01]  /*64630*/  PRMT R7, R46, 0x7772, RZ ;  /* 0x000077722e077816 */ /* 0x000fe200000000ff */
[----:B------:R-:W2:Y:S06]  /*64640*/  LDL.LU.64 R40, [R1+0x1648] ;  /* 0x0016480001287983 */ /* 0x000eac0000300a00 */
[----:B------:R-:W-:Y:S02]  /*64650*/  @P6 LOP3.LUT R10, R10, 0x1000, RZ, 0xfc, !PT ;  /* 0x000010000a0a6812 */ /* 0x000fe400078efcff */
[----:B------:R-:W-:Y:S01]  /*64660*/  LOP3.LUT P6, RZ, R234, 0x10, RZ, 0xc0, !PT ;  /* 0x00000010eaff7812 */ /* 0x000fe200078cc0ff */
[----:B------:R0:W-:Y:S01]  /*64670*/  @P2 STG.E.U8 desc[UR44][R228.64], R7 ;  /* 0x00000007e4002986 */ /* 0x0001e2000c10112c */
[----:B------:R-:W-:-:S02]  /*64680*/  PRMT R46, R46, 0x7773, RZ ;  /* 0x000077732e2e7816 */ /* 0x000fc400000000ff */
[----:B------:R-:W-:Y:S01]  /*64690*/  LOP3.LUT R10, R10, 0xffffdfff, RZ, 0xc0, !PT ;  /* 0xffffdfff0a0a7812 */ /* 0x000fe200078ec0ff */
[----:B------:R-:W2:Y:S04]  /*646a0*/  LDL.LU.64 R36, [R1+0x1640] ;  /* 0x0016400001247983 */ /* 0x000ea80000300a00 */
[----:B------:R1:W-:Y:S04]  /*646b0*/  @P5 STG.E.U8 desc[UR44][R28.64], R46 ;  /* 0x0000002e1c005986 */ /* 0x0003e8000c10112c */
[----:B------:R-:W2:Y:S01]  /*646c0*/  LDL.LU.64 R30, [R1+0x1638] ;  /* 0x00163800011e7983 */ /* 0x000ea20000300a00 */
[----:B------:R-:W-:-:S02]  /*646d0*/  @P6 LOP3.LUT R10, R10, 0x2000, RZ, 0xfc, !PT ;  /* 0x000020000a0a6812 */ /* 0x000fc400078efcff */
[----:B------:R-:W-:Y:S01]  /*646e0*/  LOP3.LUT P6, RZ, R234, 0x8, RZ, 0xc0, !PT ;  /* 0x00000008eaff7812 */ /* 0x000fe200078cc0ff */
[----:B0-----:R-:W2:Y:S04]  /*646f0*/  LDL.LU.64 R228, [R1+0x1630] ;  /* 0x0016300001e47983 */ /* 0x001ea80000300a00 */
[----:B-1----:R-:W2:Y:S01]  /*64700*/  LDL.LU.64 R28, [R1+0x1628] ;  /* 0x00162800011c7983 */ /* 0x002ea20000300a00 */
[----:B------:R-:W-:-:S07]  /*64710*/  LOP3.LUT R10, R10, 0xffffbfff, RZ, 0xc0, !PT ;  /* 0xffffbfff0a0a7812 */ /* 0x000fce00078ec0ff */
        /* <DEDUP_REMOVED lines=17> */
[----:B---3--:R-:W-:-:S11]  /*64830*/  PRMT R7, R54, 0x7770, RZ ;  /* 0x0000777036077816 */ /* 0x008fd600000000ff */
[----:B------:R0:W-:Y:S01]  /*64840*/  @P6 STG.E.U8 desc[UR44][R224.64], R7 ;  /* 0x00000007e0006986 */ /* 0x0001e2000c10112c */
[----:B------:R-:W-:Y:S02]  /*64850*/  LOP3.LUT P6, RZ, R10, 0x80000, RZ, 0xc0, !PT ;  /* 0x000800000aff7812 */ /* 0x000fe400078cc0ff */
[----:B0-----:R-:W-:Y:S01]  /*64860*/  PRMT R7, R54, 0x7771, RZ ;  /* 0x0000777136077816 */ /* 0x001fe200000000ff */
[----:B------:R-:W3:Y:S10]  /*64870*/  LDL.LU.64 R224, [R1+0x1620] ;  /* 0x0016200001e07983 */ /* 0x000ef40000300a00 */
[----:B------:R0:W-:Y:S01]  /*64880*/  @P6 STG.E.U8 desc[UR44][R226.64], R7 ;  /* 0x00000007e2006986 */ /* 0x0001e2000c10112c */
[----:B------:R-:W-:-:S02]  /*64890*/  LOP3.LUT P6, RZ, R10, 0x40000, RZ, 0xc0, !PT ;  /* 0x000400000aff7812 */ /* 0x000fc400078cc0ff */
[----:B0-----:R-:W-:Y:S01]  /*648a0*/  PRMT R7, R54, 0x7772, RZ ;  /* 0x0000777236077816 */ /* 0x001fe200000000ff */
[----:B------:R-:W3:Y:S10]  /*648b0*/  LDL.LU.64 R226, [R1+0x1618] ;  /* 0x0016180001e27983 */ /* 0x000ef40000300a00 */
[----:B------:R0:W-:Y:S01]  /*648c0*/  @P6 STG.E.U8 desc[UR44][R60.64], R7 ;  /* 0x000000073c006986 */ /* 0x0001e2000c10112c */
[----:B------:R-:W-:-:S02]  /*648d0*/  LOP3.LUT P6, RZ, R10, 0x20000, RZ, 0xc0, !PT ;  /* 0x000200000aff7812 */ /* 0x000fc400078cc0ff */
[----:B------:R-:W-:-:S11]  /*648e0*/  PRMT R54, R54, 0x7773, RZ ;  /* 0x0000777336367816 */ /* 0x000fd600000000ff */
[----:B------:R-:W-:Y:S01]  /*648f0*/  @P6 STG.E.U8 desc[UR44][R56.64], R54 ;  /* 0x0000003638006986 */ /* 0x000fe2000c10112c */
[----:B------:R-:W-:Y:S02]  /*64900*/  LOP3.LUT P6, RZ, R10, 0x10000, RZ, 0xc0, !PT ;  /* 0x000100000aff7812 */ /* 0x000fe400078cc0ff */
[----:B0-----:R-:W-:-:S11]  /*64910*/  PRMT R7, R47, 0x7770, RZ ;  /* 0x000077702f077816 */ /* 0x001fd600000000ff */
[----:B------:R0:W-:Y:S01]  /*64920*/  @P6 STG.E.U8 desc[UR44][R42.64], R7 ;  /* 0x000000072a006986 */ /* 0x0001e2000c10112c */
[----:B------:R-:W-:Y:S02]  /*64930*/  LOP3.LUT P6, RZ, R10, 0x8000, RZ, 0xc0, !PT ;  /* 0x000080000aff7812 */ /* 0x000fe400078cc0ff */
[----:B0-----:R-:W-:-:S11]  /*64940*/  PRMT R7, R47, 0x7771, RZ ;  /* 0x000077712f077816 */ /* 0x001fd600000000ff */
[----:B----4-:R0:W-:Y:S01]  /*64950*/  @P6 STG.E.U8 desc[UR44][R38.64], R7 ;  /* 0x0000000726006986 */ /* 0x0101e2000c10112c */
[----:B------:R-:W-:Y:S02]  /*64960*/  LOP3.LUT P6, RZ, R10, 0x4000, RZ, 0xc0, !PT ;  /* 0x000040000aff7812 */ /* 0x000fe400078cc0ff */
[----:B0-----:R-:W-:-:S11]  /*64970*/  PRMT R7, R47, 0x7772, RZ ;  /* 0x000077722f077816 */ /* 0x001fd600000000ff */
[----:B------:R0:W-:Y:S04]  /*64980*/  @P6 STG.E.U8 desc[UR44][R48.64], R7 ;  /* 0x0000000730006986 */ /* 0x0001e8000c10112c */
[----:B0-----:R-:W4:Y:S01]  /*64990*/  LDL.LU.64 R48, [R1+0x2378] ;  /* 0x0023780001307983 */ /* 0x001f220000300a00 */
[----:B------:R-:W-:Y:S02]  /*649a0*/  LOP3.LUT P6, RZ, R10, 0x2000, RZ, 0xc0, !PT ;  /* 0x000020000aff7812 */ /* 0x000fe400078cc0ff */
[----:B------:R-:W-:Y:S02]  /*649b0*/  PRMT R47, R47, 0x7773, RZ ;  /* 0x000077732f2f7816 */ /* 0x000fe400000000ff */
[----:B------:R-:W-:Y:S02]  /*649c0*/  LOP3.LUT P1, RZ, R234, 0x40, RZ, 0xc0, !PT ;  /* 0x00000040eaff7812 */ /* 0x000fe4000782c0ff */
[----:B------:R-:W-:-:S07]  /*649d0*/  PRMT R7, R55, 0x7770, RZ ;  /* 0x0000777037077816 */ /* 0x000fce00000000ff */
[----:B--2---:R-:W-:Y:S01]  /*649e0*/  @P6 STG.E.U8 desc[UR44][R40.64], R47 ;  /* 0x0000002f28006986 */ /* 0x004fe2000c10112c */
[----:B------:R-:W-:Y:S02]  /*649f0*/  LOP3.LUT P6, RZ, R10, 0x1000, RZ, 0xc0, !PT ;  /* 0x000010000aff7812 */ /* 0x000fe400078cc0ff */
[C---:B------:R-:W-:Y:S02]  /*64a00*/  LOP3.LUT P4, RZ, R234.reuse, 0x80, RZ, 0xc0, !PT ;  /* 0x00000080eaff7812 */ /* 0x040fe4000788c0ff */
[C---:B------:R-:W-:Y:S02]  /*64a10*/  LOP3.LUT P3, RZ, R234.reuse, 0x100, RZ, 0xc0, !PT ;  /* 0x00000100eaff7812 */ /* 0x040fe4000786c0ff */
[----:B------:R-:W-:-:S07]  /*64a20*/  LOP3.LUT P0, RZ, R234, 0x200, RZ, 0xc0, !PT ;  /* 0x00000200eaff7812 */ /* 0x000fce000780c0ff */
[----:B------:R0:W-:Y:S01]  /*64a30*/  @P6 STG.E.U8 desc[UR44][R36.64], R7 ;  /* 0x0000000724006986 */ /* 0x0001e2000c10112c */
[----:B------:R-:W-:Y:S02]  /*64a40*/  LOP3.LUT P2, RZ, R234, 0x400, RZ, 0xc0, !PT ;  /* 0x00000400eaff7812 */ /* 0x000fe4000784c0ff */
[----:B0-----:R-:W-:-:S05]  /*64a50*/  PRMT R7, R55, 0x7771, RZ ;  /* 0x0000777137077816 */ /* 0x001fca00000000ff */
[----:B------:R0:W-:Y:S01]  /*64a60*/  @P1 STG.E.U8 desc[UR44][R30.64], R7 ;  /* 0x000000071e001986 */ /* 0x0001e2000c10112c */
[----:B------:R-:W-:Y:S02]  /*64a70*/  LOP3.LUT P5, RZ, R234, 0x800, RZ, 0xc0, !PT ;  /* 0x00000800eaff7812 */ /* 0x000fe400078ac0ff */
[C---:B0-----:R-:W-:Y:S02]  /*64a80*/  PRMT R7, R55.reuse, 0x7772, RZ ;  /* 0x0000777237077816 */ /* 0x041fe400000000ff */
[----:B------:R-:W-:-:S03]  /*64a90*/  PRMT R55, R55, 0x7773, RZ ;  /* 0x0000777337377816 */ /* 0x000fc600000000ff */
[----:B------:R4:W-:Y:S04]  /*64aa0*/  @P4 STG.E.U8 desc[UR44][R228.64], R7 ;  /* 0x00000007e4004986 */ /* 0x0009e8000c10112c */
[----:B------:R-:W-:Y:S01]  /*64ab0*/  @P3 STG.E.U8 desc[UR44][R28.64], R55 ;  /* 0x000000371c003986 */ /* 0x000fe2000c10112c */
[----:B------:R-:W-:Y:S02]  /*64ac0*/  LOP3.LUT P6, RZ, R234, 0x1000000, RZ, 0xc0, !PT ;  /* 0x01000000eaff7812 */ /* 0x000fe400078cc0ff */
[----:B------:R-:W-:Y:S02]  /*64ad0*/  LOP3.LUT R10, R10, 0xffffffef, RZ, 0xc0, !PT ;  /* 0xffffffef0a0a7812 */ /* 0x000fe400078ec0ff */
[----:B----4-:R-:W-:-:S05]  /*64ae0*/  PRMT R7, R48, 0x7770, RZ ;  /* 0x0000777030077816 */ /* 0x010fca00000000ff */
[----:B---3--:R0:W-:Y:S02]  /*64af0*/  @P0 STG.E.U8 desc[UR44][R224.64], R7 ;  /* 0x00000007e0000986 */ /* 0x0081e4000c10112c */
        /* <DEDUP_REMOVED lines=33> */
[C---:B------:R-:W-:Y:S02]  /*64d10*/  LOP3.LUT P3, RZ, R234.reuse, 0x1000, RZ, 0xc0, !PT ;  /* 0x00001000eaff7812 */ /* 0x040fe4000786c0ff */
[----:B------:R-:W-:-:S07]  /*64d20*/  LOP3.LUT P0, RZ, R234, 0x2000, RZ, 0xc0, !PT ;  /* 0x00002000eaff7812 */ /* 0x000fce000780c0ff */
[----:B------:R-:W-:Y:S02]  /*64d30*/  @P6 LOP3.LUT R10, R10, 0x400, RZ, 0xfc, !PT ;  /* 0x000004000a0a6812 */ /* 0x000fe400078efcff */
[C---:B------:R-:W-:Y:S02]  /*64d40*/  LOP3.LUT P6, RZ, R234.reuse, 0x20000, RZ, 0xc0, !PT ;  /* 0x00020000eaff7812 */ /* 0x040fe400078cc0ff */
[----:B------:R-:W-:Y:S02]  /*64d50*/  LOP3.LUT P2, RZ, R234, 0x4000, RZ, 0xc0, !PT ;  /* 0x00004000eaff7812 */ /* 0x000fe4000784c0ff */
[----:B------:R-:W-:Y:S02]  /*64d60*/  PRMT R48, R48, 0x7773, RZ ;  /* 0x0000777330307816 */ /* 0x000fe400000000ff */
[----:B------:R-:W-:Y:S02]  /*64d70*/  LOP3.LUT R10, R10, 0xfffff7ff, RZ, 0xc0, !PT ;  /* 0xfffff7ff0a0a7812 */ /* 0x000fe400078ec0ff */
[----:B------:R-:W-:-:S05]  /*64d80*/  LOP3.LUT P5, RZ, R234, 0x8000, RZ, 0xc0, !PT ;  /* 0x00008000eaff7812 */ /* 0x000fca00078ac0ff */
[----:B------:R-:W-:Y:S02]  /*64d90*/  @P6 LOP3.LUT R10, R10, 0x800, RZ, 0xfc, !PT ;  /* 0x000008000a0a6812 */ /* 0x000fe400078efcff */
[----:B------:R-:W-:Y:S02]  /*64da0*/  LOP3.LUT P6, RZ, R234, 0x10000, RZ, 0xc0, !PT ;  /* 0x00010000eaff7812 */ /* 0x000fe400078cc0ff */
[C---:B--2---:R-:W-:Y:S01]  /*64db0*/  PRMT R7, R32.reuse, 0x7770, RZ ;  /* 0x0000777020077816 */ /* 0x044fe200000000ff */
[----:B---3--:R0:W-:Y:S04]  /*64dc0*/  @P3 STG.E.U8 desc[UR44][R40.64], R48 ;  /* 0x0000003028003986 */ /* 0x0081e8000c10112c */
[----:B----4-:R1:W-:Y:S04]  /*64dd0*/  @P0 STG.E.U8 desc[UR44][R36.64], R7 ;  /* 0x0000000724000986 */ /* 0x0103e8000c10112c */
[----:B0-----:R-:W2:Y:S01]  /*64de0*/  LDL.LU.64 R40, [R1+0x15a8] ;  /* 0x0015a80001287983 */ /* 0x001ea20000300a00 */
[----:B-1----:R-:W-:-:S03]  /*64df0*/  PRMT R7, R32, 0x7771, RZ ;  /* 0x0000777120077816 */ /* 0x002fc600000000ff */
[----:B------:R-:W3:Y:S04]  /*64e00*/  LDL.LU.64 R36, [R1+0x15a0] ;  /* 0x0015a00001247983 */ /* 0x000ee80000300a00 */
[----:B------:R0:W-:Y:S02]  /*64e10*/  @P2 STG.E.U8 desc[UR44][R30.64], R7 ;  /* 0x000000071e002986 */ /* 0x0001e4000c10112c */
[C---:B0-----:R-:W-:Y:S02]  /*64e20*/  PRMT R7, R32.reuse, 0x7772, RZ ;  /* 0x0000777220077816 */ /* 0x041fe400000000ff */
[----:B------:R-:W-:Y:S01]  /*64e30*/  PRMT R32, R32, 0x7773, RZ ;  /* 0x0000777320207816 */ /* 0x000fe200000000ff */
[----:B------:R-:W4:Y:S04]  /*64e40*/  LDL.LU.64 R30, [R1+0x1598] ;  /* 0x00159800011e7983 */ /* 0x000f280000300a00 */
[----:B------:R0:W-:Y:S04]  /*64e50*/  @P5 STG.E.U8 desc[UR44][R228.64], R7 ;  /* 0x00000007e4005986 */ /* 0x0001e8000c10112c */
[----:B------:R1:W-:Y:S01]  /*64e60*/  @P6 STG.E.U8 desc[UR44][R28.64], R32 ;  /* 0x000000201c006986 */ /* 0x0003e2000c10112c */
[----:B------:R-:W-:-:S02]  /*64e70*/  LOP3.LUT P6, RZ, R10, 0x800, RZ, 0xc0, !PT ;  /* 0x000008000aff7812 */ /* 0x000fc400078cc0ff */
[----:B0-----:R-:W-:Y:S01]  /*64e80*/  PRMT R7, R49, 0x7770, RZ ;  /* 0x0000777031077816 */ /* 0x001fe200000000ff */
[----:B------:R-:W4:Y:S04]  /*64e90*/  LDL.LU.64 R228, [R1+0x1590] ;  /* 0x0015900001e47983 */ /* 0x000f280000300a00 */
[----:B-1----:R-:W4:Y:S06]  /*64ea0*/  LDL.LU.64 R28, [R1+0x1588] ;  /* 0x00158800011c7983 */ /* 0x002f2c0000300a00 */
        /* <DEDUP_REMOVED lines=10> */
[----:B------:R-:W-:-:S11]  /*64f50*/  PRMT R49, R49, 0x7773, RZ ;  /* 0x0000777331317816 */ /* 0x000fd600000000ff */
[----:B------:R-:W-:Y:S01]  /*64f60*/  @P6 STG.E.U8 desc[UR44][R42.64], R49 ;  /* 0x000000312a006986 */ /* 0x000fe2000c10112c */
[----:B------:R-:W-:Y:S02]  /*64f70*/  LOP3.LUT P6, RZ, R10, 0x80, RZ, 0xc0, !PT ;  /* 0x000000800aff7812 */ /* 0x000fe400078cc0ff */
[----:B0-----:R-:W-:-:S11]  /*64f80*/  PRMT R7, R33, 0x7770, RZ ;  /* 0x0000777021077816 */ /* 0x001fd600000000ff */
[----:B------:R0:W-:Y:S01]  /*64f90*/  @P6 STG.E.U8 desc[UR44][R50.64], R7 ;  /* 0x0000000732006986 */ /* 0x0001e2000c10112c */
[----:B------:R-:W-:-:S03]  /*64fa0*/  LOP3.LUT P6, RZ, R10, 0x40, RZ, 0xc0, !PT ;  /* 0x000000400aff7812 */ /* 0x000fc600078cc0ff */
[----:B0-----:R-:W3:Y:S01]  /*64fb0*/  LDL.LU.64 R50, [R1+0x2368] ;  /* 0x0023680001327983 */ /* 0x001ee20000300a00 */
[----:B------:R-:W-:-:S09]  /*64fc0*/  PRMT R7, R33, 0x7771, RZ ;  /* 0x0000777121077816 */ /* 0x000fd200000000ff */
[----:B------:R0:W-:Y:S01]  /*64fd0*/  @P6 STG.E.U8 desc[UR44][R38.64], R7 ;  /* 0x0000000726006986 */ /* 0x0001e2000c10112c */
[----:B------:R-:W-:Y:S02]  /*64fe0*/  LOP3.LUT P6, RZ, R10, 0x20, RZ, 0xc0, !PT ;  /* 0x000000200aff7812 */ /* 0x000fe400078cc0ff */
[----:B0-----:R-:W-:-:S11]  /*64ff0*/  PRMT R7, R33, 0x7772, RZ ;  /* 0x0000777221077816 */ /* 0x001fd600000000ff */
[----:B------:R0:W-:Y:S04]  /*65000*/  @P6 STG.E.U8 desc[UR44][R34.64], R7 ;  /* 0x0000000722006986 */ /* 0x0001e8000c10112c */
[----:B0-----:R-:W4:Y:S01]  /*65010*/  LDL.LU.64 R34, [R1+0x2360] ;  /* 0x0023600001227983 */ /* 0x001f220000300a00 */
[----:B------:R-:W-:Y:S02]  /*65020*/  LOP3.LUT P6, RZ, R10, 0x10, RZ, 0xc0, !PT ;  /* 0x000000100aff7812 */ /* 0x000fe400078cc0ff */
[C---:B------:R-:W-:Y:S02]  /*65030*/  LOP3.LUT P1, RZ, R234.reuse, 0x2000000, RZ, 0xc0, !PT ;  /* 0x02000000eaff7812 */ /* 0x040fe4000782c0ff */
[----:B------:R-:W-:Y:S02]  /*65040*/  LOP3.LUT P4, RZ, R234, 0x4000000, RZ, 0xc0, !PT ;  /* 0x04000000eaff7812 */ /* 0x000fe4000788c0ff */
[----:B------:R-:W-:-:S02]  /*65050*/  PRMT R33, R33, 0x7773, RZ ;  /* 0x0000777321217816 */ /* 0x000fc400000000ff */
[C---:B------:R-:W-:Y:S02]  /*65060*/  LOP3.LUT P3, RZ, R234.reuse, 0x8000000, RZ, 0xc0, !PT ;  /* 0x08000000eaff7812 */ /* 0x040fe4000786c0ff */
[C---:B------:R-:W-:Y:S02]  /*65070*/  LOP3.LUT P0, RZ, R234.reuse, 0x10000000, RZ, 0xc0, !PT ;  /* 0x10000000eaff7812 */ /* 0x040fe4000780c0ff */
[C---:B------:R-:W-:Y:S02]  /*65080*/  LOP3.LUT P2, RZ, R234.reuse, 0x20000000, RZ, 0xc0, !PT ;  /* 0x20000000eaff7812 */ /* 0x040fe4000784c0ff */
[----:B------:R-:W-:Y:S01]  /*65090*/  LOP3.LUT P5, RZ, R234, 0x40000000, RZ, 0xc0, !PT ;  /* 0x40000000eaff7812 */ /* 0x000fe200078ac0ff */
[----:B--2---:R-:W-:Y:S01]  /*650a0*/  @P6 STG.E.U8 desc[UR44][R40.64], R33 ;  /* 0x0000002128006986 */ /* 0x004fe2000c10112c */
[----:B---3--:R-:W-:-:S05]  /*650b0*/  PRMT R7, R50, 0x7770, RZ ;  /* 0x0000777032077816 */ /* 0x008fca00000000ff */
[----:B------:R0:W-:Y:S02]  /*650c0*/  @P1 STG.E.U8 desc[UR44][R36.64], R7 ;  /* 0x0000000724001986 */ /* 0x0001e4000c10112c */
[C---:B0-----:R-:W-:Y:S02]  /*650d0*/  PRMT R7, R50.reuse, 0x7771, RZ ;  /* 0x0000777132077816 */ /* 0x041fe400000000ff */
[----:B------:R-:W2:Y:S04]  /*650e0*/  LDL.LU.64 R36, [R1+0x1570] ;  /* 0x0015700001247983 */ /* 0x000ea80000300a00 */
[----:B----4-:R0:W-:Y:S02]  /*650f0*/  @P4 STG.E.U8 desc[UR44][R30.64], R7 ;  /* 0x000000071e004986 */ /* 0x0101e4000c10112c */
[----:B0-----:R-:W-:-:S02]  /*65100*/  PRMT R7, R50, 0x7772, RZ ;  /* 0x0000777232077816 */ /* 0x001fc400000000ff */
[----:B------:R-:W3:Y:S01]  /*65110*/  LDL.LU.64 R30, [R1+0x1568] ;  /* 0x00156800011e7983 */ /* 0x000ee20000300a00 */
[----:B------:R-:W-:-:S03]  /*65120*/  PRMT R50, R50, 0x7773, RZ ;  /* 0x0000777332327816 */ /* 0x000fc600000000ff */
[----:B------:R0:W-:Y:S04]  /*65130*/  @P3 STG.E.U8 desc[UR44][R228.64], R7 ;  /* 0x00000007e4003986 */ /* 0x0001e8000c10112c */
[----:B------:R1:W-:Y:S04]  /*65140*/  @P0 STG.E.U8 desc[UR44][R28.64], R50 ;  /* 0x000000321c000986 */ /* 0x0003e8000c10112c */
[----:B0-----:R-:W4:Y:S01]  /*65150*/  LDL.LU.64 R228, [R1+0x1560] ;  /* 0x0015600001e47983 */ /* 0x001f220000300a00 */
[----:B------:R-:W-:-:S03]  /*65160*/  PRMT R7, R34, 0x7770, RZ ;  /* 0x0000777022077816 */ /* 0x000fc600000000ff */
[----:B-1----:R-:W4:Y:S04]  /*65170*/  LDL.LU.64 R28, [R1+0x1558] ;  /* 0x00155800011c7983 */ /* 0x002f280000300a00 */
[----:B------:R0:W-:Y:S04]  /*65180*/  @P2 STG.E.U8 desc[UR44][R224.64], R7 ;  /* 0x00000007e0002986 */ /* 0x0001e8000c10112c */
[----:B0-----:R-:W4:Y:S01]  /*65190*/  LDL.LU.64 R224, [R1+0x1550] ;  /* 0x0015500001e07983 */ /* 0x001f220000300a00 */
[----:B------:R-:W-:-:S05]  /*651a0*/  PRMT R7, R34, 0x7771, RZ ;  /* 0x0000777122077816 */ /* 0x000fca00000000ff */
[----:B------:R0:W-:Y:S04]  /*651b0*/  @P5 STG.E.U8 desc[UR44][R226.64], R7 ;  /* 0x00000007e2005986 */ /* 0x0001e8000c10112c */
[----:B0-----:R-:W4:Y:S04]  /*651c0*/  LDL.LU.64 R226, [R1+0x1548] ;  /* 0x0015480001e27983 */ /* 0x001f280000300a00 */
[----:B------:R-:W4:Y:S04]  /*651d0*/  LDL.LU.64 R56, [R1+0x1538] ;  /* 0x0015380001387983 */ /* 0x000f280000300a00 */
[----:B------:R-:W4:Y:S01]  /*651e0*/  LDL.LU.64 R42, [R1+0x1530] ;  /* 0x00153000012a7983 */ /* 0x000f220000300a00 */
[----:B------:R-:W-:-:S02]  /*651f0*/  LOP3.LUT P6, RZ, R235, 0x800, RZ, 0xc0, !PT ;  /* 0x00000800ebff7812 */ /* 0x000fc400078cc0ff */
[----:B------:R-:W-:Y:S02]  /*65200*/  LOP3.LUT R11, R11, 0xefffffff, RZ, 0xc0, !PT ;  /* 0xefffffff0b0b7812 */ /* 0x000fe400078ec0ff */
[----:B------:R-:W-:Y:S02]  /*65210*/  LOP3.LUT R10, R10, 0xfffffffe, RZ, 0xc0, !PT ;  /* 0xfffffffe0a0a7812 */ /* 0x000fe400078ec0ff */
[----:B------:R-:W-:Y:S02]  /*65220*/  LOP3.LUT P3, RZ, R234, 0x80000000, RZ, 0xc0, !PT ;  /* 0x80000000eaff7812 */ /* 0x000fe4000786c0ff */
[C---:B------:R-:W-:Y:S02]  /*65230*/  LOP3.LUT P0, RZ, R235.reuse, 0x1, RZ, 0xc0, !PT ;  /* 0x00000001ebff7812 */ /* 0x040fe4000780c0ff */
[----:B------:R-:W-:Y:S02]  /*65240*/  LOP3.LUT P2, RZ, R235, 0x2, RZ, 0xc0, !PT ;  /* 0x00000002ebff7812 */ /* 0x000fe4000784c0ff */
[----:B------:R-:W-:-:S02]  /*65250*/  PRMT R7, R34, 0x7772, RZ ;  /* 0x0000777222077816 */ /* 0x000fc400000000ff */
[----:B------:R-:W-:Y:S01]  /*65260*/  LOP3.LUT P5, RZ, R235, 0x4, RZ, 0xc0, !PT ;  /* 0x00000004ebff7812 */ /* 0x000fe200078ac0ff */
[----:B------:R-:W4:Y:S01]  /*65270*/  LDL.LU.64 R38, [R1+0x1520] ;  /* 0x0015200001267983 */ /* 0x000f220000300a00 */
[----:B------:R-:W-:Y:S02]  /*65280*/  @P6 LOP3.LUT R11, R11, 0x10000000, RZ, 0xfc, !PT ;  /* 0x100000000b0b6812 */ /* 0x000fe400078efcff */
[----:B------:R-:W-:Y:S02]  /*65290*/  LOP3.LUT P6, RZ, R235, 0x400, RZ, 0xc0, !PT ;  /* 0x00000400ebff7812 */ /* 0x000fe400078cc0ff */
[----:B------:R-:W-:Y:S01]  /*652a0*/  PRMT R34, R34, 0x7773, RZ ;  /* 0x0000777322227816 */ /* 0x000fe200000000ff */
[----:B------:R-:W4:Y:S01]  /*652b0*/  LDL.LU.64 R40, [R1+0x1518] ;  /* 0x0015180001287983 */ /* 0x000f220000300a00 */
[----:B------:R-:W-:-:S09]  /*652c0*/  LOP3.LUT R11, R11, 0xdfffffff, RZ, 0xc0, !PT ;  /* 0xdfffffff0b0b7812 */ /* 0x000fd200078ec0ff */
        /* <DEDUP_REMOVED lines=19> */
[----:B--2---:R0:W-:Y:S02]  /*65400*/  @P3 STG.E.U8 desc[UR44][R36.64], R7 ;  /* 0x0000000724003986 */ /* 0x0041e4000c10112c */
[C---:B0-----:R-:W-:Y:S02]  /*65410*/  PRMT R7, R51.reuse, 0x7770, RZ ;  /* 0x0000777033077816 */ /* 0x041fe400000000ff */
[----:B------:R-:W2:Y:S04]  /*65420*/  LDL.LU.64 R36, [R1+0x1510] ;  /* 0x0015100001247983 */ /* 0x000ea80000300a00 */
[----:B---3--:R0:W-:Y:S04]  /*65430*/  @P0 STG.E.U8 desc[UR44][R30.64], R34 ;  /* 0x000000221e000986 */ /* 0x0081e8000c10112c */
[----:B0-----:R-:W3:Y:S04]  /*65440*/  LDL.LU.64 R30, [R1+0x1508] ;  /* 0x00150800011e7983 */ /* 0x001ee80000300a00 */
[----:B----4-:R0:W-:Y:S02]  /*65450*/  @P2 STG.E.U8 desc[UR44][R228.64], R7 ;  /* 0x00000007e4002986 */ /* 0x0101e4000c10112c */
[----:B0-----:R-:W-:-:S02]  /*65460*/  PRMT R7, R51, 0x7771, RZ ;  /* 0x0000777133077816 */ /* 0x001fc400000000ff */
[----:B------:R-:W4:Y:S04]  /*65470*/  LDL.LU.64 R228, [R1+0x1500] ;  /* 0x0015000001e47983 */ /* 0x000f280000300a00 */
[----:B------:R0:W-:Y:S02]  /*65480*/  @P5 STG.E.U8 desc[UR44][R28.64], R7 ;  /* 0x000000071c005986 */ /* 0x0001e4000c10112c */
[----:B0-----:R-:W-:Y:S02]  /*65490*/  PRMT R7, R51, 0x7772, RZ ;  /* 0x0000777233077816 */ /* 0x001fe400000000ff */
[----:B------:R-:W4:Y:S04]  /*654a0*/  LDL.LU.64 R28, [R1+0x14f8] ;  /* 0x0014f800011c7983 */ /* 0x000f280000300a00 */
[----:B------:R0:W-:Y:S01]  /*654b0*/  @P6 STG.E.U8 desc[UR44][R224.64], R7 ;  /* 0x00000007e0006986 */ /* 0x0001e2000c10112c */
[----:B------:R-:W-:-:S02]  /*654c0*/  LOP3.LUT P6, RZ, R10, 0x8, RZ, 0xc0, !PT ;  /* 0x000000080aff7812 */ /* 0x000fc400078cc0ff */
[----:B------:R-:W-:Y:S02]  /*654d0*/  PRMT R51, R51, 0x7773, RZ ;  /* 0x0000777333337816 */ /* 0x000fe400000000ff */
[----:B0-----:R-:W-:Y:S01]  /*654e0*/  PRMT R7, R35, 0x7770, RZ ;  /* 0x0000777023077816 */ /* 0x001fe200000000ff */
[----:B------:R-:W4:Y:S08]  /*654f0*/  LDL.LU.64 R224, [R1+0x14f0] ;  /* 0x0014f00001e07983 */ /* 0x000f300000300a00 */
[----:B------:R0:W-:Y:S01]  /*65500*/  @P6 STG.E.U8 desc[UR44][R226.64], R51 ;  /* 0x00000033e2006986 */ /* 0x0001e2000c10112c */
[----:B------:R-:W-:-:S03]  /*65510*/  LOP3.LUT P6, RZ, R10, 0x4, RZ, 0xc0, !PT ;  /* 0x000000040aff7812 */ /* 0x000fc600078cc0ff */
[----:B0-----:R-:W4:Y:S10]  /*65520*/  LDL.LU.64 R226, [R1+0x14e8] ;  /* 0x0014e80001e27983 */ /* 0x001f340000300a00 */
[----:B------:R0:W-:Y:S01]  /*65530*/  @P6 STG.E.U8 desc[UR44][R68.64], R7 ;  /* 0x0000000744006986 */ /* 0x0001e2000c10112c */
[----:B------:R-:W-:-:S03]  /*65540*/  LOP3.LUT P6, RZ, R10, 0x2, RZ, 0xc0, !PT ;  /* 0x000000020aff7812 */ /* 0x000fc600078cc0ff */
[----:B0-----:R-:W2:Y:S01]  /*65550*/  LDL.LU.64 R68, [R1+0x2358] ;  /* 0x0023580001447983 */ /* 0x001ea20000300a00 */
[----:B------:R-:W-:-:S09]  /*65560*/  PRMT R7, R35, 0x7771, RZ ;  /* 0x0000777123077816 */ /* 0x000fd200000000ff */
[----:B------:R0:W-:Y:S01]  /*65570*/  @P6 STG.E.U8 desc[UR44][R56.64], R7 ;  /* 0x0000000738006986 */ /* 0x0001e2000c10112c */
[----:B------:R-:W-:Y:S02]  /*65580*/  LOP3.LUT P6, RZ, R10, 0x1, RZ, 0xc0, !PT ;  /* 0x000000010aff7812 */ /* 0x000fe400078cc0ff */
[----:B0-----:R-:W-:-:S11]  /*65590*/  PRMT R7, R35, 0x7772, RZ ;  /* 0x0000777223077816 */ /* 0x001fd600000000ff */
[----:B------:R-:W-:Y:S01]  /*655a0*/  @P6 STG.E.U8 desc[UR44][R42.64], R7 ;  /* 0x000000072a006986 */ /* 0x000fe2000c10112c */
[----:B------:R-:W-:Y:S02]  /*655b0*/  LOP3.LUT P6, RZ, R11, 0x80000000, RZ, 0xc0, !PT ;  /* 0x800000000bff7812 */ /* 0x000fe400078cc0ff */
[----:B------:R-:W-:-:S11]  /*655c0*/  PRMT R35, R35, 0x7773, RZ ;  /* 0x0000777323237816 */ /* 0x000fd600000000ff */
[----:B------:R0:W-:Y:S04]  /*655d0*/  @P6 STG.E.U8 desc[UR44][R72.64], R35 ;  /* 0x0000002348006986 */ /* 0x0001e8000c10112c */
[----:B0-----:R-:W4:Y:S01]  /*655e0*/  LDL.LU.64 R72, [R1+0x2350] ;  /* 0x0023500001487983 */ /* 0x001f220000300a00 */
[----:B------:R-:W-:Y:S02]  /*655f0*/  LOP3.LUT P6, RZ, R11, 0x40000000, RZ, 0xc0, !PT ;  /* 0x400000000bff7812 */ /* 0x000fe400078cc0ff */
[C---:B------:R-:W-:Y:S02]  /*65600*/  LOP3.LUT P1, RZ, R235.reuse, 0x1000, RZ, 0xc0, !PT ;  /* 0x00001000ebff7812 */ /* 0x040fe4000782c0ff */
[C---:B------:R-:W-:Y:S02]  /*65610*/  LOP3.LUT P4, RZ, R235.reuse, 0x2000, RZ, 0xc0, !PT ;  /* 0x00002000ebff7812 */ /* 0x040fe4000788c0ff */
[----:B------:R-:W-:-:S02]  /*65620*/  LOP3.LUT P3, RZ, R235, 0x4000, RZ, 0xc0, !PT ;  /* 0x00004000ebff7812 */ /* 0x000fc4000786c0ff */
[C---:B------:R-:W-:Y:S02]  /*65630*/  LOP3.LUT P0, RZ, R235.reuse, 0x8000, RZ, 0xc0, !PT ;  /* 0x00008000ebff7812 */ /* 0x040fe4000780c0ff */
[C---:B------:R-:W-:Y:S02]  /*65640*/  LOP3.LUT P2, RZ, R235.reuse, 0x10000, RZ, 0xc0, !PT ;  /* 0x00010000ebff7812 */ /* 0x040fe4000784c0ff */
[----:B------:R-:W-:Y:S02]  /*65650*/  LOP3.LUT P5, RZ, R235, 0x20000, RZ, 0xc0, !PT ;  /* 0x00020000ebff7812 */ /* 0x000fe400078ac0ff */
[----:B--2---:R-:W-:-:S05]  /*65660*/  PRMT R7, R68, 0x7770, RZ ;  /* 0x0000777044077816 */ /* 0x004fca00000000ff */
[----:B------:R0:W-:Y:S01]  /*65670*/  @P6 STG.E.U8 desc[UR44][R38.64], R7 ;  /* 0x0000000726006986 */ /* 0x0001e2000c10112c */
[----:B------:R-:W-:Y:S02]  /*65680*/  LOP3.LUT P6, RZ, R11, 0x20000000, RZ, 0xc0, !PT ;  /* 0x200000000bff7812 */ /* 0x000fe400078cc0ff */
[----:B0-----:R-:W-:-:S11]  /*65690*/  PRMT R7, R68, 0x7771, RZ ;  /* 0x0000777144077816 */ /* 0x001fd600000000ff */
[----:B------:R0:W-:Y:S01]  /*656a0*/  @P6 STG.E.U8 desc[UR44][R40.64], R7 ;  /* 0x0000000728006986 */ /* 0x0001e2000c10112c */
[----:B------:R-:W-:Y:S02]  /*656b0*/  LOP3.LUT P6, RZ, R11, 0x10000000, RZ, 0xc0, !PT ;  /* 0x100000000bff7812 */ /* 0x000fe400078cc0ff */
[C---:B0-----:R-:W-:Y:S02]  /*656c0*/  PRMT R7, R68.reuse, 0x7772, RZ ;  /* 0x0000777244077816 */ /* 0x041fe400000000ff */
[----:B------:R-:W-:-:S09]  /*656d0*/  PRMT R68, R68, 0x7773, RZ ;  /* 0x0000777344447816 */ /* 0x000fd200000000ff */
[----:B------:R4:W-:Y:S04]  /*656e0*/  @P6 STG.E.U8 desc[UR44][R36.64], R7 ;  /* 0x0000000724006986 */ /* 0x0009e8000c10112c */
[----:B---3--:R-:W-:Y:S01]  /*656f0*/  @P1 STG.E.U8 desc[UR44][R30.64], R68 ;  /* 0x000000441e001986 */ /* 0x008fe2000c10112c */
[----:B----4-:R-:W-:-:S05]  /*65700*/  PRMT R7, R72, 0x7770, RZ ;  /* 0x0000777048077816 */ /* 0x010fca00000000ff */
        /* <DEDUP_REMOVED lines=8> */
[----:B------:R0:W-:Y:S04]  /*65790*/  @P5 STG.E.U8 desc[UR44][R236.64], R7 ;  /* 0x00000007ec005986 */ /* 0x0001e8000c10112c */
[----:B0-----:R-:W2:Y:S04]  /*657a0*/  LDL.LU.64 R236, [R1+0x2348] ;  /* 0x0023480001ec7983 */ /* 0x001ea80000300a00 */
[----:B------:R-:W3:Y:S04]  /*657b0*/  LDL.LU.64 R36, [R1+0x14d8] ;  /* 0x0014d80001247983 */ /* 0x000ee80000300a00 */
[----:B------:R-:W4:Y:S04]  /*657c0*/  LDL.LU.64 R30, [R1+0x14d0] ;  /* 0x0014d000011e7983 */ /* 0x000f280000300a00 */
[----:B------:R-:W2:Y:S04]  /*657d0*/  LDL.LU.64 R228, [R1+0x14c8] ;  /* 0x0014c80001e47983 */ /* 0x000ea80000300a00 */
[----:B------:R-:W2:Y:S01]  /*657e0*/  LDL.LU.64 R28, [R1+0x14b8] ;  /* 0x0014b800011c7983 */ /* 0x000ea20000300a00 */
[----:B------:R-:W-:-:S02]  /*657f0*/  LOP3.LUT P6, RZ, R235, 0x40000000, RZ, 0xc0, !PT ;  /* 0x40000000ebff7812 */ /* 0x000fc400078cc0ff */
[----:B------:R-:W-:Y:S02]  /*65800*/  LOP3.LUT R11, R11, 0xffefffff, RZ, 0xc0, !PT ;  /* 0xffefffff0b0b7812 */ /* 0x000fe400078ec0ff */
[C---:B------:R-:W-:Y:S02]  /*65810*/  LOP3.LUT P3, RZ, R235.reuse, 0x40000, RZ, 0xc0, !PT ;  /* 0x00040000ebff7812 */ /* 0x040fe4000786c0ff */
[----:B------:R-:W-:Y:S02]  /*65820*/  LOP3.LUT P0, RZ, R235, 0x80000, RZ, 0xc0, !PT ;  /* 0x00080000ebff7812 */ /* 0x000fe4000780c0ff */
[----:B------:R-:W-:Y:S01]  /*65830*/  PRMT R7, R69, 0x7771, RZ ;  /* 0x0000777145077816 */ /* 0x000fe200000000ff */
[----:B------:R-:W2:Y:S01]  /*65840*/  LDL.LU.64 R224, [R1+0x14a8] ;  /* 0x0014a80001e07983 */ /* 0x000ea20000300a00 */
[C---:B------:R-:W-:Y:S02]  /*65850*/  LOP3.LUT P2, RZ, R235.reuse, 0x100000, RZ, 0xc0, !PT ;  /* 0x00100000ebff7812 */ /* 0x040fe4000784c0ff */
[----:B------:R-:W-:Y:S01]  /*65860*/  LOP3.LUT P5, RZ, R235, 0x200000, RZ, 0xc0, !PT ;  /* 0x00200000ebff7812 */ /* 0x000fe200078ac0ff */
[----:B------:R-:W2:Y:S04]  /*65870*/  LDL.LU.64 R226, [R1+0x14a0] ;  /* 0x0014a00001e27983 */ /* 0x000ea80000300a00 */
[----:B------:R-:W2:Y:S04]  /*65880*/  LDL.LU.64 R60, [R1+0x1490] ;  /* 0x00149000013c7983 */ /* 0x000ea80000300a00 */
[----:B------:R-:W2:Y:S04]  /*65890*/  LDL.LU.64 R56, [R1+0x1488] ;  /* 0x0014880001387983 */ /* 0x000ea80000300a00 */
[----:B------:R-:W2:Y:S04]  /*658a0*/  LDL.LU.64 R42, [R1+0x1480] ;  /* 0x00148000012a7983 */ /* 0x000ea80000300a00 */
[----:B------:R-:W2:Y:S01]  /*658b0*/  LDL.LU.64 R38, [R1+0x1478] ;  /* 0x0014780001267983 */ /* 0x000ea20000300a00 */
[----:B------:R-:W-:-:S02]  /*658c0*/  @P6 LOP3.LUT R11, R11, 0x100000, RZ, 0xfc, !PT ;  /* 0x001000000b0b6812 */ /* 0x000fc400078efcff */
[----:B------:R-:W-:Y:S01]  /*658d0*/  LOP3.LUT P6, RZ, R235, 0x20000000, RZ, 0xc0, !PT ;  /* 0x20000000ebff7812 */ /* 0x000fe200078cc0ff */
[----:B------:R-:W2:Y:S01]  /*658e0*/  LDL.LU.64 R40, [R1+0x1470] ;  /* 0x0014700001287983 */ /* 0x000ea20000300a00 */
        /* <DEDUP_REMOVED lines=21> */
[----:B---3--:R0:W-:Y:S02]  /*65a40*/  @P3 STG.E.U8 desc[UR44][R36.64], R7 ;  /* 0x0000000724003986 */ /* 0x0081e4000c10112c */
[C---:B0-----:R-:W-:Y:S02]  /*65a50*/  PRMT R7, R69.reuse, 0x7772, RZ ;  /* 0x0000777245077816 */ /* 0x041fe400000000ff */
[----:B------:R-:W-:-:S03]  /*65a60*/  PRMT R69, R69, 0x7773, RZ ;  /* 0x0000777345457816 */ /* 0x000fc600000000ff */
[----:B----4-:R0:W-:Y:S04]  /*65a70*/  @P0 STG.E.U8 desc[UR44][R30.64], R7 ;  /* 0x000000071e000986 */ /* 0x0101e8000c10112c */
[----:B--2---:R-:W-:Y:S01]  /*65a80*/  @P2 STG.E.U8 desc[UR44][R228.64], R69 ;  /* 0x00000045e4002986 */ /* 0x004fe2000c10112c */
[----:B0-----:R-:W-:-:S05]  /*65a90*/  PRMT R7, R73, 0x7770, RZ ;  /* 0x0000777049077816 */ /* 0x001fca00000000ff */
[----:B------:R0:W-:Y:S02]  /*65aa0*/  @P5 STG.E.U8 desc[UR44][R28.64], R7 ;  /* 0x000000071c005986 */ /* 0x0001e4000c10112c */
[----:B0-----:R-:W-:-:S05]  /*65ab0*/  PRMT R7, R73, 0x7771, RZ ;  /* 0x0000777149077816 */ /* 0x001fca00000000ff */
[----:B------:R0:W-:Y:S04]  /*65ac0*/  @P6 STG.E.U8 desc[UR44][R70.64], R7 ;  /* 0x0000000746006986 */ /* 0x0001e8000c10112c */
[----:B0-----:R-:W2:Y:S01]  /*65ad0*/  LDL.LU.64 R70, [R1+0x2340] ;  /* 0x0023400001467983 */ /* 0x001ea20000300a00 */
[----:B------:R-:W-:Y:S02]  /*65ae0*/  LOP3.LUT P6, RZ, R11, 0x8000000, RZ, 0xc0, !PT ;  /* 0x080000000bff7812 */ /* 0x000fe400078cc0ff */
[C---:B------:R-:W-:Y:S02]  /*65af0*/  PRMT R7, R73.reuse, 0x7772, RZ ;  /* 0x0000777249077816 */ /* 0x040fe400000000ff */
[----:B------:R-:W-:Y:S01]  /*65b00*/  PRMT R73, R73, 0x7773, RZ ;  /* 0x0000777349497816 */ /* 0x000fe200000000ff */
[----:B------:R-:W3:Y:S04]  /*65b10*/  LDL.LU.64 R36, [R1+0x1468] ;  /* 0x0014680001247983 */ /* 0x000ee80000300a00 */
[----:B------:R-:W4:Y:S04]  /*65b20*/  LDL.LU.64 R30, [R1+0x1460] ;  /* 0x00146000011e7983 */ /* 0x000f280000300a00 */
[----:B------:R-:W4:Y:S04]  /*65b30*/  LDL.LU.64 R228, [R1+0x1450] ;  /* 0x0014500001e47983 */ /* 0x000f280000300a00 */
[----:B------:R-:W4:Y:S04]  /*65b40*/  LDL.LU.64 R28, [R1+0x1448] ;  /* 0x00144800011c7983 */ /* 0x000f280000300a00 */
[----:B------:R0:W-:Y:S01]  /*65b50*/  @P6 STG.E.U8 desc[UR44][R224.64], R7 ;  /* 0x00000007e0006986 */ /* 0x0001e2000c10112c */
[----:B------:R-:W-:-:S03]  /*65b60*/  LOP3.LUT P6, RZ, R11, 0x4000000, RZ, 0xc0, !PT ;  /* 0x040000000bff7812 */ /* 0x000fc600078cc0ff */
[----:B0-----:R-:W4:Y:S10]  /*65b70*/  LDL.LU.64 R224, [R1+0x1440] ;  /* 0x0014400001e07983 */ /* 0x001f340000300a00 */
[----:B------:R0:W-:Y:S01]  /*65b80*/  @P6 STG.E.U8 desc[UR44][R226.64], R73 ;  /* 0x00000049e2006986 */ /* 0x0001e2000c10112c */
[----:B------:R-:W-:-:S03]  /*65b90*/  LOP3.LUT P6, RZ, R11, 0x2000000, RZ, 0xc0, !PT ;  /* 0x020000000bff7812 */ /* 0x000fc600078cc0ff */
[----:B0-----:R-:W4:Y:S01]  /*65ba0*/  LDL.LU.64 R226, [R1+0x1438] ;  /* 0x0014380001e27983 */ /* 0x001f220000300a00 */
[----:B--2---:R-:W-:-:S09]  /*65bb0*/  PRMT R7, R70, 0x7770, RZ ;  /* 0x0000777046077816 */ /* 0x004fd200000000ff */
[----:B------:R0:W-:Y:S04]  /*65bc0*/  @P6 STG.E.U8 desc[UR44][R74.64], R7 ;  /* 0x000000074a006986 */ /* 0x0001e8000c10112c */
        /* <DEDUP_REMOVED lines=11> */
[----:B------:R-:W-:Y:S02]  /*65c80*/  LOP3.LUT P1, RZ, R235, 0x80000000, RZ, 0xc0, !PT ;  /* 0x80000000ebff7812 */ /* 0x000fe4000782c0ff */
[C---:B------:R-:W-:Y:S02]  /*65c90*/  LOP3.LUT P4, RZ, R236.reuse, 0x1, RZ, 0xc0, !PT ;  /* 0x00000001ecff7812 */ /* 0x040fe4000788c0ff */
[----:B------:R-:W-:Y:S02]  /*65ca0*/  LOP3.LUT P3, RZ, R236, 0x2, RZ, 0xc0, !PT ;  /* 0x00000002ecff7812 */ /* 0x000fe4000786c0ff */
[----:B--2---:R-:W-:-:S05]  /*65cb0*/  PRMT R7, R74, 0x7770, RZ ;  /* 0x000077704a077816 */ /* 0x004fca00000000ff */
[----:B------:R0:W-:Y:S01]  /*65cc0*/  @P6 STG.E.U8 desc[UR44][R38.64], R7 ;  /* 0x0000000726006986 */ /* 0x0001e2000c10112c */
[----:B------:R-:W-:Y:S02]  /*65cd0*/  LOP3.LUT P6, RZ, R11, 0x100000, RZ, 0xc0, !PT ;  /* 0x001000000bff7812 */ /* 0x000fe400078cc0ff */
[----:B0-----:R-:W-:-:S11]  /*65ce0*/  PRMT R7, R74, 0x7771, RZ ;  /* 0x000077714a077816 */ /* 0x001fd600000000ff */
[----:B------:R0:W-:Y:S02]  /*65cf0*/  @P6 STG.E.U8 desc[UR44][R40.64], R7 ;  /* 0x0000000728006986 */ /* 0x0001e4000c10112c */
[C---:B0-----:R-:W-:Y:S02]  /*65d00*/  PRMT R7, R74.reuse, 0x7772, RZ ;  /* 0x000077724a077816 */ /* 0x041fe400000000ff */
[----:B------:R-:W-:-:S03]  /*65d10*/  PRMT R74, R74, 0x7773, RZ ;  /* 0x000077734a4a7816 */ /* 0x000fc600000000ff */
[----:B---3--:R0:W-:Y:S04]  /*65d20*/  @P1 STG.E.U8 desc[UR44][R36.64], R7 ;  /* 0x0000000724001986 */ /* 0x0081e8000c10112c */
[----:B----4-:R-:W-:Y:S01]  /*65d30*/  @P4 STG.E.U8 desc[UR44][R30.64], R74 ;  /* 0x0000004a1e004986 */ /* 0x010fe2000c10112c */
[----:B0-----:R-:W-:-:S05]  /*65d40*/  PRMT R7, R71, 0x7770, RZ ;  /* 0x0000777047077816 */ /* 0x001fca00000000ff */
[----:B------:R0:W-:Y:S04]  /*65d50*/  @P3 STG.E.U8 desc[UR44][R228.64], R7 ;  /* 0x00000007e4003986 */ /* 0x0001e8000c10112c */
[----:B0-----:R-:W2:Y:S01]  /*65d60*/  LDL.LU.64 R228, [R1+0x1430] ;  /* 0x0014300001e47983 */ /* 0x001ea20000300a00 */
[C---:B------:R-:W-:Y:S02]  /*65d70*/  LOP3.LUT P0, RZ, R236.reuse, 0x4, RZ, 0xc0, !PT ;  /* 0x00000004ecff7812 */ /* 0x040fe4000780c0ff */
[C---:B------:R-:W-:Y:S02]  /*65d80*/  LOP3.LUT P2, RZ, R236.reuse, 0x8, RZ, 0xc0, !PT ;  /* 0x00000008ecff7812 */ /* 0x040fe4000784c0ff */
[----:B------:R-:W-:Y:S02]  /*65d90*/  PRMT R7, R71, 0x7771, RZ ;  /* 0x0000777147077816 */ /* 0x000fe400000000ff */
[----:B------:R-:W-:-:S02]  /*65da0*/  LOP3.LUT P5, RZ, R236, 0x10, RZ, 0xc0, !PT ;  /* 0x00000010ecff7812 */ /* 0x000fc400078ac0ff */
[----:B------:R-:W-:-:S05]  /*65db0*/  LOP3.LUT P3, RZ, R236, 0x20, RZ, 0xc0, !PT ;  /* 0x00000020ecff7812 */ /* 0x000fca000786c0ff */
[----:B------:R0:W-:Y:S01]  /*65dc0*/  @P0 STG.E.U8 desc[UR44][R28.64], R7 ;  /* 0x000000071c000986 */ /* 0x0001e2000c10112c */
[----:B------:R-:W-:Y:S02]  /*65dd0*/  LOP3.LUT P0, RZ, R236, 0x40, RZ, 0xc0, !PT ;  /* 0x00000040ecff7812 */ /* 0x000fe4000780c0ff */
[C---:B0-----:R-:W-:Y:S02]  /*65de0*/  PRMT R7, R71.reuse, 0x7772, RZ ;  /* 0x0000777247077816 */ /* 0x041fe400000000ff */
[----:B------:R-:W-:Y:S01]  /*65df0*/  PRMT R71, R71, 0x7773, RZ ;  /* 0x0000777347477816 */ /* 0x000fe200000000ff */
[----:B------:R-:W3:Y:S04]  /*65e00*/  LDL.LU.64 R28, [R1+0x1420] ;  /* 0x00142000011c7983 */ /* 0x000ee80000300a00 */
[----:B------:R0:W-:Y:S04]  /*65e10*/  @P2 STG.E.U8 desc[UR44][R224.64], R7 ;  /* 0x00000007e0002986 */ /* 0x0001e8000c10112c */
[----:B------:R1:W-:Y:S01]  /*65e20*/  @P5 STG.E.U8 desc[UR44][R226.64], R71 ;  /* 0x00000047e2005986 */ /* 0x0003e2000c10112c */
[----:B0-----:R-:W-:-:S03]  /*65e30*/  PRMT R7, R75, 0x7770, RZ ;  /* 0x000077704b077816 */ /* 0x001fc600000000ff */
[----:B------:R-:W4:Y:S04]  /*65e40*/  LDL.LU.64 R224, [R1+0x1418] ;  /* 0x0014180001e07983 */ /* 0x000f280000300a00 */
[----:B-1----:R-:W4:Y:S04]  /*65e50*/  LDL.LU.64 R226, [R1+0x1408] ;  /* 0x0014080001e27983 */ /* 0x002f280000300a00 */
        /* <DEDUP_REMOVED lines=8> */
[----:B------:R-:W-:Y:S01]  /*65ee0*/  LOP3.LUT P6, RZ, R236, 0x8000, RZ, 0xc0, !PT ;  /* 0x00008000ecff7812 */ /* 0x000fe200078cc0ff */
[----:B--2---:R0:W-:Y:S02]  /*65ef0*/  @P3 STG.E.U8 desc[UR44][R228.64], R7 ;  /* 0x00000007e4003986 */ /* 0x0041e4000c10112c */
[----:B0-----:R-:W-:-:S05]  /*65f00*/  PRMT R7, R75, 0x7771, RZ ;  /* 0x000077714b077816 */ /* 0x001fca00000000ff */
[----:B------:R0:W-:Y:S04]  /*65f10*/  @P0 STG.E.U8 desc[UR44][R76.64], R7 ;  /* 0x000000074c000986 */ /* 0x0001e8000c10112c */
[----:B0-----:R-:W2:Y:S01]  /*65f20*/  LDL.LU.64 R76, [R1+0x2330] ;  /* 0x00233000014c7983 */ /* 0x001ea20000300a00 */
[----:B------:R-:W-:Y:S02]  /*65f30*/  LOP3.LUT R11, R11, 0xffffbfff, RZ, 0xc0, !PT ;  /* 0xffffbfff0b0b7812 */ /* 0x000fe400078ec0ff */
[C---:B------:R-:W-:Y:S02]  /*65f40*/  LOP3.LUT P2, RZ, R236.reuse, 0x80, RZ, 0xc0, !PT ;  /* 0x00000080ecff7812 */ /* 0x040fe4000784c0ff */
[----:B------:R-:W-:Y:S02]  /*65f50*/  LOP3.LUT P5, RZ, R236, 0x100, RZ, 0xc0, !PT ;  /* 0x00000100ecff7812 */ /* 0x000fe400078ac0ff */
[----:B------:R-:W-:-:S02]  /*65f60*/  PRMT R7, R75, 0x7772, RZ ;  /* 0x000077724b077816 */ /* 0x000fc400000000ff */
[----:B------:R-:W-:Y:S02]  /*65f70*/  @P6 LOP3.LUT R11, R11, 0x4000, RZ, 0xfc, !PT ;  /* 0x000040000b0b6812 */ /* 0x000fe400078efcff */
[----:B------:R-:W-:Y:S01]  /*65f80*/  LOP3.LUT P6, RZ, R236, 0x4000, RZ, 0xc0, !PT ;  /* 0x00004000ecff7812 */ /* 0x000fe200078cc0ff */
[----:B------:R-:W2:Y:S01]  /*65f90*/  LDL.LU.64 R56, [R1+0x13e8] ;  /* 0x0013e80001387983 */ /* 0x000ea20000300a00 */
[----:B------:R-:W-:Y:S02]  /*65fa0*/  PRMT R75, R75, 0x7773, RZ ;  /* 0x000077734b4b7816 */ /* 0x000fe400000000ff */
[----:B------:R-:W-:Y:S01]  /*65fb0*/  LOP3.LUT R11, R11, 0xffff7fff, RZ, 0xc0, !PT ;  /* 0xffff7fff0b0b7812 */ /* 0x000fe200078ec0ff */
[----:B------:R-:W2:Y:S04]  /*65fc0*/  LDL.LU.64 R42, [R1+0x13e0] ;  /* 0x0013e000012a7983 */ /* 0x000ea80000300a00 */
[----:B------:R-:W2:Y:S04]  /*65fd0*/  LDL.LU.64 R38, [R1+0x13d8] ;  /* 0x0013d80001267983 */ /* 0x000ea80000300a00 */
[----:B------:R-:W2:Y:S04]  /*65fe0*/  LDL.LU.64 R40, [R1+0x13d0] ;  /* 0x0013d00001287983 */ /* 0x000ea80000300a00 */
[----:B------:R-:W2:Y:S04]  /*65ff0*/  LDL.LU.64 R36, [R1+0x13c8] ;  /* 0x0013c80001247983 */ /* 0x000ea80000300a00 */
[----:B------:R-:W2:Y:S01]  /*66000*/  LDL.LU.64 R30, [R1+0x13c0] ;  /* 0x0013c000011e7983 */ /* 0x000ea20000300a00 */
        /* <DEDUP_REMOVED lines=12> */
[----:B---3--:R2:W-:Y:S10]  /*660d0*/  @P2 STG.E.U8 desc[UR44][R28.64], R7 ;  /* 0x000000071c002986 */ /* 0x0085f4000c10112c */
[----:B------:R-:W-:-:S02]  /*660e0*/  @P6 LOP3.LUT R11, R11, 0x80000, RZ, 0xfc, !PT ;  /* 0x000800000b0b6812 */ /* 0x000fc400078efcff */
[----:B------:R-:W-:Y:S01]  /*660f0*/  LOP3.LUT P6, RZ, R236, 0x200, RZ, 0xc0, !PT ;  /* 0x00000200ecff7812 */ /* 0x000fe200078cc0ff */
[----:B----4-:R-:W-:Y:S01]  /*66100*/  @P5 STG.E.U8 desc[UR44][R224.64], R75 ;  /* 0x0000004be0005986 */ /* 0x010fe2000c10112c */
[----:B--2---:R-:W-:-:S11]  /*66110*/  PRMT R7, R76, 0x7770, RZ ;  /* 0x000077704c077816 */ /* 0x004fd600000000ff */
[----:B------:R0:W-:Y:S04]  /*66120*/  @P6 STG.E.U8 desc[UR44][R80.64], R7 ;  /* 0x0000000750006986 */ /* 0x0001e8000c10112c */
[----:B0-----:R-:W2:Y:S01]  /*66130*/  LDL.LU.64 R80, [R1+0x2328] ;  /* 0x0023280001507983 */ /* 0x001ea20000300a00 */
[----:B------:R-:W-:-:S03]  /*66140*/  LOP3.LUT P6, RZ, R11, 0x80000, RZ, 0xc0, !PT ;  /* 0x000800000bff7812 */ /* 0x000fc600078cc0ff */
[----:B------:R-:W3:Y:S04]  /*66150*/  LDL.LU.64 R228, [R1+0x13b8] ;  /* 0x0013b80001e47983 */ /* 0x000ee80000300a00 */
[----:B------:R-:W4:Y:S04]  /*66160*/  LDL.LU.64 R28, [R1+0x13b0] ;  /* 0x0013b000011c7983 */ /* 0x000f280000300a00 */
[----:B------:R-:W4:Y:S01]  /*66170*/  LDL.LU.64 R224, [R1+0x13a8] ;  /* 0x0013a80001e07983 */ /* 0x000f220000300a00 */
[----:B------:R-:W-:-:S05]  /*66180*/  PRMT R7, R76, 0x7771, RZ ;  /* 0x000077714c077816 */ /* 0x000fca00000000ff */
[----:B------:R0:W-:Y:S04]  /*66190*/  @P6 STG.E.U8 desc[UR44][R226.64], R7 ;  /* 0x00000007e2006986 */ /* 0x0001e8000c10112c */
[----:B0-----:R-:W4:Y:S01]  /*661a0*/  LDL.LU.64 R226, [R1+0x13a0] ;  /* 0x0013a00001e27983 */ /* 0x001f220000300a00 */
[----:B------:R-:W-:Y:S02]  /*661b0*/  LOP3.LUT P6, RZ, R11, 0x40000, RZ, 0xc0, !PT ;  /* 0x000400000bff7812 */ /* 0x000fe400078cc0ff */
[C---:B------:R-:W-:Y:S02]  /*661c0*/  PRMT R7, R76.reuse, 0x7772, RZ ;  /* 0x000077724c077816 */ /* 0x040fe400000000ff */
        /* <DEDUP_REMOVED lines=24> */
[----:B------:R0:W-:Y:S02]  /*66350*/  @P6 STG.E.U8 desc[UR44][R36.64], R7 ;  /* 0x0000000724006986 */ /* 0x0001e4000c10112c */
[----:B0-----:R-:W-:-:S05]  /*66360*/  PRMT R7, R77, 0x7771, RZ ;  /* 0x000077714d077816 */ /* 0x001fca00000000ff */
[----:B------:R0:W-:Y:S02]  /*66370*/  @P1 STG.E.U8 desc[UR44][R30.64], R7 ;  /* 0x000000071e001986 */ /* 0x0001e4000c10112c */
[C---:B0-----:R-:W-:Y:S02]  /*66380*/  PRMT R7, R77.reuse, 0x7772, RZ ;  /* 0x000077724d077816 */ /* 0x041fe400000000ff */
[----:B------:R-:W-:-:S03]  /*66390*/  PRMT R77, R77, 0x7773, RZ ;  /* 0x000077734d4d7816 */ /* 0x000fc600000000ff */
[----:B---3--:R0:W-:Y:S04]  /*663a0*/  @P4 STG.E.U8 desc[UR44][R228.64], R7 ;  /* 0x00000007e4004986 */ /* 0x0081e8000c10112c */
[----:B----4-:R-:W-:Y:S01]  /*663b0*/  @P3 STG.E.U8 desc[UR44][R28.64], R77 ;  /* 0x0000004d1c003986 */ /* 0x010fe2000c10112c */
        /* <DEDUP_REMOVED lines=10> */
[C---:B------:R-:W-:Y:S02]  /*66460*/  LOP3.LUT P0, RZ, R236.reuse, 0x2000000, RZ, 0xc0, !PT ;  /* 0x02000000ecff7812 */ /* 0x040fe4000780c0ff */
[----:B------:R-:W-:Y:S02]  /*66470*/  LOP3.LUT P2, RZ, R236, 0x4000000, RZ, 0xc0, !PT ;  /* 0x04000000ecff7812 */ /* 0x000fe4000784c0ff */
[----:B------:R-:W-:Y:S01]  /*66480*/  PRMT R81, R81, 0x7773, RZ ;  /* 0x0000777351517816 */ /* 0x000fe200000000ff */
        /* <DEDUP_REMOVED lines=19> */
[C---:B--2---:R-:W-:Y:S01]  /*665c0*/  PRMT R7, R78.reuse, 0x7770, RZ ;  /* 0x000077704e077816 */ /* 0x044fe200000000ff */
[----:B---3--:R-:W-:Y:S04]  /*665d0*/  @P3 STG.E.U8 desc[UR44][R30.64], R81 ;  /* 0x000000511e003986 */ /* 0x008fe8000c10112c */
[----:B----4-:R0:W-:Y:S02]  /*665e0*/  @P0 STG.E.U8 desc[UR44][R228.64], R7 ;  /* 0x00000007e4000986 */ /* 0x0101e4000c10112c */
[----:B0-----:R-:W-:-:S05]  /*665f0*/  PRMT R7, R78, 0x7771, RZ ;  /* 0x000077714e077816 */ /* 0x001fca00000000ff */
[----:B------:R0:W-:Y:S04]  /*66600*/  @P2 STG.E.U8 desc[UR44][R82.64], R7 ;  /* 0x0000000752002986 */ /* 0x0001e8000c10112c */
[----:B0-----:R-:W2:Y:S01]  /*66610*/  LDL.LU.64 R82, [R1+0x2318] ;  /* 0x0023180001527983 */ /* 0x001ea20000300a00 */
[----:B------:R-:W-:Y:S02]  /*66620*/  @P6 LOP3.LUT R11, R11, 0x80, RZ, 0xfc, !PT ;  /* 0x000000800b0b6812 */ /* 0x000fe400078efcff */
[----:B------:R-:W-:Y:S02]  /*66630*/  LOP3.LUT P6, RZ, R237, 0x1, RZ, 0xc0, !PT ;  /* 0x00000001edff7812 */ /* 0x000fe400078cc0ff */
[----:B------:R-:W-:Y:S02]  /*66640*/  LOP3.LUT P5, RZ, R236, 0x8000000, RZ, 0xc0, !PT ;  /* 0x08000000ecff7812 */ /* 0x000fe400078ac0ff */
[----:B------:R-:W-:-:S02]  /*66650*/  PRMT R7, R78, 0x7772, RZ ;  /* 0x000077724e077816 */ /* 0x000fc400000000ff */
[----:B------:R-:W-:Y:S01]  /*66660*/  LOP3.LUT R11, R11, 0xfffffeff, RZ, 0xc0, !PT ;  /* 0xfffffeff0b0b7812 */ /* 0x000fe200078ec0ff */
[----:B------:R-:W3:Y:S01]  /*66670*/  LDL.LU.64 R36, [R1+0x1320] ;  /* 0x0013200001247983 */ /* 0x000ee20000300a00 */
[----:B------:R-:W-:-:S03]  /*66680*/  PRMT R78, R78, 0x7773, RZ ;  /* 0x000077734e4e7816 */ /* 0x000fc600000000ff */
[----:B------:R-:W4:Y:S04]  /*66690*/  LDL.LU.64 R30, [R1+0x1318] ;  /* 0x00131800011e7983 */ /* 0x000f280000300a00 */
[----:B------:R-:W4:Y:S01]  /*666a0*/  LDL.LU.64 R228, [R1+0x1310] ;  /* 0x0013100001e47983 */ /* 0x000f220000300a00 */
        /* <DEDUP_REMOVED lines=11> */
[----:B------:R0:W-:-:S12]  /*66760*/  @P5 STG.E.U8 desc[UR44][R28.64], R7 ;  /* 0x000000071c005986 */ /* 0x0001d8000c10112c */
[----:B------:R1:W-:Y:S01]  /*66770*/  @P6 STG.E.U8 desc[UR44][R224.64], R78 ;  /* 0x0000004ee0006986 */ /* 0x0003e2000c10112c */
[----:B------:R-:W-:-:S03]  /*66780*/  LOP3.LUT P6, RZ, R11, 0x800, RZ, 0xc0, !PT ;  /* 0x000008000bff7812 */ /* 0x000fc600078cc0ff */
[----:B0-----:R-:W4:Y:S04]  /*66790*/  LDL.LU.64 R28, [R1+0x1308] ;  /* 0x00130800011c7983 */ /* 0x001f280000300a00 */
[----:B-1----:R-:W4:Y:S01]  /*667a0*/  LDL.LU.64 R224, [R1+0x1300] ;  /* 0x0013000001e07983 */ /* 0x002f220000300a00 */
[----:B--2---:R-:W-:-:S05]  /*667b0*/  PRMT R7, R82, 0x7770, RZ ;  /* 0x0000777052077816 */ /* 0x004fca00000000ff */
[----:B------:R0:W-:Y:S01]  /*667c0*/  @P6 STG.E.U8 desc[UR44][R226.64], R7 ;  /* 0x00000007e2006986 */ /* 0x0001e2000c10112c */
[C---:B------:R-:W-:Y:S02]  /*667d0*/  LOP3.LUT P6, RZ, R11.reuse, 0x400, RZ, 0xc0, !PT ;  /* 0x000004000bff7812 */ /* 0x040fe400078cc0ff */
[----:B0-----:R-:W-:Y:S01]  /*667e0*/  PRMT R7, R82, 0x7771, RZ ;  /* 0x0000777152077816 */ /* 0x001fe200000000ff */
[----:B------:R-:W2:Y:S10]  /*667f0*/  LDL.LU.64 R226, [R1+0x12f8] ;  /* 0x0012f80001e27983 */ /* 0x000eb40000300a00 */
[----:B------:R0:W-:Y:S01]  /*66800*/  @P6 STG.E.U8 desc[UR44][R60.64], R7 ;  /* 0x000000073c006986 */ /* 0x0001e2000c10112c */
[----:B------:R-:W-:-:S02]  /*66810*/  LOP3.LUT P6, RZ, R11, 0x200, RZ, 0xc0, !PT ;  /* 0x000002000bff7812 */ /* 0x000fc400078cc0ff */
        /* <DEDUP_REMOVED lines=13> */
[----:B------:R0:W-:Y:S04]  /*668f0*/  @P6 STG.E.U8 desc[UR44][R84.64], R7 ;  /* 0x0000000754006986 */ /* 0x0001e8000c10112c */
[----:B0-----:R-:W2:Y:S01]  /*66900*/  LDL.LU.64 R84, [R1+0x2310] ;  /* 0x0023100001547983 */ /* 0x001ea20000300a00 */
[----:B------:R-:W-:Y:S02]  /*66910*/  LOP3.LUT P6, RZ, R11, 0x10, RZ, 0xc0, !PT ;  /* 0x000000100bff7812 */ /* 0x000fe400078cc0ff */
[C---:B------:R-:W-:Y:S02]  /*66920*/  LOP3.LUT P1, RZ, R237.reuse, 0x20, RZ, 0xc0, !PT ;  /* 0x00000020edff7812 */ /* 0x040fe4000782c0ff */
[----:B------:R-:W-:Y:S02]  /*66930*/  LOP3.LUT P4, RZ, R237, 0x40, RZ, 0xc0, !PT ;  /* 0x00000040edff7812 */ /* 0x000fe4000788c0ff */
[----:B------:R-:W-:-:S02]  /*66940*/  PRMT R79, R79, 0x7773, RZ ;  /* 0x000077734f4f7816 */ /* 0x000fc400000000ff */
[----:B------:R-:W-:Y:S02]  /*66950*/  PRMT R7, R83, 0x7770, RZ ;  /* 0x0000777053077816 */ /* 0x000fe400000000ff */
[C---:B------:R-:W-:Y:S02]  /*66960*/  LOP3.LUT P3, RZ, R237.reuse, 0x80, RZ, 0xc0, !PT ;  /* 0x00000080edff7812 */ /* 0x040fe4000786c0ff */
[C---:B------:R-:W-:Y:S02]  /*66970*/  LOP3.LUT P0, RZ, R237.reuse, 0x100, RZ, 0xc0, !PT ;  /* 0x00000100edff7812 */ /* 0x040fe4000780c0ff */
[C---:B------:R-:W-:Y:S01]  /*66980*/  LOP3.LUT P2, RZ, R237.reuse, 0x200, RZ, 0xc0, !PT ;  /* 0x00000200edff7812 */ /* 0x040fe2000784c0ff */
[----:B---3--:R-:W-:Y:S04]  /*66990*/  @P6 STG.E.U8 desc[UR44][R36.64], R79 ;  /* 0x0000004f24006986 */ /* 0x008fe8000c10112c */
[----:B----4-:R0:W-:Y:S01]  /*669a0*/  @P1 STG.E.U8 desc[UR44][R30.64], R7 ;  /* 0x000000071e001986 */ /* 0x0101e2000c10112c */
[----:B------:R-:W-:-:S02]  /*669b0*/  LOP3.LUT P5, RZ, R237, 0x400, RZ, 0xc0, !PT ;  /* 0x00000400edff7812 */ /* 0x000fc400078ac0ff */
[----:B0-----:R-:W-:-:S05]  /*669c0*/  PRMT R7, R83, 0x7771, RZ ;  /* 0x0000777153077816 */ /* 0x001fca00000000ff */
[----:B------:R0:W-:Y:S02]  /*669d0*/  @P4 STG.E.U8 desc[UR44][R228.64], R7 ;  /* 0x00000007e4004986 */ /* 0x0001e4000c10112c */
[C---:B0-----:R-:W-:Y:S02]  /*669e0*/  PRMT R7, R83.reuse, 0x7772, RZ ;  /* 0x0000777253077816 */ /* 0x041fe400000000ff */
[----:B------:R-:W-:-:S03]  /*669f0*/  PRMT R83, R83, 0x7773, RZ ;  /* 0x0000777353537816 */ /* 0x000fc600000000ff */
[----:B------:R2:W-:Y:S04]  /*66a00*/  @P3 STG.E.U8 desc[UR44][R28.64], R7 ;  /* 0x000000071c003986 */ /* 0x0005e8000c10112c */
[----:B------:R-:W-:Y:S01]  /*66a10*/  @P0 STG.E.U8 desc[UR44][R224.64], R83 ;  /* 0x00000053e0000986 */ /* 0x000fe2000c10112c */
[----:B--2---:R-:W-:-:S05]  /*66a20*/  PRMT R7, R84, 0x7770, RZ ;  /* 0x0000777054077816 */ /* 0x004fca00000000ff */
[----:B------:R0:W-:Y:S02]  /*66a30*/  @P2 STG.E.U8 desc[UR44][R226.64], R7 ;  /* 0x00000007e2002986 */ /* 0x0001e4000c10112c */
[----:B0-----:R-:W-:-:S05]  /*66a40*/  PRMT R7, R84, 0x7771, RZ ;  /* 0x0000777154077816 */ /* 0x001fca00000000ff */
[----:B------:R0:W-:Y:S04]  /*66a50*/  @P5 STG.E.U8 desc[UR44][R88.64], R7 ;  /* 0x0000000758005986 */ /* 0x0001e8000c10112c */
[----:B0-----:R-:W2:Y:S04]  /*66a60*/  LDL.LU.64 R88, [R1+0x2308] ;  /* 0x0023080001587983 */ /* 0x001ea80000300a00 */
        /* <DEDUP_REMOVED lines=8> */
[----:B------:R-:W2:Y:S01]  /*66af0*/  LDL.LU.64 R38, [R1+0x12a0] ;  /* 0x0012a00001267983 */ /* 0x000ea20000300a00 */
[----:B------:R-:W-:-:S02]  /*66b00*/  LOP3.LUT P6, RZ, R237, 0x800000, RZ, 0xc0, !PT ;  /* 0x00800000edff7812 */ /* 0x000fc400078cc0ff */
[----:B------:R-:W-:Y:S02]  /*66b10*/  LOP3.LUT R12, R12, 0xefffffff, RZ, 0xc0, !PT ;  /* 0xefffffff0c0c7812 */ /* 0x000fe400078ec0ff */
[----:B------:R-:W-:Y:S01]  /*66b20*/  LOP3.LUT P3, RZ, R237, 0x800, RZ, 0xc0, !PT ;  /* 0x00000800edff7812 */ /* 0x000fe2000786c0ff */
[----:B------:R-:W2:Y:S08]  /*66b30*/  LDL.LU.64 R40, [R1+0x1290] ;  /* 0x0012900001287983 */ /* 0x000eb00000300a00 */
[----:B------:R-:W-:-:S02]  /*66b40*/  @P6 LOP3.LUT R12, R12, 0x10000000, RZ, 0xfc, !PT ;  /* 0x100000000c0c6812 */ /* 0x000fc400078efcff */
[----:B------:R-:W-:Y:S02]  /*66b50*/  LOP3.LUT P6, RZ, R237, 0x400000, RZ, 0xc0, !PT ;  /* 0x00400000edff7812 */ /* 0x000fe400078cc0ff */
[----:B------:R-:W-:-:S11]  /*66b60*/  LOP3.LUT R12, R12, 0xdfffffff, RZ, 0xc0, !PT ;  /* 0xdfffffff0c0c7812 */ /* 0x000fd600078ec0ff */
[----:B------:R-:W-:Y:S02]  /*66b70*/  @P6 LOP3.LUT R12, R12, 0x20000000, RZ, 0xfc, !PT ;  /* 0x200000000c0c6812 */ /* 0x000fe400078efcff */
[C---:B------:R-:W-:Y:S02]  /*66b80*/  LOP3.LUT P6, RZ, R237.reuse, 0x200000, RZ, 0xc0, !PT ;  /* 0x00200000edff7812 */ /* 0x040fe400078cc0ff */
[----:B------:R-:W-:Y:S02]  /*66b90*/  LOP3.LUT R12, R12, 0xbfffffff, RZ, 0xc0, !PT ;  /* 0xbfffffff0c0c7812 */ /* 0x000fe400078ec0ff */
[----:B------:R-:W-:Y:S02]  /*66ba0*/  PRMT R7, R84, 0x7772, RZ ;  /* 0x0000777254077816 */ /* 0x000fe400000000ff */
[----:B------:R-:W-:-:S07]  /*66bb0*/  LOP3.LUT P0, RZ, R237, 0x1000, RZ, 0xc0, !PT ;  /* 0x00001000edff7812 */ /* 0x000fce000780c0ff */
[----:B------:R-:W-:Y:S02]  /*66bc0*/  @P6 LOP3.LUT R12, R12, 0x40000000, RZ, 0xfc, !PT ;  /* 0x400000000c0c6812 */ /* 0x000fe400078efcff */
[----:B------:R-:W-:Y:S02]  /*66bd0*/  LOP3.LUT P6, RZ, R237, 0x100000, RZ, 0xc0, !PT ;  /* 0x00100000edff7812 */ /* 0x000fe400078cc0ff */
[----:B------:R-:W-:Y:S02]  /*66be0*/  LOP3.LUT R12, R12, 0x7fffffff, RZ, 0xc0, !PT ;  /* 0x7fffffff0c0c7812 */ /* 0x000fe400078ec0ff */
[----:B------:R-:W-:-:S09]  /*66bf0*/  PRMT R84, R84, 0x7773, RZ ;  /* 0x0000777354547816 */ /* 0x000fd200000000ff */
        /* <DEDUP_REMOVED lines=11> */
[C---:B------:R-:W-:Y:S02]  /*66cb0*/  LOP3.LUT P6, RZ, R237.reuse, 0x10000, RZ, 0xc0, !PT ;  /* 0x00010000edff7812 */ /* 0x040fe400078cc0ff */
[----:B------:R-:W-:Y:S02]  /*66cc0*/  LOP3.LUT P5, RZ, R237, 0x4000, RZ, 0xc0, !PT ;  /* 0x00004000edff7812 */ /* 0x000fe400078ac0ff */
[----:B------:R-:W-:-:S09]  /*66cd0*/  LOP3.LUT R11, R11, 0xfffffff7, RZ, 0xc0, !PT ;  /* 0xfffffff70b0b7812 */ /* 0x000fd200078ec0ff */
[----:B------:R-:W-:Y:S02]  /*66ce0*/  @P6 LOP3.LUT R11, R11, 0x8, RZ, 0xfc, !PT ;  /* 0x000000080b0b6812 */ /* 0x000fe400078efcff */
[----:B------:R-:W-:Y:S01]  /*66cf0*/  LOP3.LUT P6, RZ, R237, 0x8000, RZ, 0xc0, !PT ;  /* 0x00008000edff7812 */ /* 0x000fe200078cc0ff */
[----:B---3--:R0:W-:Y:S04]  /*66d00*/  @P3 STG.E.U8 desc[UR44][R36.64], R7 ;  /* 0x0000000724003986 */ /* 0x0081e8000c10112c */
[----:B0-----:R-:W3:Y:S04]  /*66d10*/  LDL.LU.64 R36, [R1+0x1288] ;  /* 0x0012880001247983 */ /* 0x001ee80000300a00 */
[----:B----4-:R0:W-:Y:S04]  /*66d20*/  @P0 STG.E.U8 desc[UR44][R30.64], R84 ;  /* 0x000000541e000986 */ /* 0x0101e8000c10112c */
[----:B0-----:R-:W4:Y:S01]  /*66d30*/  LDL.LU.64 R30, [R1+0x1280] ;  /* 0x00128000011e7983 */ /* 0x001f220000300a00 */
[----:B--2---:R-:W-:-:S05]  /*66d40*/  PRMT R7, R88, 0x7770, RZ ;  /* 0x0000777058077816 */ /* 0x004fca00000000ff */
[----:B------:R0:W-:Y:S02]  /*66d50*/  @P2 STG.E.U8 desc[UR44][R228.64], R7 ;  /* 0x00000007e4002986 */ /* 0x0001e4000c10112c */
[C---:B0-----:R-:W-:Y:S02]  /*66d60*/  PRMT R7, R88.reuse, 0x7771, RZ ;  /* 0x0000777158077816 */ /* 0x041fe400000000ff */
[----:B------:R-:W2:Y:S04]  /*66d70*/  LDL.LU.64 R228, [R1+0x1270] ;  /* 0x0012700001e47983 */ /* 0x000ea80000300a00 */
[----:B------:R0:W-:Y:S02]  /*66d80*/  @P5 STG.E.U8 desc[UR44][R28.64], R7 ;  /* 0x000000071c005986 */ /* 0x0001e4000c10112c */
[----:B0-----:R-:W-:-:S02]  /*66d90*/  PRMT R7, R88, 0x7772, RZ ;  /* 0x0000777258077816 */ /* 0x001fc400000000ff */
[----:B------:R-:W2:Y:S04]  /*66da0*/  LDL.LU.64 R28, [R1+0x1268] ;  /* 0x00126800011c7983 */ /* 0x000ea80000300a00 */
[----:B------:R0:W-:Y:S01]  /*66db0*/  @P6 STG.E.U8 desc[UR44][R224.64], R7 ;  /* 0x00000007e0006986 */ /* 0x0001e2000c10112c */
[----:B------:R-:W-:Y:S02]  /*66dc0*/  LOP3.LUT P6, RZ, R11, 0x8, RZ, 0xc0, !PT ;  /* 0x000000080bff7812 */ /* 0x000fe400078cc0ff */
[----:B------:R-:W-:Y:S02]  /*66dd0*/  PRMT R88, R88, 0x7773, RZ ;  /* 0x0000777358587816 */ /* 0x000fe400000000ff */
[----:B0-----:R-:W-:Y:S01]  /*66de0*/  PRMT R7, R85, 0x7770, RZ ;  /* 0x0000777055077816 */ /* 0x001fe200000000ff */
[----:B------:R-:W2:Y:S08]  /*66df0*/  LDL.LU.64 R224, [R1+0x1260] ;  /* 0x0012600001e07983 */ /* 0x000eb00000300a00 */
[----:B------:R-:W-:Y:S01]  /*66e00*/  @P6 STG.E.U8 desc[UR44][R56.64], R88 ;  /* 0x0000005838006986 */ /* 0x000fe2000c10112c */
[----:B------:R-:W-:-:S13]  /*66e10*/  LOP3.LUT P6, RZ, R11, 0x4, RZ, 0xc0, !PT ;  /* 0x000000040bff7812 */ /* 0x000fda00078cc0ff */
[----:B------:R0:W-:Y:S01]  /*66e20*/  @P6 STG.E.U8 desc[UR44][R226.64], R7 ;  /* 0x00000007e2006986 */ /* 0x0001e2000c10112c */
[----:B------:R-:W-:Y:S02]  /*66e30*/  LOP3.LUT P6, RZ, R11, 0x2, RZ, 0xc0, !PT ;  /* 0x000000020bff7812 */ /* 0x000fe400078cc0ff */
[----:B0-----:R-:W-:Y:S01]  /*66e40*/  PRMT R7, R85, 0x7771, RZ ;  /* 0x0000777155077816 */ /* 0x001fe200000000ff */
[----:B------:R-:W2:Y:S10]  /*66e50*/  LDL.LU.64 R226, [R1+0x1250] ;  /* 0x0012500001e27983 */ /* 0x000eb40000300a00 */
[----:B------:R0:W-:Y:S01]  /*66e60*/  @P6 STG.E.U8 desc[UR44][R42.64], R7 ;  /* 0x000000072a006986 */ /* 0x0001e2000c10112c */
[----:B------:R-:W-:-:S02]  /*66e70*/  LOP3.LUT P6, RZ, R11, 0x1, RZ, 0xc0, !PT ;  /* 0x000000010bff7812 */ /* 0x000fc400078cc0ff */
[----:B0-----:R-:W-:-:S11]  /*66e80*/  PRMT R7, R85, 0x7772, RZ ;  /* 0x0000777255077816 */ /* 0x001fd600000000ff */
[----:B------:R-:W-:Y:S01]  /*66e90*/  @P6 STG.E.U8 desc[UR44][R38.64], R7 ;  /* 0x0000000726006986 */ /* 0x000fe2000c10112c */
[----:B------:R-:W-:Y:S02]  /*66ea0*/  LOP3.LUT P6, RZ, R12, 0x80000000, RZ, 0xc0, !PT ;  /* 0x800000000cff7812 */ /* 0x000fe400078cc0ff */
[----:B------:R-:W-:-:S11]  /*66eb0*/  PRMT R85, R85, 0x7773, RZ ;  /* 0x0000777355557816 */ /* 0x000fd600000000ff */
[----:B------:R0:W-:Y:S04]  /*66ec0*/  @P6 STG.E.U8 desc[UR44][R86.64], R85 ;  /* 0x0000005556006986 */ /* 0x0001e8000c10112c */
[----:B0-----:R-:W2:Y:S01]  /*66ed0*/  LDL.LU.64 R86, [R1+0x2300] ;  /* 0x0023000001567983 */ /* 0x001ea20000300a00 */
[----:B------:R-:W-:Y:S02]  /*66ee0*/  LOP3.LUT P6, RZ, R12, 0x40000000, RZ, 0xc0, !PT ;  /* 0x400000000cff7812 */ /* 0x000fe400078cc0ff */
[----:B------:R-:W-:-:S11]  /*66ef0*/  PRMT R7, R89, 0x7770, RZ ;  /* 0x0000777059077816 */ /* 0x000fd600000000ff */
[----:B------:R0:W-:Y:S01]  /*66f00*/  @P6 STG.E.U8 desc[UR44][R40.64], R7 ;  /* 0x0000000728006986 */ /* 0x0001e2000c10112c */
[----:B------:R-:W-:Y:S02]  /*66f10*/  LOP3.LUT P6, RZ, R12, 0x20000000, RZ, 0xc0, !PT ;  /* 0x200000000cff7812 */ /* 0x000fe400078cc0ff */
[----:B------:R-:W-:Y:S02]  /*66f20*/  LOP3.LUT P1, RZ, R237, 0x1000000, RZ, 0xc0, !PT ;  /* 0x01000000edff7812 */ /* 0x000fe4000782c0ff */
[----:B0-----:R-:W-:-:S09]  /*66f30*/  PRMT R7, R89, 0x7771, RZ ;  /* 0x0000777159077816 */ /* 0x001fd200000000ff */
[----:B---3--:R0:W-:Y:S01]  /*66f40*/  @P6 STG.E.U8 desc[UR44][R36.64], R7 ;  /* 0x0000000724006986 */ /* 0x0081e2000c10112c */
[----:B------:R-:W-:Y:S02]  /*66f50*/  LOP3.LUT P6, RZ, R12, 0x10000000, RZ, 0xc0, !PT ;  /* 0x100000000cff7812 */ /* 0x000fe400078cc0ff */
[C---:B0-----:R-:W-:Y:S02]  /*66f60*/  PRMT R7, R89.reuse, 0x7772, RZ ;  /* 0x0000777259077816 */ /* 0x041fe400000000ff */
[----:B------:R-:W-:-:S09]  /*66f70*/  PRMT R89, R89, 0x7773, RZ ;  /* 0x0000777359597816 */ /* 0x000fd200000000ff */
[----:B----4-:R-:W-:Y:S04]  /*66f80*/  @P6 STG.E.U8 desc[UR44][R30.64], R7 ;  /* 0x000000071e006986 */ /* 0x010fe8000c10112c */
[----:B------:R0:W-:Y:S04]  /*66f90*/  @P1 STG.E.U8 desc[UR44][R90.64], R89 ;  /* 0x000000595a001986 */ /* 0x0001e8000c10112c */
[----:B0-----:R-:W3:Y:S01]  /*66fa0*/  LDL.LU.64 R90, [R1+0x22f8] ;  /* 0x0022f800015a7983 */ /* 0x001ee20000300a00 */
[C---:B------:R-:W-:Y:S02]  /*66fb0*/  LOP3.LUT P4, RZ, R237.reuse, 0x2000000, RZ, 0xc0, !PT ;  /* 0x02000000edff7812 */ /* 0x040fe4000788c0ff */
[----:B------:R-:W-:-:S02]  /*66fc0*/  LOP3.LUT P3, RZ, R237, 0x4000000, RZ, 0xc0, !PT ;  /* 0x04000000edff7812 */ /* 0x000fc4000786c0ff */
        /* <DEDUP_REMOVED lines=9> */
[----:B------:R0:W-:Y:S04]  /*67060*/  @P2 STG.E.U8 desc[UR44][R238.64], R86 ;  /* 0x00000056ee002986 */ /* 0x0001e8000c10112c */
[----:B0-----:R-:W2:Y:S04]  /*67070*/  LDL.LU.64 R238, [R1+0x22f0] ;  /* 0x0022f00001ee7983 */ /* 0x001ea80000300a00 */
[----:B------:R-:W4:Y:S04]  /*67080*/  LDL.LU.64 R40, [R1+0x1248] ;  /* 0x0012480001287983 */ /* 0x000f280000300a00 */
[----:B------:R-:W4:Y:S04]  /*67090*/  LDL.LU.64 R36, [R1+0x1240] ;  /* 0x0012400001247983 */ /* 0x000f280000300a00 */
[----:B------:R-:W4:Y:S04]  /*670a0*/  LDL.LU.64 R30, [R1+0x1230] ;  /* 0x00123000011e7983 */ /* 0x000f280000300a00 */
[----:B------:R-:W4:Y:S04]  /*670b0*/  LDL.LU.64 R228, [R1+0x1228] ;  /* 0x0012280001e47983 */ /* 0x000f280000300a00 */
[----:B------:R-:W4:Y:S01]  /*670c0*/  LDL.LU.64 R28, [R1+0x1220] ;  /* 0x00122000011c7983 */ /* 0x000f220000300a00 */
[----:B------:R-:W-:-:S03]  /*670d0*/  LOP3.LUT P5, RZ, R237, 0x20000000, RZ, 0xc0, !PT ;  /* 0x20000000edff7812 */ /* 0x000fc600078ac0ff */
[----:B------:R-:W4:Y:S01]  /*670e0*/  LDL.LU.64 R224, [R1+0x1218] ;  /* 0x0012180001e07983 */ /* 0x000f220000300a00 */
[----:B---3--:R-:W-:-:S09]  /*670f0*/  PRMT R7, R90, 0x7770, RZ ;  /* 0x000077705a077816 */ /* 0x008fd200000000ff */
[----:B------:R0:W-:Y:S04]  /*67100*/  @P5 STG.E.U8 desc[UR44][R226.64], R7 ;  /* 0x00000007e2005986 */ /* 0x0001e8000c10112c */
[----:B0-----:R-:W3:Y:S04]  /*67110*/  LDL.LU.64 R226, [R1+0x1210] ;  /* 0x0012100001e27983 */ /* 0x001ee80000300a00 */
[----:B------:R-:W3:Y:S04]  /*67120*/  LDL.LU.64 R56, [R1+0x1200] ;  /* 0x0012000001387983 */ /* 0x000ee80000300a00 */
[----:B------:R-:W3:Y:S01]  /*67130*/  LDL.LU.64 R42, [R1+0x11f8] ;  /* 0x0011f800012a7983 */ /* 0x000ee20000300a00 */
[----:B------:R-:W-:-:S02]  /*67140*/  LOP3.LUT R12, R12, 0xffefffff, RZ, 0xc0, !PT ;  /* 0xffefffff0c0c7812 */ /* 0x000fc400078ec0ff */
[C---:B------:R-:W-:Y:S02]  /*67150*/  LOP3.LUT P3, RZ, R237.reuse, 0x40000000, RZ, 0xc0, !PT ;  /* 0x40000000edff7812 */ /* 0x040fe4000786c0ff */
[----:B------:R-:W-:Y:S02]  /*67160*/  LOP3.LUT P0, RZ, R237, 0x80000000, RZ, 0xc0, !PT ;  /* 0x80000000edff7812 */ /* 0x000fe4000780c0ff */
[----:B------:R-:W-:Y:S01]  /*67170*/  PRMT R7, R90, 0x7771, RZ ;  /* 0x000077715a077816 */ /* 0x000fe200000000ff */
[----:B------:R-:W3:Y:S01]  /*67180*/  LDL.LU.64 R38, [R1+0x11e0] ;  /* 0x0011e00001267983 */ /* 0x000ee20000300a00 */
        /* <DEDUP_REMOVED lines=22> */
[----:B------:R-:W-:Y:S01]  /*672f0*/  LOP3.LUT P5, RZ, R238, 0x2, RZ, 0xc0, !PT ;  /* 0x00000002eeff7812 */ /* 0x000fe200078ac0ff */
[----:B----4-:R0:W-:Y:S01]  /*67300*/  @P3 STG.E.U8 desc[UR44][R40.64], R7 ;  /* 0x0000000728003986 */ /* 0x0101e2000c10112c */
[----:B------:R-:W-:Y:S02]  /*67310*/  LOP3.LUT R12, R12, 0xf7ffffff, RZ, 0xc0, !PT ;  /* 0xf7ffffff0c0c7812 */ /* 0x000fe400078ec0ff */
[----:B0-----:R-:W-:-:S07]  /*67320*/  PRMT R7, R90, 0x7772, RZ ;  /* 0x000077725a077816 */ /* 0x001fce00000000ff */
[----:B------:R-:W-:Y:S02]  /*67330*/  @P6 LOP3.LUT R12, R12, 0x8000000, RZ, 0xfc, !PT ;  /* 0x080000000c0c6812 */ /* 0x000fe400078efcff */
[----:B------:R-:W-:Y:S02]  /*67340*/  LOP3.LUT P6, RZ, R238, 0x4, RZ, 0xc0, !PT ;  /* 0x00000004eeff7812 */ /* 0x000fe400078cc0ff */
[----:B------:R-:W-:Y:S01]  /*67350*/  PRMT R90, R90, 0x7773, RZ ;  /* 0x000077735a5a7816 */ /* 0x000fe200000000ff */
[----:B------:R-:W2:Y:S04]  /*67360*/  LDL.LU.64 R40, [R1+0x11d8] ;  /* 0x0011d80001287983 */ /* 0x000ea80000300a00 */
[----:B------:R0:W-:Y:S04]  /*67370*/  @P0 STG.E.U8 desc[UR44][R36.64], R7 ;  /* 0x0000000724000986 */ /* 0x0001e8000c10112c */
[----:B------:R1:W-:Y:S01]  /*67380*/  @P2 STG.E.U8 desc[UR44][R30.64], R90 ;  /* 0x0000005a1e002986 */ /* 0x0003e2000c10112c */
[----:B0-----:R-:W-:-:S03]  /*67390*/  PRMT R7, R87, 0x7770, RZ ;  /* 0x0000777057077816 */ /* 0x001fc600000000ff */
[----:B------:R-:W4:Y:S04]  /*673a0*/  LDL.LU.64 R36, [R1+0x11d0] ;  /* 0x0011d00001247983 */ /* 0x000f280000300a00 */
[----:B-1----:R-:W4:Y:S04]  /*673b0*/  LDL.LU.64 R30, [R1+0x11c8] ;  /* 0x0011c800011e7983 */ /* 0x002f280000300a00 */
[----:B------:R0:W-:Y:S02]  /*673c0*/  @P5 STG.E.U8 desc[UR44][R228.64], R7 ;  /* 0x00000007e4005986 */ /* 0x0001e4000c10112c */
[----:B0-----:R-:W-:-:S02]  /*673d0*/  PRMT R7, R87, 0x7771, RZ ;  /* 0x0000777157077816 */ /* 0x001fc400000000ff */
[----:B------:R-:W4:Y:S04]  /*673e0*/  LDL.LU.64 R228, [R1+0x11c0] ;  /* 0x0011c00001e47983 */ /* 0x000f280000300a00 */
[----:B------:R0:W-:Y:S01]  /*673f0*/  @P6 STG.E.U8 desc[UR44][R28.64], R7 ;  /* 0x000000071c006986 */ /* 0x0001e2000c10112c */
[C---:B------:R-:W-:Y:S02]  /*67400*/  LOP3.LUT P6, RZ, R12.reuse, 0x8000000, RZ, 0xc0, !PT ;  /* 0x080000000cff7812 */ /* 0x040fe400078cc0ff */
[----:B0-----:R-:W-:Y:S01]  /*67410*/  PRMT R7, R87, 0x7772, RZ ;  /* 0x0000777257077816 */ /* 0x001fe200000000ff */
[----:B------:R-:W4:Y:S10]  /*67420*/  LDL.LU.64 R28, [R1+0x11b8] ;  /* 0x0011b800011c7983 */ /* 0x000f340000300a00 */
[----:B------:R0:W-:Y:S01]  /*67430*/  @P6 STG.E.U8 desc[UR44][R224.64], R7 ;  /* 0x00000007e0006986 */ /* 0x0001e2000c10112c */
[----:B------:R-:W-:-:S02]  /*67440*/  LOP3.LUT P6, RZ, R12, 0x4000000, RZ, 0xc0, !PT ;  /* 0x040000000cff7812 */ /* 0x000fc400078cc0ff */
[----:B------:R-:W-:Y:S02]  /*67450*/  PRMT R87, R87, 0x7773, RZ ;  /* 0x0000777357577816 */ /* 0x000fe400000000ff */
[----:B0-----:R-:W-:Y:S01]  /*67460*/  PRMT R7, R91, 0x7770, RZ ;  /* 0x000077705b077816 */ /* 0x001fe200000000ff */
[----:B------:R-:W4:Y:S08]  /*67470*/  LDL.LU.64 R224, [R1+0x11b0] ;  /* 0x0011b00001e07983 */ /* 0x000f300000300a00 */
[----:B---3--:R0:W-:Y:S01]  /*67480*/  @P6 STG.E.U8 desc[UR44][R226.64], R87 ;  /* 0x00000057e2006986 */ /* 0x0081e2000c10112c */
[----:B------:R-:W-:-:S03]  /*67490*/  LOP3.LUT P6, RZ, R12, 0x2000000, RZ, 0xc0, !PT ;  /* 0x020000000cff7812 */ /* 0x000fc600078cc0ff */
[----:B0-----:R-:W3:Y:S10]  /*674a0*/  LDL.LU.64 R226, [R1+0x11a8] ;  /* 0x0011a80001e27983 */ /* 0x001ef40000300a00 */
[----:B------:R0:W-:Y:S01]  /*674b0*/  @P6 STG.E.U8 desc[UR44][R92.64], R7 ;  /* 0x000000075c006986 */ /* 0x0001e2000c10112c */
[----:B------:R-:W-:-:S02]  /*674c0*/  LOP3.LUT P6, RZ, R12, 0x1000000, RZ, 0xc0, !PT ;  /* 0x010000000cff7812 */ /* 0x000fc400078cc0ff */
        /* <DEDUP_REMOVED lines=9> */
[----:B0-----:R-:W3:Y:S01]  /*67560*/  LDL.LU.64 R96, [R1+0x22e0] ;  /* 0x0022e00001607983 */ /* 0x001ee20000300a00 */
[----:B------:R-:W-:Y:S02]  /*67570*/  LOP3.LUT P6, RZ, R12, 0x200000, RZ, 0xc0, !PT ;  /* 0x002000000cff7812 */ /* 0x000fe400078cc0ff */
[C---:B------:R-:W-:Y:S02]  /*67580*/  LOP3.LUT P1, RZ, R238.reuse, 0x800, RZ, 0xc0, !PT ;  /* 0x00000800eeff7812 */ /* 0x040fe4000782c0ff */
[C---:B------:R-:W-:Y:S02]  /*67590*/  LOP3.LUT P4, RZ, R238.reuse, 0x1000, RZ, 0xc0, !PT ;  /* 0x00001000eeff7812 */ /* 0x040fe4000788c0ff */
[----:B------:R-:W-:-:S02]  /*675a0*/  LOP3.LUT P3, RZ, R238, 0x2000, RZ, 0xc0, !PT ;  /* 0x00002000eeff7812 */ /* 0x000fc4000786c0ff */
        /* <DEDUP_REMOVED lines=9> */
[----:B----4-:R3:W-:Y:S04]  /*67640*/  @P1 STG.E.U8 desc[UR44][R36.64], R7 ;  /* 0x0000000724001986 */ /* 0x0107e8000c10112c */
[----:B------:R0:W-:Y:S01]  /*67650*/  @P4 STG.E.U8 desc[UR44][R30.64], R92 ;  /* 0x0000005c1e004986 */ /* 0x0001e2000c10112c */
[----:B---3--:R-:W-:-:S03]  /*67660*/  PRMT R7, R96, 0x7770, RZ ;  /* 0x0000777060077816 */ /* 0x008fc600000000ff */
[----:B------:R-:W2:Y:S04]  /*67670*/  LDL.LU.64 R36, [R1+0x11a0] ;  /* 0x0011a00001247983 */ /* 0x000ea80000300a00 */
[----:B0-----:R-:W3:Y:S04]  /*67680*/  LDL.LU.64 R30, [R1+0x1198] ;  /* 0x00119800011e7983 */ /* 0x001ee80000300a00 */
[----:B------:R0:W-:Y:S02]  /*67690*/  @P3 STG.E.U8 desc[UR44][R228.64], R7 ;  /* 0x00000007e4003986 */ /* 0x0001e4000c10112c */
[----:B0-----:R-:W-:-:S02]  /*676a0*/  PRMT R7, R96, 0x7771, RZ ;  /* 0x0000777160077816 */ /* 0x001fc400000000ff */
[----:B------:R-:W4:Y:S04]  /*676b0*/  LDL.LU.64 R228, [R1+0x1190] ;  /* 0x0011900001e47983 */ /* 0x000f280000300a00 */
[----:B------:R0:W-:Y:S02]  /*676c0*/  @P0 STG.E.U8 desc[UR44][R28.64], R7 ;  /* 0x000000071c000986 */ /* 0x0001e4000c10112c */
[----:B0-----:R-:W-:Y:S02]  /*676d0*/  PRMT R7, R96, 0x7772, RZ ;  /* 0x0000777260077816 */ /* 0x001fe400000000ff */
[----:B------:R-:W4:Y:S04]  /*676e0*/  LDL.LU.64 R28, [R1+0x1180] ;  /* 0x00118000011c7983 */ /* 0x000f280000300a00 */
[----:B------:R0:W-:Y:S04]  /*676f0*/  @P2 STG.E.U8 desc[UR44][R224.64], R7 ;  /* 0x00000007e0002986 */ /* 0x0001e8000c10112c */
[----:B0-----:R-:W4:Y:S01]  /*67700*/  LDL.LU.64 R224, [R1+0x1178] ;  /* 0x0011780001e07983 */ /* 0x001f220000300a00 */
        /* <DEDUP_REMOVED lines=19> */
[C---:B------:R-:W-:Y:S02]  /*67840*/  LOP3.LUT P5, RZ, R238.reuse, 0x10000, RZ, 0xc0, !PT ;  /* 0x00010000eeff7812 */ /* 0x040fe400078ac0ff */
[----:B------:R-:W-:Y:S02]  /*67850*/  LOP3.LUT P3, RZ, R238, 0x20000, RZ, 0xc0, !PT ;  /* 0x00020000eeff7812 */ /* 0x000fe4000786c0ff */
[----:B------:R-:W-:Y:S02]  /*67860*/  LOP3.LUT R12, R12, 0xfffbffff, RZ, 0xc0, !PT ;  /* 0xfffbffff0c0c7812 */ /* 0x000fe400078ec0ff */
[----:B------:R-:W-:-:S02]  /*67870*/  LOP3.LUT P0, RZ, R238, 0x40000, RZ, 0xc0, !PT ;  /* 0x00040000eeff7812 */ /* 0x000fc4000780c0ff */
[----:B------:R-:W-:Y:S02]  /*67880*/  PRMT R96, R96, 0x7773, RZ ;  /* 0x0000777360607816 */ /* 0x000fe400000000ff */
[----:B------:R-:W-:Y:S02]  /*67890*/  PRMT R7, R93, 0x7770, RZ ;  /* 0x000077705d077816 */ /* 0x000fe400000000ff */
[----:B------:R-:W-:Y:S02]  /*678a0*/  @P6 LOP3.LUT R12, R12, 0x40000, RZ, 0xfc, !PT ;  /* 0x000400000c0c6812 */ /* 0x000fe400078efcff */
[C---:B------:R-:W-:Y:S01]  /*678b0*/  LOP3.LUT P6, RZ, R238.reuse, 0x400000, RZ, 0xc0, !PT ;  /* 0x00400000eeff7812 */ /* 0x040fe200078cc0ff */
[----:B------:R0:W-:Y:S01]  /*678c0*/  @P5 STG.E.U8 desc[UR44][R226.64], R96 ;  /* 0x00000060e2005986 */ /* 0x0001e2000c10112c */
[----:B------:R-:W-:Y:S02]  /*678d0*/  LOP3.LUT P2, RZ, R238, 0x80000, RZ, 0xc0, !PT ;  /* 0x00080000eeff7812 */ /* 0x000fe4000784c0ff */
[----:B------:R-:W-:-:S02]  /*678e0*/  LOP3.LUT R12, R12, 0xfff7ffff, RZ, 0xc0, !PT ;  /* 0xfff7ffff0c0c7812 */ /* 0x000fc400078ec0ff */
[----:B------:R-:W-:-:S07]  /*678f0*/  LOP3.LUT P5, RZ, R238, 0x100000, RZ, 0xc0, !PT ;  /* 0x00100000eeff7812 */ /* 0x000fce00078ac0ff */
[----:B------:R-:W-:Y:S02]  /*67900*/  @P6 LOP3.LUT R12, R12, 0x80000, RZ, 0xfc, !PT ;  /* 0x000800000c0c6812 */ /* 0x000fe400078efcff */
[----:B------:R-:W-:Y:S01]  /*67910*/  LOP3.LUT P6, RZ, R238, 0x200000, RZ, 0xc0, !PT ;  /* 0x00200000eeff7812 */ /* 0x000fe200078cc0ff */
[----:B0-----:R-:W4:Y:S04]  /*67920*/  LDL.LU.64 R226, [R1+0x1168] ;  /* 0x0011680001e27983 */ /* 0x001f280000300a00 */
[----:B------:R-:W4:Y:S04]  /*67930*/  LDL.LU.64 R60, [R1+0x1160] ;  /* 0x00116000013c7983 */ /* 0x000f280000300a00 */
[----:B------:R-:W4:Y:S04]  /*67940*/  LDL.LU.64 R56, [R1+0x1150] ;  /* 0x0011500001387983 */ /* 0x000f280000300a00 */
[----:B------:R-:W4:Y:S04]  /*67950*/  LDL.LU.64 R42, [R1+0x1148] ;  /* 0x00114800012a7983 */ /* 0x000f280000300a00 */
[----:B------:R-:W4:Y:S04]  /*67960*/  LDL.LU.64 R38, [R1+0x1140] ;  /* 0x0011400001267983 */ /* 0x000f280000300a00 */
[----:B------:R-:W4:Y:S04]  /*67970*/  LDL.LU.64 R40, [R1+0x1138] ;  /* 0x0011380001287983 */ /* 0x000f280000300a00 */
[----:B--2---:R0:W-:Y:S02]  /*67980*/  @P3 STG.E.U8 desc[UR44][R36.64], R7 ;  /* 0x0000000724003986 */ /* 0x0041e4000c10112c */
[----:B0-----:R-:W-:-:S02]  /*67990*/  PRMT R7, R93, 0x7771, RZ ;  /* 0x000077715d077816 */ /* 0x001fc400000000ff */
[----:B------:R-:W2:Y:S04]  /*679a0*/  LDL.LU.64 R36, [R1+0x1130] ;  /* 0x0011300001247983 */ /* 0x000ea80000300a00 */
[----:B---3--:R0:W-:Y:S02]  /*679b0*/  @P0 STG.E.U8 desc[UR44][R30.64], R7 ;  /* 0x000000071e000986 */ /* 0x0081e4000c10112c */
[C---:B0-----:R-:W-:Y:S02]  /*679c0*/  PRMT R7, R93.reuse, 0x7772, RZ ;  /* 0x000077725d077816 */ /* 0x041fe400000000ff */
[----:B------:R-:W-:Y:S01]  /*679d0*/  PRMT R93, R93, 0x7773, RZ ;  /* 0x000077735d5d7816 */ /* 0x000fe200000000ff */
[----:B------:R-:W3:Y:S04]  /*679e0*/  LDL.LU.64 R30, [R1+0x1128] ;  /* 0x00112800011e7983 */ /* 0x000ee80000300a00 */
[----:B----4-:R0:W-:Y:S04]  /*679f0*/  @P2 STG.E.U8 desc[UR44][R228.64], R7 ;  /* 0x00000007e4002986 */ /* 0x0101e8000c10112c */
[----:B------:R-:W-:Y:S01]  /*67a00*/  @P5 STG.E.U8 desc[UR44][R28.64], R93 ;  /* 0x0000005d1c005986 */ /* 0x000fe2000c10112c */
[----:B0-----:R-:W-:-:S03]  /*67a10*/  PRMT R7, R97, 0x7770, RZ ;  /* 0x0000777061077816 */ /* 0x001fc600000000ff */
[----:B------:R-:W4:Y:S04]  /*67a20*/  LDL.LU.64 R228, [R1+0x1118] ;  /* 0x0011180001e47983 */ /* 0x000f280000300a00 */
[----:B------:R0:W-:Y:S01]  /*67a30*/  @P6 STG.E.U8 desc[UR44][R224.64], R7 ;  /* 0x00000007e0006986 */ /* 0x0001e2000c10112c */
[----:B------:R-:W-:Y:S02]  /*67a40*/  LOP3.LUT P6, RZ, R12, 0x80000, RZ, 0xc0, !PT ;  /* 0x000800000cff7812 */ /* 0x000fe400078cc0ff */
[----:B0-----:R-:W-:-:S11]  /*67a50*/  PRMT R7, R97, 0x7771, RZ ;  /* 0x0000777161077816 */ /* 0x001fd600000000ff */
[----:B------:R0:W-:Y:S04]  /*67a60*/  @P6 STG.E.U8 desc[UR44][R94.64], R7 ;  /* 0x000000075e006986 */ /* 0x0001e8000c10112c */
[----:B0-----:R-:W2:Y:S01]  /*67a70*/  LDL.LU.64 R94, [R1+0x22d8] ;  /* 0x0022d800015e7983 */ /* 0x001ea20000300a00 */
[C---:B------:R-:W-:Y:S02]  /*67a80*/  LOP3.LUT P6, RZ, R12.reuse, 0x40000, RZ, 0xc0, !PT ;  /* 0x000400000cff7812 */ /* 0x040fe400078cc0ff */
[C---:B------:R-:W-:Y:S02]  /*67a90*/  PRMT R7, R97.reuse, 0x7772, RZ ;  /* 0x0000777261077816 */ /* 0x040fe400000000ff */
[----:B------:R-:W-:Y:S01]  /*67aa0*/  PRMT R97, R97, 0x7773, RZ ;  /* 0x0000777361617816 */ /* 0x000fe200000000ff */
[----:B------:R-:W4:Y:S04]  /*67ab0*/  LDL.LU.64 R28, [R1+0x1110] ;  /* 0x00111000011c7983 */ /* 0x000f280000300a00 */
[----:B------:R-:W4:Y:S04]  /*67ac0*/  LDL.LU.64 R224, [R1+0x1108] ;  /* 0x0011080001e07983 */ /* 0x000f280000300a00 */
[----:B------:R0:W-:Y:S01]  /*67ad0*/  @P6 STG.E.U8 desc[UR44][R226.64], R7 ;  /* 0x00000007e2006986 */ /* 0x0001e2000c10112c */
[----:B------:R-:W-:-:S03]  /*67ae0*/  LOP3.LUT P6, RZ, R12, 0x20000, RZ, 0xc0, !PT ;  /* 0x000200000cff7812 */ /* 0x000fc600078cc0ff */
[----:B0-----:R-:W4:Y:S10]  /*67af0*/  LDL.LU.64 R226, [R1+0x1100] ;  /* 0x0011000001e27983 */ /* 0x001f340000300a00 */
[----:B------:R-:W-:Y:S01]  /*67b00*/  @P6 STG.E.U8 desc[UR44][R60.64], R97 ;  /* 0x000000613c006986 */ /* 0x000fe2000c10112c */
[----:B------:R-:W-:-:S02]  /*67b10*/  LOP3.LUT P6, RZ, R12, 0x10000, RZ, 0xc0, !PT ;  /* 0x000100000cff7812 */ /* 0x000fc400078cc0ff */
[----:B--2---:R-:W-:-:S11]  /*67b20*/  PRMT R7, R94, 0x7770, RZ ;  /* 0x000077705e077816 */ /* 0x004fd600000000ff */
        /* <DEDUP_REMOVED lines=9> */
[----:B------:R-:W-:Y:S02]  /*67bc0*/  PRMT R94, R94, 0x7773, RZ ;  /* 0x000077735e5e7816 */ /* 0x000fe400000000ff */
[----:B------:R-:W-:-:S09]  /*67bd0*/  LOP3.LUT P1, RZ, R238, 0x40000000, RZ, 0xc0, !PT ;  /* 0x40000000eeff7812 */ /* 0x000fd2000782c0ff */
[----:B------:R-:W-:Y:S01]  /*67be0*/  @P6 STG.E.U8 desc[UR44][R38.64], R94 ;  /* 0x0000005e26006986 */ /* 0x000fe2000c10112c */
[----:B------:R-:W-:Y:S02]  /*67bf0*/  LOP3.LUT P6, RZ, R12, 0x1000, RZ, 0xc0, !PT ;  /* 0x000010000cff7812 */ /* 0x000fe400078cc0ff */
[----:B------:R-:W-:Y:S02]  /*67c00*/  LOP3.LUT P4, RZ, R238, 0x80000000, RZ, 0xc0, !PT ;  /* 0x80000000eeff7812 */ /* 0x000fe4000788c0ff */
        /* <DEDUP_REMOVED lines=8> */
[----:B---3--:R0:W-:Y:S04]  /*67c90*/  @P4 STG.E.U8 desc[UR44][R30.64], R7 ;  /* 0x000000071e004986 */ /* 0x0081e8000c10112c */
[----:B----4-:R1:W-:Y:S01]  /*67ca0*/  @P3 STG.E.U8 desc[UR44][R228.64], R98 ;  /* 0x00000062e4003986 */ /* 0x0103e2000c10112c */
[----:B0-----:R-:W-:-:S03]  /*67cb0*/  PRMT R7, R95, 0x7770, RZ ;  /* 0x000077705f077816 */ /* 0x001fc600000000ff */
[----:B-1----:R-:W2:Y:S04]  /*67cc0*/  LDL.LU.64 R228, [R1+0x10f8] ;  /* 0x0010f80001e47983 */ /* 0x002ea80000300a00 */
[----:B------:R0:W-:Y:S04]  /*67cd0*/  @P0 STG.E.U8 desc[UR44][R28.64], R7 ;  /* 0x000000071c000986 */ /* 0x0001e8000c10112c */
[----:B0-----:R-:W3:Y:S01]  /*67ce0*/  LDL.LU.64 R28, [R1+0x10f0] ;  /* 0x0010f000011c7983 */ /* 0x001ee20000300a00 */
[C---:B------:R-:W-:Y:S02]  /*67cf0*/  LOP3.LUT P2, RZ, R239.reuse, 0x4, RZ, 0xc0, !PT ;  /* 0x00000004efff7812 */ /* 0x040fe4000784c0ff */
[----:B------:R-:W-:-:S02]  /*67d00*/  LOP3.LUT P5, RZ, R239, 0x8, RZ, 0xc0, !PT ;  /* 0x00000008efff7812 */ /* 0x000fc400078ac0ff */
[----:B------:R-:W-:Y:S02]  /*67d10*/  PRMT R7, R95, 0x7771, RZ ;  /* 0x000077715f077816 */ /* 0x000fe400000000ff */
[C---:B------:R-:W-:Y:S02]  /*67d20*/  LOP3.LUT P3, RZ, R239.reuse, 0x10, RZ, 0xc0, !PT ;  /* 0x00000010efff7812 */ /* 0x040fe4000786c0ff */
[----:B------:R-:W-:-:S05]  /*67d30*/  LOP3.LUT P0, RZ, R239, 0x20, RZ, 0xc0, !PT ;  /* 0x00000020efff7812 */ /* 0x000fca000780c0ff */
[----:B------:R0:W-:Y:S01]  /*67d40*/  @P2 STG.E.U8 desc[UR44][R224.64], R7 ;  /* 0x00000007e0002986 */ /* 0x0001e2000c10112c */
[----:B------:R-:W-:Y:S02]  /*67d50*/  LOP3.LUT P2, RZ, R239, 0x40, RZ, 0xc0, !PT ;  /* 0x00000040efff7812 */ /* 0x000fe4000784c0ff */
[C---:B0-----:R-:W-:Y:S02]  /*67d60*/  PRMT R7, R95.reuse, 0x7772, RZ ;  /* 0x000077725f077816 */ /* 0x041fe400000000ff */
[----:B------:R-:W-:Y:S01]  /*67d70*/  PRMT R95, R95, 0x7773, RZ ;  /* 0x000077735f5f7816 */ /* 0x000fe200000000ff */
[----:B------:R-:W4:Y:S04]  /*67d80*/  LDL.LU.64 R224, [R1+0x10e0] ;  /* 0x0010e00001e07983 */ /* 0x000f280000300a00 */
[----:B------:R0:W-:Y:S02]  /*67d90*/  @P5 STG.E.U8 desc[UR44][R226.64], R7 ;  /* 0x00000007e2005986 */ /* 0x0001e4000c10112c */
[----:B0-----:R-:W-:-:S02]  /*67da0*/  PRMT R7, R99, 0x7770, RZ ;  /* 0x0000777063077816 */ /* 0x001fc400000000ff */
        /* <DEDUP_REMOVED lines=13> */
[----:B--2---:R-:W-:Y:S04]  /*67e80*/  @P3 STG.E.U8 desc[UR44][R228.64], R95 ;  /* 0x0000005fe4003986 */ /* 0x004fe8000c10112c */
[----:B---3--:R0:W-:Y:S02]  /*67e90*/  @P0 STG.E.U8 desc[UR44][R28.64], R7 ;  /* 0x000000071c000986 */ /* 0x0081e4000c10112c */
[----:B0-----:R-:W-:-:S05]  /*67ea0*/  PRMT R7, R99, 0x7771, RZ ;  /* 0x0000777163077816 */ /* 0x001fca00000000ff */
[----:B------:R0:W-:Y:S04]  /*67eb0*/  @P2 STG.E.U8 desc[UR44][R100.64], R7 ;  /* 0x0000000764002986 */ /* 0x0001e8000c10112c */
[----:B0-----:R-:W2:Y:S01]  /*67ec0*/  LDL.LU.64 R100, [R1+0x22c8] ;  /* 0x0022c80001647983 */ /* 0x001ea20000300a00 */
[----:B------:R-:W-:Y:S02]  /*67ed0*/  LOP3.LUT R12, R12, 0xffffffbf, RZ, 0xc0, !PT ;  /* 0xffffffbf0c0c7812 */ /* 0x000fe400078ec0ff */
[----:B------:R-:W-:Y:S02]  /*67ee0*/  LOP3.LUT P5, RZ, R239, 0x80, RZ, 0xc0, !PT ;  /* 0x00000080efff7812 */ /* 0x000fe400078ac0ff */
[----:B------:R-:W-:Y:S01]  /*67ef0*/  PRMT R7, R99, 0x7772, RZ ;  /* 0x0000777263077816 */ /* 0x000fe200000000ff */
[----:B------:R-:W3:Y:S01]  /*67f00*/  LDL.LU.64 R36, [R1+0x1098] ;  /* 0x0010980001247983 */ /* 0x000ee20000300a00 */
[----:B------:R-:W-:-:S02]  /*67f10*/  @P6 LOP3.LUT R12, R12, 0x40, RZ, 0xfc, !PT ;  /* 0x000000400c0c6812 */ /* 0x000fc400078efcff */
[----:B------:R-:W-:Y:S02]  /*67f20*/  LOP3.LUT P6, RZ, R239, 0x2000, RZ, 0xc0, !PT ;  /* 0x00002000efff7812 */ /* 0x000fe400078cc0ff */
[----:B------:R-:W-:Y:S01]  /*67f30*/  PRMT R99, R99, 0x7773, RZ ;  /* 0x0000777363637816 */ /* 0x000fe200000000ff */
[----:B------:R-:W3:Y:S01]  /*67f40*/  LDL.LU.64 R30, [R1+0x1090] ;  /* 0x00109000011e7983 */ /* 0x000ee20000300a00 */
[----:B------:R-:W-:-:S03]  /*67f50*/  LOP3.LUT R12, R12, 0xffffff7f, RZ, 0xc0, !PT ;  /* 0xffffff7f0c0c7812 */ /* 0x000fc600078ec0ff */
[----:B------:R-:W3:Y:S04]  /*67f60*/  LDL.LU.64 R228, [R1+0x1088] ;  /* 0x0010880001e47983 */ /* 0x000ee80000300a00 */
[----:B------:R-:W3:Y:S02]  /*67f70*/  LDL.LU.64 R28, [R1+0x1080] ;  /* 0x00108000011c7983 */ /* 0x000ee40000300a00 */
        /* <DEDUP_REMOVED lines=14> */
[----:B----4-:R0:W-:-:S12]  /*68060*/  @P5 STG.E.U8 desc[UR44][R224.64], R7 ;  /* 0x00000007e0005986 */ /* 0x0101d8000c10112c */
[----:B------:R1:W-:Y:S01]  /*68070*/  @P6 STG.E.U8 desc[UR44][R226.64], R99 ;  /* 0x00000063e2006986 */ /* 0x0003e2000c10112c */
[----:B------:R-:W-:-:S03]  /*68080*/  LOP3.LUT P6, RZ, R12, 0x800, RZ, 0xc0, !PT ;  /* 0x000008000cff7812 */ /* 0x000fc600078cc0ff */
[----:B0-----:R-:W4:Y:S04]  /*68090*/  LDL.LU.64 R224, [R1+0x1078] ;  /* 0x0010780001e07983 */ /* 0x001f280000300a00 */
[----:B-1----:R-:W4:Y:S01]  /*680a0*/  LDL.LU.64 R226, [R1+0x1070] ;  /* 0x0010700001e27983 */ /* 0x002f220000300a00 */
[----:B--2---:R-:W-:-:S05]  /*680b0*/  PRMT R7, R100, 0x7770, RZ ;  /* 0x0000777064077816 */ /* 0x004fca00000000ff */
        /* <DEDUP_REMOVED lines=25> */
[----:B---3--:R0:W-:Y:S01]  /*68250*/  @P6 STG.E.U8 desc[UR44][R36.64], R7 ;  /* 0x0000000724006986 */ /* 0x0081e2000c10112c */
        /* <DEDUP_REMOVED lines=9> */
[----:B----4-:R0:W-:Y:S04]  /*682f0*/  @P3 STG.E.U8 desc[UR44][R224.64], R7 ;  /* 0x00000007e0003986 */ /* 0x0101e8000c10112c */
[----:B------:R-:W-:Y:S01]  /*68300*/  @P0 STG.E.U8 desc[UR44][R226.64], R101 ;  /* 0x00000065e2000986 */ /* 0x000fe2000c10112c */
[----:B0-----:R-:W-:-:S05]  /*68310*/  PRMT R7, R105, 0x7770, RZ ;  /* 0x0000777069077816 */ /* 0x001fca00000000ff */
[----:B------:R0:W-:Y:S02]  /*68320*/  @P2 STG.E.U8 desc[UR44][R240.64], R7 ;  /* 0x00000007f0002986 */ /* 0x0001e4000c10112c */
[----:B0-----:R-:W-:Y:S02]  /*68330*/  PRMT R7, R105, 0x7771, RZ ;  /* 0x0000777169077816 */ /* 0x001fe400000000ff */
[----:B------:R-:W2:Y:S04]  /*68340*/  LDL.LU.64 R240, [R1+0x22b8] ;  /* 0x0022b80001f07983 */ /* 0x000ea80000300a00 */
[----:B------:R0:W-:Y:S04]  /*68350*/  @P5 STG.E.U8 desc[UR44][R102.64], R7 ;  /* 0x0000000766005986 */ /* 0x0001e8000c10112c */
[----:B0-----:R-:W3:Y:S04]  /*68360*/  LDL.LU.64 R102, [R1+0x22b0] ;  /* 0x0022b00001667983 */ /* 0x001ee80000300a00 */
[----:B------:R-:W4:Y:S04]  /*68370*/  LDL.LU.64 R36, [R1+0x1058] ;  /* 0x0010580001247983 */ /* 0x000f280000300a00 */
[----:B------:R-:W2:Y:S04]  /*68380*/  LDL.LU.64 R30, [R1+0x1048] ;  /* 0x00104800011e7983 */ /* 0x000ea80000300a00 */
[----:B------:R-:W3:Y:S01]  /*68390*/  LDL.LU.64 R228, [R1+0x1040] ;  /* 0x0010400001e47983 */ /* 0x000ee20000300a00 */
[----:B------:R-:W-:-:S03]  /*683a0*/  LOP3.LUT P3, RZ, R239, 0x800000, RZ, 0xc0, !PT ;  /* 0x00800000efff7812 */ /* 0x000fc6000786c0ff */
[----:B------:R-:W3:Y:S01]  /*683b0*/  LDL.LU.64 R28, [R1+0x1030] ;  /* 0x00103000011c7983 */ /* 0x000ee20000300a00 */
[C---:B------:R-:W-:Y:S02]  /*683c0*/  LOP3.LUT P0, RZ, R239.reuse, 0x1000000, RZ, 0xc0, !PT ;  /* 0x01000000efff7812 */ /* 0x040fe4000780c0ff */
[----:B------:R-:W-:Y:S02]  /*683d0*/  LOP3.LUT P2, RZ, R239, 0x2000000, RZ, 0xc0, !PT ;  /* 0x02000000efff7812 */ /* 0x000fe4000784c0ff */
[----:B------:R-:W-:Y:S02]  /*683e0*/  PRMT R7, R105, 0x7772, RZ ;  /* 0x0000777269077816 */ /* 0x000fe400000000ff */
[----:B------:R-:W-:Y:S02]  /*683f0*/  LOP3.LUT P5, RZ, R239, 0x4000000, RZ, 0xc0, !PT ;  /* 0x04000000efff7812 */ /* 0x000fe400078ac0ff */
[----:B------:R-:W-:Y:S01]  /*68400*/  PRMT R105, R105, 0x7773, RZ ;  /* 0x0000777369697816 */ /* 0x000fe200000000ff */
[----:B------:R-:W3:Y:S04]  /*68410*/  LDL.LU.64 R224, [R1+0x1028] ;  /* 0x0010280001e07983 */ /* 0x000ee80000300a00 */
[----:B------:R-:W3:Y:S04]  /*68420*/  LDL.LU.64 R226, [R1+0x1020] ;  /* 0x0010200001e27983 */ /* 0x000ee80000300a00 */
[----:B------:R-:W3:Y:S04]  /*68430*/  LDL.LU.64 R60, [R1+0x1018] ;  /* 0x00101800013c7983 */ /* 0x000ee80000300a00 */
[----:B------:R-:W3:Y:S04]  /*68440*/  LDL.LU.64 R56, [R1+0x1010] ;  /* 0x0010100001387983 */ /* 0x000ee80000300a00 */
[----:B------:R-:W3:Y:S04]  /*68450*/  LDL.LU.64 R42, [R1+0x1008] ;  /* 0x00100800012a7983 */ /* 0x000ee80000300a00 */
[----:B------:R-:W3:Y:S04]  /*68460*/  LDL.LU.64 R38, [R1+0x1000] ;  /* 0x0010000001267983 */ /* 0x000ee80000300a00 */
[----:B------:R-:W3:Y:S01]  /*68470*/  LDL.LU.64 R40, [R1+0xff8] ;  /* 0x000ff80001287983 */ /* 0x000ee20000300a00 */
[----:B------:R-:W-:-:S02]  /*68480*/  LOP3.LUT R13, R13, 0xefffffff, RZ, 0xc0, !PT ;  /* 0xefffffff0d0d7812 */ /* 0x000fc400078ec0ff */
[----:B------:R-:W-:Y:S01]  /*68490*/  LOP3.LUT R12, R12, 0xfffffffe, RZ, 0xc0, !PT ;  /* 0xfffffffe0c0c7812 */ /* 0x000fe200078ec0ff */
[----:B----4-:R3:W-:Y:S04]  /*684a0*/  @P3 STG.E.U8 desc[UR44][R36.64], R7 ;  /* 0x0000000724003986 */ /* 0x0107e8000c10112c */
[----:B--2---:R-:W-:Y:S01]  /*684b0*/  @P0 STG.E.U8 desc[UR44][R30.64], R105 ;  /* 0x000000691e000986 */ /* 0x004fe2000c10112c */
[----:B---3--:R-:W-:-:S05]  /*684c0*/  PRMT R7, R102, 0x7770, RZ ;  /* 0x0000777066077816 */ /* 0x008fca00000000ff */
[----:B------:R0:W-:Y:S02]  /*684d0*/  @P2 STG.E.U8 desc[UR44][R228.64], R7 ;  /* 0x00000007e4002986 */ /* 0x0001e4000c10112c */
[----:B0-----:R-:W-:-:S05]  /*684e0*/  PRMT R7, R102, 0x7771, RZ ;  /* 0x0000777166077816 */ /* 0x001fca00000000ff */
[----:B------:R0:W-:Y:S04]  /*684f0*/  @P5 STG.E.U8 desc[UR44][R106.64], R7 ;  /* 0x000000076a005986 */ /* 0x0001e8000c10112c */
[----:B0-----:R-:W2:Y:S01]  /*68500*/  LDL.LU.64 R106, [R1+0x22a8] ;  /* 0x0022a800016a7983 */ /* 0x001ea20000300a00 */
[----:B------:R-:W-:Y:S02]  /*68510*/  LOP3.LUT P6, RZ, R240, 0x8, RZ, 0xc0, !PT ;  /* 0x00000008f0ff7812 */ /* 0x000fe400078cc0ff */
[----:B------:R-:W-:Y:S01]  /*68520*/  PRMT R7, R102, 0x7772, RZ ;  /* 0x0000777266077816 */ /* 0x000fe200000000ff */
[----:B------:R-:W3:Y:S10]  /*68530*/  LDL.LU.64 R36, [R1+0xfe0] ;  /* 0x000fe00001247983 */ /* 0x000ef40000300a00 */
[----:B------:R-:W-:-:S02]  /*68540*/  @P6 LOP3.LUT R13, R13, 0x10000000, RZ, 0xfc, !PT ;  /* 0x100000000d0d6812 */ /* 0x000fc400078efcff */
[----:B------:R-:W-:Y:S02]  /*68550*/  LOP3.LUT P6, RZ, R240, 0x4, RZ, 0xc0, !PT ;  /* 0x00000004f0ff7812 */ /* 0x000fe400078cc0ff */
[----:B------:R-:W-:Y:S01]  /*68560*/  PRMT R102, R102, 0x7773, RZ ;  /* 0x0000777366667816 */ /* 0x000fe200000000ff */
[----:B------:R-:W4:Y:S01]  /*68570*/  LDL.LU.64 R30, [R1+0xfd8] ;  /* 0x000fd800011e7983 */ /* 0x000f220000300a00 */
[----:B------:R-:W-:-:S03]  /*68580*/  LOP3.LUT R13, R13, 0xdfffffff, RZ, 0xc0, !PT ;  /* 0xdfffffff0d0d7812 */ /* 0x000fc600078ec0ff */
        /* <DEDUP_REMOVED lines=48> */
[C---:B------:R-:W-:Y:S02]  /*68890*/  LOP3.LUT P1, RZ, R240.reuse, 0x10, RZ, 0xc0, !PT ;  /* 0x00000010f0ff7812 */ /* 0x040fe4000782c0ff */
[C---:B------:R-:W-:Y:S02]  /*688a0*/  LOP3.LUT P4, RZ, R240.reuse, 0x20, RZ, 0xc0, !PT ;  /* 0x00000020f0ff7812 */ /* 0x040fe4000788c0ff */
[----:B------:R-:W-:Y:S02]  /*688b0*/  LOP3.LUT P3, RZ, R240, 0x40, RZ, 0xc0, !PT ;  /* 0x00000040f0ff7812 */ /* 0x000fe4000786c0ff */
[----:B------:R-:W-:-:S02]  /*688c0*/  PRMT R103, R103, 0x7773, RZ ;  /* 0x0000777367677816 */ /* 0x000fc400000000ff */
[C---:B------:R-:W-:Y:S02]  /*688d0*/  PRMT R7, R107.reuse, 0x7770, RZ ;  /* 0x000077706b077816 */ /* 0x040fe400000000ff */
[C---:B------:R-:W-:Y:S02]  /*688e0*/  LOP3.LUT P0, RZ, R240.reuse, 0x80, RZ, 0xc0, !PT ;  /* 0x00000080f0ff7812 */ /* 0x040fe4000780c0ff */
[C---:B------:R-:W-:Y:S02]  /*688f0*/  LOP3.LUT P2, RZ, R240.reuse, 0x100, RZ, 0xc0, !PT ;  /* 0x00000100f0ff7812 */ /* 0x040fe4000784c0ff */
[----:B------:R-:W-:Y:S01]  /*68900*/  LOP3.LUT P5, RZ, R240, 0x200, RZ, 0xc0, !PT ;  /* 0x00000200f0ff7812 */ /* 0x000fe200078ac0ff */
[----:B---3--:R-:W-:Y:S04]  /*68910*/  @P1 STG.E.U8 desc[UR44][R36.64], R103 ;  /* 0x0000006724001986 */ /* 0x008fe8000c10112c */
[----:B----4-:R0:W-:Y:S02]  /*68920*/  @P4 STG.E.U8 desc[UR44][R30.64], R7 ;  /* 0x000000071e004986 */ /* 0x0101e4000c10112c */
[----:B0-----:R-:W-:-:S02]  /*68930*/  PRMT R7, R107, 0x7771, RZ ;  /* 0x000077716b077816 */ /* 0x001fc400000000ff */
[----:B------:R-:W3:Y:S04]  /*68940*/  LDL.LU.64 R30, [R1+0xfa8] ;  /* 0x000fa800011e7983 */ /* 0x000ee80000300a00 */
[----:B------:R0:W-:Y:S01]  /*68950*/  @P3 STG.E.U8 desc[UR44][R228.64], R7 ;  /* 0x00000007e4003986 */ /* 0x0001e2000c10112c */
[C---:B------:R-:W-:Y:S02]  /*68960*/  LOP3.LUT P3, RZ, R240.reuse, 0x400, RZ, 0xc0, !PT ;  /* 0x00000400f0ff7812 */ /* 0x040fe4000786c0ff */
[C---:B0-----:R-:W-:Y:S02]  /*68970*/  PRMT R7, R107.reuse, 0x7772, RZ ;  /* 0x000077726b077816 */ /* 0x041fe400000000ff */
[----:B------:R-:W-:Y:S01]  /*68980*/  PRMT R107, R107, 0x7773, RZ ;  /* 0x000077736b6b7816 */ /* 0x000fe200000000ff */
[----:B------:R-:W4:Y:S04]  /*68990*/  LDL.LU.64 R228, [R1+0xfa0] ;  /* 0x000fa00001e47983 */ /* 0x000f280000300a00 */
[----:B------:R0:W-:Y:S04]  /*689a0*/  @P0 STG.E.U8 desc[UR44][R28.64], R7 ;  /* 0x000000071c000986 */ /* 0x0001e8000c10112c */
[----:B------:R1:W-:Y:S04]  /*689b0*/  @P2 STG.E.U8 desc[UR44][R224.64], R107 ;  /* 0x0000006be0002986 */ /* 0x0003e8000c10112c */
[----:B0-----:R-:W4:Y:S04]  /*689c0*/  LDL.LU.64 R28, [R1+0xf98] ;  /* 0x000f9800011c7983 */ /* 0x001f280000300a00 */
[----:B-1----:R-:W4:Y:S01]  /*689d0*/  LDL.LU.64 R224, [R1+0xf90] ;  /* 0x000f900001e07983 */ /* 0x002f220000300a00 */
[----:B------:R-:W-:-:S02]  /*689e0*/  LOP3.LUT P6, RZ, R240, 0x400000, RZ, 0xc0, !PT ;  /* 0x00400000f0ff7812 */ /* 0x000fc400078cc0ff */
[----:B------:R-:W-:-:S11]  /*689f0*/  LOP3.LUT R13, R13, 0xffefffff, RZ, 0xc0, !PT ;  /* 0xffefffff0d0d7812 */ /* 0x000fd600078ec0ff */
[----:B------:R-:W-:Y:S02]  /*68a00*/  @P6 LOP3.LUT R13, R13, 0x100000, RZ, 0xfc, !PT ;  /* 0x001000000d0d6812 */ /* 0x000fe400078efcff */
[----:B------:R-:W-:Y:S02]  /*68a10*/  LOP3.LUT P6, RZ, R240, 0x200000, RZ, 0xc0, !PT ;  /* 0x00200000f0ff7812 */ /* 0x000fe400078cc0ff */
[----:B------:R-:W-:Y:S02]  /*68a20*/  LOP3.LUT R13, R13, 0xffdfffff, RZ, 0xc0, !PT ;  /* 0xffdfffff0d0d7812 */ /* 0x000fe400078ec0ff */
[----:B--2---:R-:W-:-:S05]  /*68a30*/  PRMT R7, R108, 0x7770, RZ ;  /* 0x000077706c077816 */ /* 0x004fca00000000ff */
[----:B------:R0:W-:Y:S02]  /*68a40*/  @P5 STG.E.U8 desc[UR44][R226.64], R7 ;  /* 0x00000007e2005986 */ /* 0x0001e4000c10112c */
[----:B0-----:R-:W-:Y:S02]  /*68a50*/  PRMT R7, R108, 0x7771, RZ ;  /* 0x000077716c077816 */ /* 0x001fe400000000ff */
[----:B------:R-:W2:Y:S04]  /*68a60*/  LDL.LU.64 R226, [R1+0xf88] ;  /* 0x000f880001e27983 */ /* 0x000ea80000300a00 */
[----:B------:R-:W2:Y:S04]  /*68a70*/  LDL.LU.64 R60, [R1+0xf78] ;  /* 0x000f7800013c7983 */ /* 0x000ea80000300a00 */
[----:B------:R0:W-:Y:S04]  /*68a80*/  @P3 STG.E.U8 desc[UR44][R112.64], R7 ;  /* 0x0000000770003986 */ /* 0x0001e8000c10112c */
[----:B0-----:R-:W2:Y:S04]  /*68a90*/  LDL.LU.64 R112, [R1+0x2298] ;  /* 0x0022980001707983 */ /* 0x001ea80000300a00 */
[----:B------:R-:W2:Y:S04]  /*68aa0*/  LDL.LU.64 R56, [R1+0xf70] ;  /* 0x000f700001387983 */ /* 0x000ea80000300a00 */
[----:B------:R-:W2:Y:S04]  /*68ab0*/  LDL.LU.64 R42, [R1+0xf68] ;  /* 0x000f6800012a7983 */ /* 0x000ea80000300a00 */
[----:B------:R-:W2:Y:S01]  /*68ac0*/  LDL.LU.64 R38, [R1+0xf60] ;  /* 0x000f600001267983 */ /* 0x000ea20000300a00 */
[----:B------:R-:W-:-:S02]  /*68ad0*/  @P6 LOP3.LUT R13, R13, 0x200000, RZ, 0xfc, !PT ;  /* 0x002000000d0d6812 */ /* 0x000fc400078efcff */
[C---:B------:R-:W-:Y:S02]  /*68ae0*/  LOP3.LUT P6, RZ, R240.reuse, 0x100000, RZ, 0xc0, !PT ;  /* 0x00100000f0ff7812 */ /* 0x040fe400078cc0ff */
[C---:B------:R-:W-:Y:S02]  /*68af0*/  LOP3.LUT P0, RZ, R240.reuse, 0x800, RZ, 0xc0, !PT ;  /* 0x00000800f0ff7812 */ /* 0x040fe4000780c0ff */
[C---:B------:R-:W-:Y:S02]  /*68b00*/  LOP3.LUT P2, RZ, R240.reuse, 0x1000, RZ, 0xc0, !PT ;  /* 0x00001000f0ff7812 */ /* 0x040fe4000784c0ff */
[----:B------:R-:W-:Y:S02]  /*68b10*/  LOP3.LUT R13, R13, 0xffbfffff, RZ, 0xc0, !PT ;  /* 0xffbfffff0d0d7812 */ /* 0x000fe400078ec0ff */
[----:B------:R-:W-:Y:S02]  /*68b20*/  LOP3.LUT P5, RZ, R240, 0x2000, RZ, 0xc0, !PT ;  /* 0x00002000f0ff7812 */ /* 0x000fe400078ac0ff */
[----:B------:R-:W-:Y:S01]  /*68b30*/  PRMT R7, R108, 0x7772, RZ ;  /* 0x000077726c077816 */ /* 0x000fe200000000ff */
[----:B------:R-:W2:Y:S02]  /*68b40*/  LDL.LU.64 R40, [R1+0xf50] ;  /* 0x000f500001287983 */ /* 0x000ea40000300a00 */
[----:B------:R-:W-:-:S02]  /*68b50*/  @P6 LOP3.LUT R13, R13, 0x400000, RZ, 0xfc, !PT ;  /* 0x004000000d0d6812 */ /* 0x000fc400078efcff */
[----:B------:R-:W-:Y:S01]  /*68b60*/  LOP3.LUT P6, RZ, R240, 0x80000, RZ, 0xc0, !PT ;  /* 0x00080000f0ff7812 */ /* 0x000fe200078cc0ff */
[----:B---3--:R0:W-:Y:S01]  /*68b70*/  @P0 STG.E.U8 desc[UR44][R30.64], R7 ;  /* 0x000000071e000986 */ /* 0x0081e2000c10112c */
[----:B------:R-:W-:Y:S02]  /*68b80*/  PRMT R108, R108, 0x7773, RZ ;  /* 0x000077736c6c7816 */ /* 0x000fe400000000ff */
[----:B------:R-:W-:Y:S01]  /*68b90*/  LOP3.LUT R13, R13, 0xff7fffff, RZ, 0xc0, !PT ;  /* 0xff7fffff0d0d7812 */ /* 0x000fe200078ec0ff */
[----:B------:R-:W3:Y:S08]  /*68ba0*/  LDL.LU.64 R36, [R1+0xf48] ;  /* 0x000f480001247983 */ /* 0x000ef00000300a00 */
[----:B------:R-:W-:-:S02]  /*68bb0*/  @P6 LOP3.LUT R13, R13, 0x800000, RZ, 0xfc, !PT ;  /* 0x008000000d0d6812 */ /* 0x000fc400078efcff */
[----:B------:R-:W-:Y:S01]  /*68bc0*/  LOP3.LUT P6, RZ, R240, 0x40000, RZ, 0xc0, !PT ;  /* 0x00040000f0ff7812 */ /* 0x000fe200078cc0ff */
[----:B----4-:R1:W-:Y:S04]  /*68bd0*/  @P2 STG.E.U8 desc[UR44][R228.64], R108 ;  /* 0x0000006ce4002986 */ /* 0x0103e8000c10112c */
[----:B0-----:R-:W4:Y:S01]  /*68be0*/  LDL.LU.64 R30, [R1+0xf40] ;  /* 0x000f4000011e7983 */ /* 0x001f220000300a00 */
[----:B------:R-:W-:-:S07]  /*68bf0*/  LOP3.LUT R13, R13, 0xfeffffff, RZ, 0xc0, !PT ;  /* 0xfeffffff0d0d7812 */ /* 0x000fce00078ec0ff */
[----:B------:R-:W-:Y:S02]  /*68c00*/  @P6 LOP3.LUT R13, R13, 0x1000000, RZ, 0xfc, !PT ;  /* 0x010000000d0d6812 */ /* 0x000fe400078efcff */
[----:B------:R-:W-:Y:S01]  /*68c10*/  LOP3.LUT P6, RZ, R240, 0x20000, RZ, 0xc0, !PT ;  /* 0x00020000f0ff7812 */ /* 0x000fe200078cc0ff */
[----:B-1----:R-:W4:Y:S01]  /*68c20*/  LDL.LU.64 R228, [R1+0xf38] ;  /* 0x000f380001e47983 */ /* 0x002f220000300a00 */
        /* <DEDUP_REMOVED lines=22> */
[----:B------:R-:W-:Y:S01]  /*68d90*/  @P6 STG.E.U8 desc[UR44][R60.64], R112 ;  /* 0x000000703c006986 */ /* 0x000fe2000c10112c */
        /* <DEDUP_REMOVED lines=11> */
[----:B0-----:R-:W2:Y:S01]  /*68e50*/  LDL.LU.64 R110, [R1+0x2290] ;  /* 0x00229000016e7983 */ /* 0x001ea20000300a00 */
        /* <DEDUP_REMOVED lines=8> */
[----:B---3--:R0:W-:Y:S01]  /*68ee0*/  @P6 STG.E.U8 desc[UR44][R36.64], R7 ;  /* 0x0000000724006986 */ /* 0x0081e2000c10112c */
[C---:B------:R-:W-:Y:S02]  /*68ef0*/  LOP3.LUT P0, RZ, R240.reuse, 0x4000000, RZ, 0xc0, !PT ;  /* 0x04000000f0ff7812 */ /* 0x040fe4000780c0ff */
[----:B------:R-:W-:Y:S02]  /*68f00*/  LOP3.LUT P2, RZ, R240, 0x8000000, RZ, 0xc0, !PT ;  /* 0x08000000f0ff7812 */ /* 0x000fe4000784c0ff */
[C---:B0-----:R-:W-:Y:S02]  /*68f10*/  PRMT R7, R113.reuse, 0x7772, RZ ;  /* 0x0000777271077816 */ /* 0x041fe400000000ff */
[----:B------:R-:W-:-:S03]  /*68f20*/  PRMT R113, R113, 0x7773, RZ ;  /* 0x0000777371717816 */ /* 0x000fc600000000ff */
[----:B----4-:R2:W-:Y:S04]  /*68f30*/  @P1 STG.E.U8 desc[UR44][R30.64], R7 ;  /* 0x000000071e001986 */ /* 0x0105e8000c10112c */
[----:B------:R-:W-:Y:S01]  /*68f40*/  @P4 STG.E.U8 desc[UR44][R228.64], R113 ;  /* 0x00000071e4004986 */ /* 0x000fe2000c10112c */
[----:B------:R-:W-:Y:S02]  /*68f50*/  LOP3.LUT P5, RZ, R240, 0x10000000, RZ, 0xc0, !PT ;  /* 0x10000000f0ff7812 */ /* 0x000fe400078ac0ff */
[----:B------:R-:W-:Y:S02]  /*68f60*/  LOP3.LUT P6, RZ, R241, 0x200, RZ, 0xc0, !PT ;  /* 0x00000200f1ff7812 */ /* 0x000fe400078cc0ff */
[----:B------:R-:W-:-:S11]  /*68f70*/  LOP3.LUT R13, R13, 0xffffefff, RZ, 0xc0, !PT ;  /* 0xffffefff0d0d7812 */ /* 0x000fd600078ec0ff */
[----:B------:R-:W-:Y:S02]  /*68f80*/  @P6 LOP3.LUT R13, R13, 0x1000, RZ, 0xfc, !PT ;  /* 0x000010000d0d6812 */ /* 0x000fe400078efcff */
        /* <DEDUP_REMOVED lines=19> */
[----:B------:R-:W-:-:S02]  /*690c0*/  LOP3.LUT R13, R13, 0xffffdfff, RZ, 0xc0, !PT ;  /* 0xffffdfff0d0d7812 */ /* 0x000fc400078ec0ff */
[C---:B------:R-:W-:Y:S02]  /*690d0*/  LOP3.LUT P3, RZ, R240.reuse, 0x20000000, RZ, 0xc0, !PT ;  /* 0x20000000f0ff7812 */ /* 0x040fe4000786c0ff */
[C---:B------:R-:W-:Y:S02]  /*690e0*/  LOP3.LUT P0, RZ, R240.reuse, 0x40000000, RZ, 0xc0, !PT ;  /* 0x40000000f0ff7812 */ /* 0x040fe4000780c0ff */
[----:B------:R-:W-:Y:S02]  /*690f0*/  LOP3.LUT P2, RZ, R240, 0x80000000, RZ, 0xc0, !PT ;  /* 0x80000000f0ff7812 */ /* 0x000fe4000784c0ff */
[----:B------:R-:W-:Y:S02]  /*69100*/  @P6 LOP3.LUT R13, R13, 0x2000, RZ, 0xfc, !PT ;  /* 0x000020000d0d6812 */ /* 0x000fe400078efcff */
[C---:B------:R-:W-:Y:S02]  /*69110*/  LOP3.LUT P6, RZ, R241.reuse, 0x80, RZ, 0xc0, !PT ;  /* 0x00000080f1ff7812 */ /* 0x040fe400078cc0ff */
[----:B------:R-:W-:Y:S01]  /*69120*/  LOP3.LUT P5, RZ, R241, 0x1, RZ, 0xc0, !PT ;  /* 0x00000001f1ff7812 */ /* 0x000fe200078ac0ff */
        /* <DEDUP_REMOVED lines=20> */
[----:B---3--:R0:W-:Y:S02]  /*69270*/  @P3 STG.E.U8 desc[UR44][R36.64], R7 ;  /* 0x0000000724003986 */ /* 0x0081e4000c10112c */
[C---:B0-----:R-:W-:Y:S02]  /*69280*/  PRMT R7, R114.reuse, 0x7771, RZ ;  /* 0x0000777172077816 */ /* 0x041fe400000000ff */
[----:B------:R-:W2:Y:S04]  /*69290*/  LDL.LU.64 R36, [R1+0xeb0] ;  /* 0x000eb00001247983 */ /* 0x000ea80000300a00 */
[----:B----4-:R0:W-:Y:S02]  /*692a0*/  @P0 STG.E.U8 desc[UR44][R30.64], R7 ;  /* 0x000000071e000986 */ /* 0x0101e4000c10112c */
[----:B0-----:R-:W-:-:S02]  /*692b0*/  PRMT R7, R114, 0x7772, RZ ;  /* 0x0000777272077816 */ /* 0x001fc400000000ff */
[----:B------:R-:W-:Y:S01]  /*692c0*/  PRMT R114, R114, 0x7773, RZ ;  /* 0x0000777372727816 */ /* 0x000fe200000000ff */
[----:B------:R-:W3:Y:S04]  /*692d0*/  LDL.LU.64 R30, [R1+0xea8] ;  /* 0x000ea800011e7983 */ /* 0x000ee80000300a00 */
[----:B------:R0:W-:Y:S04]  /*692e0*/  @P2 STG.E.U8 desc[UR44][R228.64], R7 ;  /* 0x00000007e4002986 */ /* 0x0001e8000c10112c */
[----:B------:R1:W-:Y:S01]  /*692f0*/  @P5 STG.E.U8 desc[UR44][R28.64], R114 ;  /* 0x000000721c005986 */ /* 0x0003e2000c10112c */
[----:B0-----:R-:W-:-:S03]  /*69300*/  PRMT R7, R111, 0x7770, RZ ;  /* 0x000077706f077816 */ /* 0x001fc600000000ff */
[----:B------:R-:W4:Y:S04]  /*69310*/  LDL.LU.64 R228, [R1+0xea0] ;  /* 0x000ea00001e47983 */ /* 0x000f280000300a00 */
[----:B-1----:R-:W4:Y:S04]  /*69320*/  LDL.LU.64 R28, [R1+0xe98] ;  /* 0x000e9800011c7983 */ /* 0x002f280000300a00 */
[----:B------:R0:W-:Y:S01]  /*69330*/  @P6 STG.E.U8 desc[UR44][R224.64], R7 ;  /* 0x00000007e0006986 */ /* 0x0001e2000c10112c */
[----:B------:R-:W-:Y:S02]  /*69340*/  LOP3.LUT P6, RZ, R13, 0x80000, RZ, 0xc0, !PT ;  /* 0x000800000dff7812 */ /* 0x000fe400078cc0ff */
        /* <DEDUP_REMOVED lines=14> */
[----:B0-----:R-:W-:Y:S01]  /*69430*/  PRMT R7, R115, 0x7771, RZ ;  /* 0x0000777173077816 */ /* 0x001fe200000000ff */
[----:B------:R-:W2:Y:S10]  /*69440*/  LDL.LU.64 R116, [R1+0x2280] ;  /* 0x0022800001747983 */ /* 0x000eb40000300a00 */
[----:B------:R0:W-:Y:S01]  /*69450*/  @P6 STG.E.U8 desc[UR44][R38.64], R7 ;  /* 0x0000000726006986 */ /* 0x0001e2000c10112c */
[----:B------:R-:W-:-:S02]  /*69460*/  LOP3.LUT P6, RZ, R13, 0x4000, RZ, 0xc0, !PT ;  /* 0x000040000dff7812 */ /* 0x000fc400078cc0ff */
[----:B0-----:R-:W-:-:S11]  /*69470*/  PRMT R7, R115, 0x7772, RZ ;  /* 0x0000777273077816 */ /* 0x001fd600000000ff */
[----:B------:R0:W-:Y:S04]  /*69480*/  @P6 STG.E.U8 desc[UR44][R120.64], R7 ;  /* 0x0000000778006986 */ /* 0x0001e8000c10112c */
[----:B0-----:R-:W4:Y:S01]  /*69490*/  LDL.LU.64 R120, [R1+0x2278] ;  /* 0x0022780001787983 */ /* 0x001f220000300a00 */
[----:B------:R-:W-:Y:S02]  /*694a0*/  LOP3.LUT P6, RZ, R13, 0x2000, RZ, 0xc0, !PT ;  /* 0x000020000dff7812 */ /* 0x000fe400078cc0ff */
[----:B------:R-:W-:Y:S02]  /*694b0*/  PRMT R115, R115, 0x7773, RZ ;  /* 0x0000777373737816 */ /* 0x000fe400000000ff */
[----:B------:R-:W-:-:S09]  /*694c0*/  LOP3.LUT P1, RZ, R241, 0x400, RZ, 0xc0, !PT ;  /* 0x00000400f1ff7812 */ /* 0x000fd2000782c0ff */
[----:B------:R-:W-:Y:S01]  /*694d0*/  @P6 STG.E.U8 desc[UR44][R40.64], R115 ;  /* 0x0000007328006986 */ /* 0x000fe2000c10112c */
[----:B------:R-:W-:Y:S02]  /*694e0*/  LOP3.LUT P6, RZ, R13, 0x1000, RZ, 0xc0, !PT ;  /* 0x000010000dff7812 */ /* 0x000fe400078cc0ff */
[C---:B------:R-:W-:Y:S02]  /*694f0*/  LOP3.LUT P4, RZ, R241.reuse, 0x800, RZ, 0xc0, !PT ;  /* 0x00000800f1ff7812 */ /* 0x040fe4000788c0ff */
[C---:B------:R-:W-:Y:S02]  /*69500*/  LOP3.LUT P3, RZ, R241.reuse, 0x1000, RZ, 0xc0, !PT ;  /* 0x00001000f1ff7812 */ /* 0x040fe4000786c0ff */
[C---:B------:R-:W-:Y:S02]  /*69510*/  LOP3.LUT P0, RZ, R241.reuse, 0x2000, RZ, 0xc0, !PT ;  /* 0x00002000f1ff7812 */ /* 0x040fe4000780c0ff */
[C---:B------:R-:W-:Y:S02]  /*69520*/  LOP3.LUT P2, RZ, R241.reuse, 0x4000, RZ, 0xc0, !PT ;  /* 0x00004000f1ff7812 */ /* 0x040fe4000784c0ff */
[----:B------:R-:W-:-:S02]  /*69530*/  LOP3.LUT P5, RZ, R241, 0x8000, RZ, 0xc0, !PT ;  /* 0x00008000f1ff7812 */ /* 0x000fc400078ac0ff */
[----:B------:R-:W-:Y:S02]  /*69540*/  LOP3.LUT R13, R13, 0xffffffef, RZ, 0xc0, !PT ;  /* 0xffffffef0d0d7812 */ /* 0x000fe400078ec0ff */
[----:B--2---:R-:W-:-:S05]  /*69550*/  PRMT R7, R116, 0x7770, RZ ;  /* 0x0000777074077816 */ /* 0x004fca00000000ff */
[----:B------:R0:W-:Y:S02]  /*69560*/  @P6 STG.E.U8 desc[UR44][R36.64], R7 ;  /* 0x0000000724006986 */ /* 0x0001e4000c10112c */
[----:B0-----:R-:W-:-:S05]  /*69570*/  PRMT R7, R116, 0x7771, RZ ;  /* 0x0000777174077816 */ /* 0x001fca00000000ff */
        /* <DEDUP_REMOVED lines=18> */
[----:B------:R-:W2:Y:S01]  /*696a0*/  LDL.LU.64 R60, [R1+0xe40] ;  /* 0x000e4000013c7983 */ /* 0x000ea20000300a00 */
[----:B------:R-:W-:-:S02]  /*696b0*/  LOP3.LUT P6, RZ, R241, 0x10000000, RZ, 0xc0, !PT ;  /* 0x10000000f1ff7812 */ /* 0x000fc400078cc0ff */
[C---:B------:R-:W-:Y:S02]  /*696c0*/  LOP3.LUT P3, RZ, R241.reuse, 0x10000, RZ, 0xc0, !PT ;  /* 0x00010000f1ff7812 */ /* 0x040fe4000786c0ff */
[C---:B------:R-:W-:Y:S02]  /*696d0*/  LOP3.LUT P0, RZ, R241.reuse, 0x20000, RZ, 0xc0, !PT ;  /* 0x00020000f1ff7812 */ /* 0x040fe4000780c0ff */
[----:B------:R-:W-:Y:S02]  /*696e0*/  LOP3.LUT P2, RZ, R241, 0x40000, RZ, 0xc0, !PT ;  /* 0x00040000f1ff7812 */ /* 0x000fe4000784c0ff */
[----:B------:R-:W-:Y:S02]  /*696f0*/  PRMT R120, R120, 0x7773, RZ ;  /* 0x0000777378787816 */ /* 0x000fe400000000ff */
[----:B------:R-:W-:Y:S02]  /*69700*/  PRMT R7, R117, 0x7770, RZ ;  /* 0x0000777075077816 */ /* 0x000fe400000000ff */
[----:B------:R-:W-:Y:S01]  /*69710*/  LOP3.LUT P5, RZ, R241, 0x80000, RZ, 0xc0, !PT ;  /* 0x00080000f1ff7812 */ /* 0x000fe200078ac0ff */
        /* <DEDUP_REMOVED lines=28> */
[----:B----4-:R1:W-:Y:S04]  /*698e0*/  @P0 STG.E.U8 desc[UR44][R30.64], R7 ;  /* 0x000000071e000986 */ /* 0x0103e8000c10112c */
[----:B0-----:R-:W3:Y:S01]  /*698f0*/  LDL.LU.64 R36, [R1+0xe10] ;  /* 0x000e100001247983 */ /* 0x001ee20000300a00 */
[----:B-1----:R-:W-:-:S03]  /*69900*/  PRMT R7, R117, 0x7771, RZ ;  /* 0x0000777175077816 */ /* 0x002fc600000000ff */
[----:B------:R-:W4:Y:S04]  /*69910*/  LDL.LU.64 R30, [R1+0xe08] ;  /* 0x000e0800011e7983 */ /* 0x000f280000300a00 */
[----:B--2---:R0:W-:Y:S02]  /*69920*/  @P2 STG.E.U8 desc[UR44][R228.64], R7 ;  /* 0x00000007e4002986 */ /* 0x0041e4000c10112c */
[C---:B0-----:R-:W-:Y:S02]  /*69930*/  PRMT R7, R117.reuse, 0x7772, RZ ;  /* 0x0000777275077816 */ /* 0x041fe400000000ff */
[----:B------:R-:W-:Y:S01]  /*69940*/  PRMT R117, R117, 0x7773, RZ ;  /* 0x0000777375757816 */ /* 0x000fe200000000ff */
[----:B------:R-:W2:Y:S04]  /*69950*/  LDL.LU.64 R228, [R1+0xe00] ;  /* 0x000e000001e47983 */ /* 0x000ea80000300a00 */
[----:B------:R0:W-:Y:S04]  /*69960*/  @P5 STG.E.U8 desc[UR44][R28.64], R7 ;  /* 0x000000071c005986 */ /* 0x0001e8000c10112c */
[----:B------:R-:W-:Y:S01]  /*69970*/  @P6 STG.E.U8 desc[UR44][R224.64], R117 ;  /* 0x00000075e0006986 */ /* 0x000fe2000c10112c */
[----:B------:R-:W-:-:S02]  /*69980*/  LOP3.LUT P6, RZ, R13, 0x800, RZ, 0xc0, !PT ;  /* 0x000008000dff7812 */ /* 0x000fc400078cc0ff */
[----:B0-----:R-:W-:-:S11]  /*69990*/  PRMT R7, R121, 0x7770, RZ ;  /* 0x0000777079077816 */ /* 0x001fd600000000ff */
[----:B------:R0:W-:Y:S01]  /*699a0*/  @P6 STG.E.U8 desc[UR44][R118.64], R7 ;  /* 0x0000000776006986 */ /* 0x0001e2000c10112c */
[----:B------:R-:W-:-:S03]  /*699b0*/  LOP3.LUT P6, RZ, R13, 0x400, RZ, 0xc0, !PT ;  /* 0x000004000dff7812 */ /* 0x000fc600078cc0ff */
[----:B0-----:R-:W3:Y:S01]  /*699c0*/  LDL.LU.64 R118, [R1+0x2268] ;  /* 0x0022680001767983 */ /* 0x001ee20000300a00 */
[----:B------:R-:W-:-:S03]  /*699d0*/  PRMT R7, R121, 0x7771, RZ ;  /* 0x0000777179077816 */ /* 0x000fc600000000ff */
[----:B------:R-:W2:Y:S04]  /*699e0*/  LDL.LU.64 R28, [R1+0xdf8] ;  /* 0x000df800011c7983 */ /* 0x000ea80000300a00 */
[----:B------:R-:W2:Y:S04]  /*699f0*/  LDL.LU.64 R224, [R1+0xdf0] ;  /* 0x000df00001e07983 */ /* 0x000ea80000300a00 */
[----:B------:R0:W-:Y:S01]  /*69a00*/  @P6 STG.E.U8 desc[UR44][R226.64], R7 ;  /* 0x00000007e2006986 */ /* 0x0001e2000c10112c */
[----:B------:R-:W-:Y:S02]  /*69a10*/  LOP3.LUT P6, RZ, R13, 0x200, RZ, 0xc0, !PT ;  /* 0x000002000dff7812 */ /* 0x000fe400078cc0ff */
[----:B0-----:R-:W-:Y:S01]  /*69a20*/  PRMT R7, R121, 0x7772, RZ ;  /* 0x0000777279077816 */ /* 0x001fe200000000ff */
[----:B------:R-:W2:Y:S10]  /*69a30*/  LDL.LU.64 R226, [R1+0xde8] ;  /* 0x000de80001e27983 */ /* 0x000eb40000300a00 */
        /* <DEDUP_REMOVED lines=27> */
[----:B------:R-:W3:Y:S04]  /*69bf0*/  LDL.LU.64 R30, [R1+0xde0] ;  /* 0x000de000011e7983 */ /* 0x000ee80000300a00 */
[----:B--2---:R0:W-:Y:S04]  /*69c00*/  @P3 STG.E.U8 desc[UR44][R228.64], R7 ;  /* 0x00000007e4003986 */ /* 0x0041e8000c10112c */
[----:B------:R1:W-:Y:S04]  /*69c10*/  @P0 STG.E.U8 desc[UR44][R28.64], R122 ;  /* 0x0000007a1c000986 */ /* 0x0003e8000c10112c */
[----:B0-----:R-:W2:Y:S04]  /*69c20*/  LDL.LU.64 R228, [R1+0xdd8] ;  /* 0x000dd80001e47983 */ /* 0x001ea80000300a00 */
        /* <DEDUP_REMOVED lines=27> */
[----:B---3--:R0:W-:Y:S02]  /*69de0*/  @P3 STG.E.U8 desc[UR44][R30.64], R7 ;  /* 0x000000071e003986 */ /* 0x0081e4000c10112c */
[C---:B0-----:R-:W-:Y:S02]  /*69df0*/  PRMT R7, R123.reuse, 0x7770, RZ ;  /* 0x000077707b077816 */ /* 0x041fe400000000ff */
[----:B--2---:R-:W-:Y:S04]  /*69e00*/  @P0 STG.E.U8 desc[UR44][R228.64], R119 ;  /* 0x00000077e4000986 */ /* 0x004fe8000c10112c */
        /* <DEDUP_REMOVED lines=70> */
[----:B------:R-:W-:Y:S01]  /*6a270*/  PRMT R125, R125, 0x7773, RZ ;  /* 0x000077737d7d7816 */ /* 0x000fe200000000ff */
[----:B------:R-:W2:Y:S04]  /*6a280*/  LDL.LU.64 R228, [R1+0xd40] ;  /* 0x000d400001e47983 */ /* 0x000ea80000300a00 */
[----:B------:R0:W-:Y:S04]  /*6a290*/  @P0 STG.E.U8 desc[UR44][R28.64], R7 ;  /* 0x000000071c000986 */ /* 0x0001e8000c10112c */
[----:B------:R1:W-:Y:S01]  /*6a2a0*/  @P2 STG.E.U8 desc[UR44][R224.64], R125 ;  /* 0x0000007de0002986 */ /* 0x0003e2000c10112c */
[----:B0-----:R-:W-:-:S03]  /*6a2b0*/  PRMT R7, R129, 0x7770, RZ ;  /* 0x0000777081077816 */ /* 0x001fc600000000ff */
[----:B------:R-:W3:Y:S04]  /*6a2c0*/  LDL.LU.64 R28, [R1+0xd38] ;  /* 0x000d3800011c7983 */ /* 0x000ee80000300a00 */
[----:B-1----:R-:W4:Y:S04]  /*6a2d0*/  LDL.LU.64 R224, [R1+0xd30] ;  /* 0x000d300001e07983 */ /* 0x002f280000300a00 */
[----:B------:R0:W-:Y:S02]  /*6a2e0*/  @P5 STG.E.U8 desc[UR44][R226.64], R7 ;  /* 0x00000007e2005986 */ /* 0x0001e4000c10112c */
[----:B0-----:R-:W-:-:S02]  /*6a2f0*/  PRMT R7, R129, 0x7771, RZ ;  /* 0x0000777181077816 */ /* 0x001fc400000000ff */
[----:B------:R-:W4:Y:S04]  /*6a300*/  LDL.LU.64 R226, [R1+0xd20] ;  /* 0x000d200001e27983 */ /* 0x000f280000300a00 */
[----:B------:R0:W-:Y:S04]  /*6a310*/  @P3 STG.E.U8 desc[UR44][R126.64], R7 ;  /* 0x000000077e003986 */ /* 0x0001e8000c10112c */
[----:B0-----:R-:W4:Y:S01]  /*6a320*/  LDL.LU.64 R126, [R1+0x2248] ;  /* 0x00224800017e7983 */ /* 0x001f220000300a00 */
[----:B------:R-:W-:Y:S02]  /*6a330*/  LOP3.LUT P6, RZ, R243, 0x4, RZ, 0xc0, !PT ;  /* 0x00000004f3ff7812 */ /* 0x000fe400078cc0ff */
[----:B------:R-:W-:-:S02]  /*6a340*/  LOP3.LUT R14, R14, 0xffefffff, RZ, 0xc0, !PT ;  /* 0xffefffff0e0e7812 */ /* 0x000fc400078ec0ff */
[C---:B------:R-:W-:Y:S02]  /*6a350*/  LOP3.LUT P0, RZ, R242.reuse, 0x800000, RZ, 0xc0, !PT ;  /* 0x00800000f2ff7812 */ /* 0x040fe4000780c0ff */
[C---:B------:R-:W-:Y:S02]  /*6a360*/  LOP3.LUT P2, RZ, R242.reuse, 0x1000000, RZ, 0xc0, !PT ;  /* 0x01000000f2ff7812 */ /* 0x040fe4000784c0ff */
[----:B------:R-:W-:Y:S02]  /*6a370*/  LOP3.LUT P5, RZ, R242, 0x2000000, RZ, 0xc0, !PT ;  /* 0x02000000f2ff7812 */ /* 0x000fe400078ac0ff */
[----:B------:R-:W-:Y:S01]  /*6a380*/  PRMT R7, R129, 0x7772, RZ ;  /* 0x0000777281077816 */ /* 0x000fe200000000ff */
[----:B------:R-:W4:Y:S02]  /*6a390*/  LDL.LU.64 R230, [R1+0xd18] ;  /* 0x000d180001e67983 */ /* 0x000f240000300a00 */
[----:B------:R-:W-:Y:S02]  /*6a3a0*/  @P6 LOP3.LUT R14, R14, 0x100000, RZ, 0xfc, !PT ;  /* 0x001000000e0e6812 */ /* 0x000fe400078efcff */
[----:B------:R-:W-:-:S02]  /*6a3b0*/  LOP3.LUT P6, RZ, R243, 0x2, RZ, 0xc0, !PT ;  /* 0x00000002f3ff7812 */ /* 0x000fc400078cc0ff */
[----:B------:R-:W-:Y:S01]  /*6a3c0*/  PRMT R129, R129, 0x7773, RZ ;  /* 0x0000777381817816 */ /* 0x000fe200000000ff */
[----:B------:R-:W4:Y:S01]  /*6a3d0*/  LDL.LU.64 R60, [R1+0xd10] ;  /* 0x000d1000013c7983 */ /* 0x000f220000300a00 */
[----:B------:R-:W-:-:S03]  /*6a3e0*/  LOP3.LUT R14, R14, 0xffdfffff, RZ, 0xc0, !PT ;  /* 0xffdfffff0e0e7812 */ /* 0x000fc600078ec0ff */
        /* <DEDUP_REMOVED lines=29> */
[----:B------:R0:W-:Y:S02]  /*6a5c0*/  @P5 STG.E.U8 desc[UR44][R224.64], R7 ;  /* 0x00000007e0005986 */ /* 0x0001e4000c10112c */
[----:B0-----:R-:W-:-:S05]  /*6a5d0*/  PRMT R7, R126, 0x7771, RZ ;  /* 0x000077717e077816 */ /* 0x001fca00000000ff */
        /* <DEDUP_REMOVED lines=35> */
[----:B------:R0:W-:Y:S02]  /*6a810*/  @P6 STG.E.U8 desc[UR44][R36.64], R7 ;  /* 0x0000000724006986 */ /* 0x0001e4000c10112c */
[C---:B0-----:R-:W-:Y:S02]  /*6a820*/  PRMT R7, R127.reuse, 0x7772, RZ ;  /* 0x000077727f077816 */ /* 0x041fe400000000ff */
[----:B------:R-:W-:-:S03]  /*6a830*/  PRMT R127, R127, 0x7773, RZ ;  /* 0x000077737f7f7816 */ /* 0x000fc600000000ff */
[----:B------:R0:W-:Y:S04]  /*6a840*/  @P1 STG.E.U8 desc[UR44][R30.64], R7 ;  /* 0x000000071e001986 */ /* 0x0001e8000c10112c */
[----:B---3--:R-:W-:Y:S01]  /*6a850*/  @P4 STG.E.U8 desc[UR44][R228.64], R127 ;  /* 0x0000007fe4004986 */ /* 0x008fe2000c10112c */
[----:B0-----:R-:W-:-:S05]  /*6a860*/  PRMT R7, R131, 0x7770, RZ ;  /* 0x0000777083077816 */ /* 0x001fca00000000ff */
[----:B----4-:R0:W-:Y:S02]  /*6a870*/  @P3 STG.E.U8 desc[UR44][R28.64], R7 ;  /* 0x000000071c003986 */ /* 0x0101e4000c10112c */
[----:B0-----:R-:W-:-:S05]  /*6a880*/  PRMT R7, R131, 0x7771, RZ ;  /* 0x0000777183077816 */ /* 0x001fca00000000ff */
[----:B------:R0:W-:Y:S02]  /*6a890*/  @P0 STG.E.U8 desc[UR44][R224.64], R7 ;  /* 0x00000007e0000986 */ /* 0x0001e4000c10112c */
[C---:B0-----:R-:W-:Y:S02]  /*6a8a0*/  PRMT R7, R131.reuse, 0x7772, RZ ;  /* 0x0000777283077816 */ /* 0x041fe400000000ff */
[----:B------:R-:W-:-:S03]  /*6a8b0*/  PRMT R131, R131, 0x7773, RZ ;  /* 0x0000777383837816 */ /* 0x000fc600000000ff */
[----:B------:R-:W-:Y:S04]  /*6a8c0*/  @P2 STG.E.U8 desc[UR44][R226.64], R7 ;  /* 0x00000007e2002986 */ /* 0x000fe8000c10112c */
[----:B------:R0:W-:Y:S04]  /*6a8d0*/  @P5 STG.E.U8 desc[UR44][R132.64], R131 ;  /* 0x0000008384005986 */ /* 0x0001e8000c10112c */
[----:B0-----:R-:W2:Y:S04]  /*6a8e0*/  LDL.LU.64 R132, [R1+0x2238] ;  /* 0x0022380001847983 */ /* 0x001ea80000300a00 */
[----:B------:R-:W3:Y:S01]  /*6a8f0*/  LDL.LU.64 R30, [R1+0xcb0] ;  /* 0x000cb000011e7983 */ /* 0x000ee20000300a00 */
[----:B------:R-:W-:-:S02]  /*6a900*/  LOP3.LUT P3, RZ, R243, 0x200, RZ, 0xc0, !PT ;  /* 0x00000200f3ff7812 */ /* 0x000fc4000786c0ff */
[C---:B------:R-:W-:Y:S01]  /*6a910*/  LOP3.LUT P0, RZ, R243.reuse, 0x400, RZ, 0xc0, !PT ;  /* 0x00000400f3ff7812 */ /* 0x040fe2000780c0ff */
        /* <DEDUP_REMOVED lines=19> */
[----:B---3--:R0:W-:Y:S02]  /*6aa50*/  @P3 STG.E.U8 desc[UR44][R30.64], R7 ;  /* 0x000000071e003986 */ /* 0x0081e4000c10112c */
[----:B0-----:R-:W-:-:S05]  /*6aa60*/  PRMT R7, R132, 0x7771, RZ ;  /* 0x0000777184077816 */ /* 0x001fca00000000ff */
[----:B------:R0:W-:Y:S04]  /*6aa70*/  @P0 STG.E.U8 desc[UR44][R136.64], R7 ;  /* 0x0000000788000986 */ /* 0x0001e8000c10112c */
[----:B0-----:R-:W2:Y:S04]  /*6aa80*/  LDL.LU.64 R136, [R1+0x2230] ;  /* 0x0022300001887983 */ /* 0x001ea80000300a00 */
[----:B------:R-:W3:Y:S01]  /*6aa90*/  LDL.LU.64 R38, [R1+0xc68] ;  /* 0x000c680001267983 */ /* 0x000ee20000300a00 */
[----:B------:R-:W-:Y:S02]  /*6aaa0*/  @P6 LOP3.LUT R14, R14, 0x8000, RZ, 0xfc, !PT ;  /* 0x000080000e0e6812 */ /* 0x000fe400078efcff */
[----:B------:R-:W-:-:S02]  /*6aab0*/  LOP3.LUT P6, RZ, R243, 0x20000, RZ, 0xc0, !PT ;  /* 0x00020000f3ff7812 */ /* 0x000fc400078cc0ff */
[C---:B------:R-:W-:Y:S02]  /*6aac0*/  LOP3.LUT P2, RZ, R243.reuse, 0x800, RZ, 0xc0, !PT ;  /* 0x00000800f3ff7812 */ /* 0x040fe4000784c0ff */
[----:B------:R-:W-:Y:S02]  /*6aad0*/  LOP3.LUT P5, RZ, R243, 0x1000, RZ, 0xc0, !PT ;  /* 0x00001000f3ff7812 */ /* 0x000fe400078ac0ff */
[----:B------:R-:W-:Y:S02]  /*6aae0*/  LOP3.LUT R14, R14, 0xfffeffff, RZ, 0xc0, !PT ;  /* 0xfffeffff0e0e7812 */ /* 0x000fe400078ec0ff */
[----:B------:R-:W-:Y:S01]  /*6aaf0*/  PRMT R7, R132, 0x7772, RZ ;  /* 0x0000777284077816 */ /* 0x000fe200000000ff */
[----:B------:R-:W3:Y:S04]  /*6ab00*/  LDL.LU.64 R40, [R1+0xc58] ;  /* 0x000c580001287983 */ /* 0x000ee80000300a00 */
[----:B------:R-:W-:-:S02]  /*6ab10*/  @P6 LOP3.LUT R14, R14, 0x10000, RZ, 0xfc, !PT ;  /* 0x000100000e0e6812 */ /* 0x000fc400078efcff */
[----:B------:R-:W-:Y:S01]  /*6ab20*/  LOP3.LUT P6, RZ, R243, 0x10000, RZ, 0xc0, !PT ;  /* 0x00010000f3ff7812 */ /* 0x000fe200078cc0ff */
[----:B----4-:R0:W-:Y:S01]  /*6ab30*/  @P2 STG.E.U8 desc[UR44][R228.64], R7 ;  /* 0x00000007e4002986 */ /* 0x0101e2000c10112c */
[----:B------:R-:W-:Y:S02]  /*6ab40*/  PRMT R132, R132, 0x7773, RZ ;  /* 0x0000777384847816 */ /* 0x000fe400000000ff */
[----:B------:R-:W-:Y:S01]  /*6ab50*/  LOP3.LUT R14, R14, 0xfffdffff, RZ, 0xc0, !PT ;  /* 0xfffdffff0e0e7812 */ /* 0x000fe200078ec0ff */
[----:B------:R-:W4:Y:S04]  /*6ab60*/  LDL.LU.64 R36, [R1+0xc50] ;  /* 0x000c500001247983 */ /* 0x000f280000300a00 */
[----:B------:R1:W-:Y:S04]  /*6ab70*/  @P5 STG.E.U8 desc[UR44][R28.64], R132 ;  /* 0x000000841c005986 */ /* 0x0003e8000c10112c */
[----:B------:R-:W4:Y:S01]  /*6ab80*/  LDL.LU.64 R30, [R1+0xc48] ;  /* 0x000c4800011e7983 */ /* 0x000f220000300a00 */
[----:B------:R-:W-:-:S02]  /*6ab90*/  @P6 LOP3.LUT R14, R14, 0x20000, RZ, 0xfc, !PT ;  /* 0x000200000e0e6812 */ /* 0x000fc400078efcff */
[----:B------:R-:W-:Y:S01]  /*6aba0*/  LOP3.LUT P6, RZ, R243, 0x8000, RZ, 0xc0, !PT ;  /* 0x00008000f3ff7812 */ /* 0x000fe200078cc0ff */
[----:B0-----:R-:W4:Y:S04]  /*6abb0*/  LDL.LU.64 R228, [R1+0xc40] ;  /* 0x000c400001e47983 */ /* 0x001f280000300a00 */
[----:B-1----:R-:W4:Y:S01]  /*6abc0*/  LDL.LU.64 R28, [R1+0xc38] ;  /* 0x000c3800011c7983 */ /* 0x002f220000300a00 */
[----:B------:R-:W-:-:S07]  /*6abd0*/  LOP3.LUT R14, R14, 0xfffbffff, RZ, 0xc0, !PT ;  /* 0xfffbffff0e0e7812 */ /* 0x000fce00078ec0ff */
[----:B------:R-:W-:Y:S02]  /*6abe0*/  @P6 LOP3.LUT R14, R14, 0x40000, RZ, 0xfc, !PT ;  /* 0x000400000e0e6812 */ /* 0x000fe400078efcff */
[----:B------:R-:W-:Y:S02]  /*6abf0*/  LOP3.LUT P6, RZ, R243, 0x4000, RZ, 0xc0, !PT ;  /* 0x00004000f3ff7812 */ /* 0x000fe400078cc0ff */
[----:B------:R-:W-:-:S11]  /*6ac00*/  LOP3.LUT R14, R14, 0xfff7ffff, RZ, 0xc0, !PT ;  /* 0xfff7ffff0e0e7812 */ /* 0x000fd600078ec0ff */
[----:B------:R-:W-:Y:S02]  /*6ac10*/  @P6 LOP3.LUT R14, R14, 0x80000, RZ, 0xfc, !PT ;  /* 0x000800000e0e6812 */ /* 0x000fe400078efcff */
[----:B------:R-:W-:Y:S02]  /*6ac20*/  LOP3.LUT P6, RZ, R243, 0x2000, RZ, 0xc0, !PT ;  /* 0x00002000f3ff7812 */ /* 0x000fe400078cc0ff */
[----:B--2---:R-:W-:-:S11]  /*6ac30*/  PRMT R7, R136, 0x7770, RZ ;  /* 0x0000777088077816 */ /* 0x004fd600000000ff */
        /* <DEDUP_REMOVED lines=17> */
[----:B---3--:R0:W-:Y:S01]  /*6ad50*/  @P6 STG.E.U8 desc[UR44][R38.64], R7 ;  /* 0x0000000726006986 */ /* 0x0081e2000c10112c */
[----:B------:R-:W-:Y:S02]  /*6ad60*/  LOP3.LUT P6, RZ, R14, 0x4000, RZ, 0xc0, !PT ;  /* 0x000040000eff7812 */ /* 0x000fe400078cc0ff */
[----:B0-----:R-:W-:-:S11]  /*6ad70*/  PRMT R7, R133, 0x7772, RZ ;  /* 0x0000777285077816 */ /* 0x001fd600000000ff */
[----:B------:R0:W-:Y:S04]  /*6ad80*/  @P6 STG.E.U8 desc[UR44][R134.64], R7 ;  /* 0x0000000786006986 */ /* 0x0001e8000c10112c */
[----:B0-----:R-:W3:Y:S01]  /*6ad90*/  LDL.LU.64 R134, [R1+0x2228] ;  /* 0x0022280001867983 */ /* 0x001ee20000300a00 */
[----:B------:R-:W-:Y:S02]  /*6ada0*/  LOP3.LUT P6, RZ, R14, 0x2000, RZ, 0xc0, !PT ;  /* 0x000020000eff7812 */ /* 0x000fe400078cc0ff */
[----:B------:R-:W-:Y:S02]  /*6adb0*/  PRMT R133, R133, 0x7773, RZ ;  /* 0x0000777385857816 */ /* 0x000fe400000000ff */
[----:B------:R-:W-:Y:S02]  /*6adc0*/  LOP3.LUT P1, RZ, R243, 0x400000, RZ, 0xc0, !PT ;  /* 0x00400000f3ff7812 */ /* 0x000fe4000782c0ff */
[----:B------:R-:W-:-:S07]  /*6add0*/  PRMT R7, R137, 0x7770, RZ ;  /* 0x0000777089077816 */ /* 0x000fce00000000ff */
[----:B------:R-:W-:Y:S01]  /*6ade0*/  @P6 STG.E.U8 desc[UR44][R40.64], R133 ;  /* 0x0000008528006986 */ /* 0x000fe2000c10112c */
[----:B------:R-:W-:Y:S02]  /*6adf0*/  LOP3.LUT P6, RZ, R14, 0x1000, RZ, 0xc0, !PT ;  /* 0x000010000eff7812 */ /* 0x000fe400078cc0ff */
[C---:B------:R-:W-:Y:S02]  /*6ae00*/  LOP3.LUT P4, RZ, R243.reuse, 0x800000, RZ, 0xc0, !PT ;  /* 0x00800000f3ff7812 */ /* 0x040fe4000788c0ff */
[C---:B------:R-:W-:Y:S02]  /*6ae10*/  LOP3.LUT P3, RZ, R243.reuse, 0x1000000, RZ, 0xc0, !PT ;  /* 0x01000000f3ff7812 */ /* 0x040fe4000786c0ff */
[----:B------:R-:W-:-:S07]  /*6ae20*/  LOP3.LUT P0, RZ, R243, 0x2000000, RZ, 0xc0, !PT ;  /* 0x02000000f3ff7812 */ /* 0x000fce000780c0ff */
[----:B----4-:R0:W-:Y:S01]  /*6ae30*/  @P6 STG.E.U8 desc[UR44][R36.64], R7 ;  /* 0x0000000724006986 */ /* 0x0101e2000c10112c */
        /* <DEDUP_REMOVED lines=10> */
[----:B---3--:R-:W-:-:S05]  /*6aee0*/  PRMT R7, R134, 0x7770, RZ ;  /* 0x0000777086077816 */ /* 0x008fca00000000ff */
[----:B--2---:R0:W-:Y:S02]  /*6aef0*/  @P0 STG.E.U8 desc[UR44][R224.64], R7 ;  /* 0x00000007e0000986 */ /* 0x0041e4000c10112c */
        /* <DEDUP_REMOVED lines=36> */
[----:B------:R-:W-:Y:S02]  /*6b140*/  LOP3.LUT P6, RZ, R221, 0x2, RZ, 0xc0, !PT ;  /* 0x00000002ddff7812 */ /* 0x000fe400078cc0ff */
[C---:B------:R-:W-:Y:S02]  /*6b150*/  LOP3.LUT P2, RZ, R243.reuse, 0x40000000, RZ, 0xc0, !PT ;  /* 0x40000000f3ff7812 */ /* 0x040fe4000784c0ff */
        /* <DEDUP_REMOVED lines=76> */
[C---:B------:R-:W-:Y:S02]  /*6b620*/  LOP3.LUT P3, RZ, R221.reuse, 0x8000, RZ, 0xc0, !PT ;  /* 0x00008000ddff7812 */ /* 0x040fe4000786c0ff */
        /* <DEDUP_REMOVED lines=46> */
[----:B------:R-:W-:Y:S01]  /*6b910*/  @P6 STG.E.U8 desc[UR44][R226.64], R141 ;  /* 0x0000008de2006986 */ /* 0x000fe2000c10112c */
[----:B------:R-:W-:-:S13]  /*6b920*/  LOP3.LUT P6, RZ, R14, 0x4, RZ, 0xc0, !PT ;  /* 0x000000040eff7812 */ /* 0x000fda00078cc0ff */
[----:B------:R0:W-:Y:S01]  /*6b930*/  @P6 STG.E.U8 desc[UR44][R142.64], R7 ;  /* 0x000000078e006986 */ /* 0x0001e2000c10112c */
[----:B------:R-:W-:-:S03]  /*6b940*/  LOP3.LUT P6, RZ, R14, 0x2, RZ, 0xc0, !PT ;  /* 0x000000020eff7812 */ /* 0x000fc600078cc0ff */
[----:B0-----:R-:W2:Y:S01]  /*6b950*/  LDL.LU.64 R142, [R1+0x2208] ;  /* 0x00220800018e7983 */ /* 0x001ea20000300a00 */
[----:B------:R-:W-:-:S03]  /*6b960*/  PRMT R7, R145, 0x7771, RZ ;  /* 0x0000777191077816 */ /* 0x000fc600000000ff */
[----:B------:R-:W4:Y:S06]  /*6b970*/  LDL.LU.64 R226, [R1+0xaf0] ;  /* 0x000af00001e27983 */ /* 0x000f2c0000300a00 */
        /* <DEDUP_REMOVED lines=22> */
[----:B------:R0:W-:Y:S01]  /*6bae0*/  @P1 STG.E.U8 desc[UR44][R36.64], R142 ;  /* 0x0000008e24001986 */ /* 0x0001e2000c10112c */
[----:B---3--:R-:W-:-:S03]  /*6baf0*/  PRMT R7, R146, 0x7770, RZ ;  /* 0x0000777092077816 */ /* 0x008fc600000000ff */
[----:B0-----:R-:W2:Y:S04]  /*6bb00*/  LDL.LU.64 R36, [R1+0xae8] ;  /* 0x000ae80001247983 */ /* 0x001ea80000300a00 */
[----:B------:R0:W-:Y:S02]  /*6bb10*/  @P4 STG.E.U8 desc[UR44][R30.64], R7 ;  /* 0x000000071e004986 */ /* 0x0001e4000c10112c */
[C---:B0-----:R-:W-:Y:S02]  /*6bb20*/  PRMT R7, R146.reuse, 0x7771, RZ ;  /* 0x0000777192077816 */ /* 0x041fe400000000ff */
[----:B------:R-:W3:Y:S04]  /*6bb30*/  LDL.LU.64 R30, [R1+0xae0] ;  /* 0x000ae000011e7983 */ /* 0x000ee80000300a00 */
[----:B----4-:R0:W-:Y:S02]  /*6bb40*/  @P3 STG.E.U8 desc[UR44][R228.64], R7 ;  /* 0x00000007e4003986 */ /* 0x0101e4000c10112c */
[----:B0-----:R-:W-:-:S02]  /*6bb50*/  PRMT R7, R146, 0x7772, RZ ;  /* 0x0000777292077816 */ /* 0x001fc400000000ff */
[----:B------:R-:W4:Y:S04]  /*6bb60*/  LDL.LU.64 R228, [R1+0xad8] ;  /* 0x000ad80001e47983 */ /* 0x000f280000300a00 */
[----:B------:R0:W-:Y:S04]  /*6bb70*/  @P0 STG.E.U8 desc[UR44][R28.64], R7 ;  /* 0x000000071c000986 */ /* 0x0001e8000c10112c */
[----:B0-----:R-:W4:Y:S01]  /*6bb80*/  LDL.LU.64 R28, [R1+0xad0] ;  /* 0x000ad000011c7983 */ /* 0x001f220000300a00 */
        /* <DEDUP_REMOVED lines=21> */
[----:B------:R-:W-:Y:S02]  /*6bce0*/  LOP3.LUT P3, RZ, R220, 0x4000, RZ, 0xc0, !PT ;  /* 0x00004000dcff7812 */ /* 0x000fe4000786c0ff */
[----:B------:R-:W-:Y:S02]  /*6bcf0*/  LOP3.LUT R15, R15, 0xfbffffff, RZ, 0xc0, !PT ;  /* 0xfbffffff0f0f7812 */ /* 0x000fe400078ec0ff */
[----:B------:R-:W-:Y:S02]  /*6bd00*/  PRMT R146, R146, 0x7773, RZ ;  /* 0x0000777392927816 */ /* 0x000fe400000000ff */
[----:B------:R-:W-:-:S02]  /*6bd10*/  PRMT R7, R143, 0x7770, RZ ;  /* 0x000077708f077816 */ /* 0x000fc400000000ff */
[C---:B------:R-:W-:Y:S01]  /*6bd20*/  LOP3.LUT P0, RZ, R220.reuse, 0x2000, RZ, 0xc0, !PT ;  /* 0x00002000dcff7812 */ /* 0x040fe2000780c0ff */
[----:B------:R0:W-:Y:S02]  /*6bd30*/  @P2 STG.E.U8 desc[UR44][R224.64], R146 ;  /* 0x00000092e0002986 */ /* 0x0001e4000c10112c */
[----:B------:R-:W-:Y:S02]  /*6bd40*/  @P6 LOP3.LUT R15, R15, 0x4000000, RZ, 0xfc, !PT ;  /* 0x040000000f0f6812 */ /* 0x000fe400078efcff */
[C---:B------:R-:W-:Y:S01]  /*6bd50*/  LOP3.LUT P6, RZ, R223.reuse, 0x200, RZ, 0xc0, !PT ;  /* 0x00000200dfff7812 */ /* 0x040fe200078cc0ff */
[----:B------:R1:W-:Y:S01]  /*6bd60*/  @P5 STG.E.U8 desc[UR44][R226.64], R7 ;  /* 0x00000007e2005986 */ /* 0x0003e2000c10112c */
[----:B------:R-:W-:Y:S02]  /*6bd70*/  LOP3.LUT P2, RZ, R220, 0x1000, RZ, 0xc0, !PT ;  /* 0x00001000dcff7812 */ /* 0x000fe4000784c0ff */
[----:B------:R-:W-:Y:S01]  /*6bd80*/  LOP3.LUT P5, RZ, R223, 0x800, RZ, 0xc0, !PT ;  /* 0x00000800dfff7812 */ /* 0x000fe200078ac0ff */
[----:B0-----:R-:W4:Y:S01]  /*6bd90*/  LDL.LU.64 R224, [R1+0xac0] ;  /* 0x000ac00001e07983 */ /* 0x001f220000300a00 */
[----:B------:R-:W-:-:S02]  /*6bda0*/  LOP3.LUT R15, R15, 0xf7ffffff, RZ, 0xc0, !PT ;  /* 0xf7ffffff0f0f7812 */ /* 0x000fc400078ec0ff */
[----:B-1----:R-:W-:-:S05]  /*6bdb0*/  PRMT R7, R143, 0x7771, RZ ;  /* 0x000077718f077816 */ /* 0x002fca00000000ff */
[----:B------:R-:W-:Y:S02]  /*6bdc0*/  @P6 LOP3.LUT R15, R15, 0x8000000, RZ, 0xfc, !PT ;  /* 0x080000000f0f6812 */ /* 0x000fe400078efcff */
[----:B------:R-:W-:Y:S01]  /*6bdd0*/  LOP3.LUT P6, RZ, R223, 0x400, RZ, 0xc0, !PT ;  /* 0x00000400dfff7812 */ /* 0x000fe200078cc0ff */
[----:B------:R-:W4:Y:S04]  /*6bde0*/  LDL.LU.64 R226, [R1+0xab8] ;  /* 0x000ab80001e27983 */ /* 0x000f280000300a00 */
[----:B------:R-:W4:Y:S04]  /*6bdf0*/  LDL.LU.64 R60, [R1+0xaa8] ;  /* 0x000aa800013c7983 */ /* 0x000f280000300a00 */
[----:B------:R-:W4:Y:S04]  /*6be00*/  LDL.LU.64 R56, [R1+0xaa0] ;  /* 0x000aa00001387983 */ /* 0x000f280000300a00 */
[----:B------:R-:W4:Y:S04]  /*6be10*/  LDL.LU.64 R42, [R1+0xa98] ;  /* 0x000a9800012a7983 */ /* 0x000f280000300a00 */
[----:B------:R-:W4:Y:S04]  /*6be20*/  LDL.LU.64 R38, [R1+0xa90] ;  /* 0x000a900001267983 */ /* 0x000f280000300a00 */
[----:B------:R-:W4:Y:S04]  /*6be30*/  LDL.LU.64 R40, [R1+0xa88] ;  /* 0x000a880001287983 */ /* 0x000f280000300a00 */
[----:B--2---:R0:W-:Y:S02]  /*6be40*/  @P3 STG.E.U8 desc[UR44][R36.64], R7 ;  /* 0x0000000724003986 */ /* 0x0041e4000c10112c */
[----:B0-----:R-:W-:-:S02]  /*6be50*/  PRMT R7, R143, 0x7772, RZ ;  /* 0x000077728f077816 */ /* 0x001fc400000000ff */
[----:B------:R-:W-:-:S03]  /*6be60*/  PRMT R143, R143, 0x7773, RZ ;  /* 0x000077738f8f7816 */ /* 0x000fc600000000ff */
[----:B---3--:R0:W-:Y:S02]  /*6be70*/  @P0 STG.E.U8 desc[UR44][R30.64], R7 ;  /* 0x000000071e000986 */ /* 0x0081e4000c10112c */
[C---:B0-----:R-:W-:Y:S02]  /*6be80*/  PRMT R7, R147.reuse, 0x7770, RZ ;  /* 0x0000777093077816 */ /* 0x041fe400000000ff */
[----:B----4-:R-:W-:Y:S04]  /*6be90*/  @P2 STG.E.U8 desc[UR44][R228.64], R143 ;  /* 0x0000008fe4002986 */ /* 0x010fe8000c10112c */
        /* <DEDUP_REMOVED lines=46> */
[----:B------:R0:W-:Y:S04]  /*6c180*/  @P0 STG.E.U8 desc[UR44][R28.64], R7 ;  /* 0x000000071c000986 */ /* 0x0001e8000c10112c */
[----:B0-----:R-:W2:Y:S01]  /*6c190*/  LDL.LU.64 R28, [R1+0xa50] ;  /* 0x000a5000011c7983 */ /* 0x001ea20000300a00 */
[C---:B------:R-:W-:Y:S02]  /*6c1a0*/  LOP3.LUT P2, RZ, R0.reuse, 0x20000000, RZ, 0xc0, !PT ;  /* 0x2000000000ff7812 */ /* 0x040fe4000784c0ff */
[C---:B------:R-:W-:Y:S02]  /*6c1b0*/  LOP3.LUT P5, RZ, R0.reuse, 0x10000000, RZ, 0xc0, !PT ;  /* 0x1000000000ff7812 */ /* 0x040fe400078ac0ff */
[----:B------:R-:W-:Y:S02]  /*6c1c0*/  LOP3.LUT P3, RZ, R0, 0x8000000, RZ, 0xc0, !PT ;  /* 0x0800000000ff7812 */ /* 0x000fe4000786c0ff */
[----:B------:R-:W-:-:S02]  /*6c1d0*/  PRMT R7, R149, 0x7772, RZ ;  /* 0x0000777295077816 */ /* 0x000fc400000000ff */
[----:B------:R-:W-:Y:S02]  /*6c1e0*/  LOP3.LUT P0, RZ, R0, 0x4000000, RZ, 0xc0, !PT ;  /* 0x0400000000ff7812 */ /* 0x000fe4000780c0ff */
[----:B------:R-:W-:-:S03]  /*6c1f0*/  PRMT R149, R149, 0x7773, RZ ;  /* 0x0000777395957816 */ /* 0x000fc600000000ff */
[----:B------:R0:W-:Y:S04]  /*6c200*/  @P2 STG.E.U8 desc[UR44][R224.64], R7 ;  /* 0x00000007e0002986 */ /* 0x0001e8000c10112c */
[----:B------:R1:W-:Y:S01]  /*6c210*/  @P5 STG.E.U8 desc[UR44][R226.64], R149 ;  /* 0x00000095e2005986 */ /* 0x0003e2000c10112c */
[----:B0-----:R-:W-:-:S03]  /*6c220*/  PRMT R7, R153, 0x7770, RZ ;  /* 0x0000777099077816 */ /* 0x001fc600000000ff */
[----:B------:R-:W3:Y:S04]  /*6c230*/  LDL.LU.64 R224, [R1+0xa40] ;  /* 0x000a400001e07983 */ /* 0x000ee80000300a00 */
[----:B-1----:R-:W4:Y:S04]  /*6c240*/  LDL.LU.64 R226, [R1+0xa38] ;  /* 0x000a380001e27983 */ /* 0x002f280000300a00 */
        /* <DEDUP_REMOVED lines=13> */
[----:B0-----:R-:W-:-:S05]  /*6c320*/  PRMT R7, R153, 0x7771, RZ ;  /* 0x0000777199077816 */ /* 0x001fca00000000ff */
[----:B------:R0:W-:Y:S04]  /*6c330*/  @P0 STG.E.U8 desc[UR44][R150.64], R7 ;  /* 0x0000000796000986 */ /* 0x0001e8000c10112c */
[----:B0-----:R-:W2:Y:S01]  /*6c340*/  LDL.LU.64 R150, [R1+0x21e8] ;  /* 0x0021e80001967983 */ /* 0x001ea20000300a00 */
[----:B------:R-:W-:Y:S02]  /*6c350*/  @P6 LOP3.LUT R15, R15, 0x4000, RZ, 0xfc, !PT ;  /* 0x000040000f0f6812 */ /* 0x000fe400078efcff */
[C---:B------:R-:W-:Y:S02]  /*6c360*/  LOP3.LUT P6, RZ, R0.reuse, 0x40000, RZ, 0xc0, !PT ;  /* 0x0004000000ff7812 */ /* 0x040fe400078cc0ff */
[C---:B------:R-:W-:Y:S02]  /*6c370*/  LOP3.LUT P2, RZ, R0.reuse, 0x2000000, RZ, 0xc0, !PT ;  /* 0x0200000000ff7812 */ /* 0x040fe4000784c0ff */
[----:B------:R-:W-:-:S02]  /*6c380*/  LOP3.LUT P5, RZ, R0, 0x1000000, RZ, 0xc0, !PT ;  /* 0x0100000000ff7812 */ /* 0x000fc400078ac0ff */
[----:B------:R-:W-:Y:S02]  /*6c390*/  LOP3.LUT R15, R15, 0xffff7fff, RZ, 0xc0, !PT ;  /* 0xffff7fff0f0f7812 */ /* 0x000fe400078ec0ff */
[----:B------:R-:W-:Y:S01]  /*6c3a0*/  PRMT R7, R153, 0x7772, RZ ;  /* 0x0000777299077816 */ /* 0x000fe200000000ff */
[----:B------:R-:W2:Y:S04]  /*6c3b0*/  LDL.LU.64 R38, [R1+0xa08] ;  /* 0x000a080001267983 */ /* 0x000ea80000300a00 */
[----:B------:R-:W-:Y:S02]  /*6c3c0*/  @P6 LOP3.LUT R15, R15, 0x8000, RZ, 0xfc, !PT ;  /* 0x000080000f0f6812 */ /* 0x000fe400078efcff */
[----:B------:R-:W-:Y:S01]  /*6c3d0*/  LOP3.LUT P6, RZ, R0, 0x80000, RZ, 0xc0, !PT ;  /* 0x0008000000ff7812 */ /* 0x000fe200078cc0ff */
[----:B---3--:R2:W-:Y:S01]  /*6c3e0*/  @P2 STG.E.U8 desc[UR44][R224.64], R7 ;  /* 0x00000007e0002986 */ /* 0x0085e2000c10112c */
[----:B------:R-:W-:-:S02]  /*6c3f0*/  PRMT R153, R153, 0x7773, RZ ;  /* 0x0000777399997816 */ /* 0x000fc400000000ff */
[----:B------:R-:W-:Y:S01]  /*6c400*/  LOP3.LUT R15, R15, 0xfffeffff, RZ, 0xc0, !PT ;  /* 0xfffeffff0f0f7812 */ /* 0x000fe200078ec0ff */
[----:B------:R-:W3:Y:S04]  /*6c410*/  LDL.LU.64 R40, [R1+0xa00] ;  /* 0x000a000001287983 */ /* 0x000ee80000300a00 */
[----:B------:R-:W3:Y:S04]  /*6c420*/  LDL.LU.64 R36, [R1+0x9f8] ;  /* 0x0009f80001247983 */ /* 0x000ee80000300a00 */
[----:B------:R-:W3:Y:S04]  /*6c430*/  LDL.LU.64 R30, [R1+0x9f0] ;  /* 0x0009f000011e7983 */ /* 0x000ee80000300a00 */
[----:B----4-:R-:W-:Y:S04]  /*6c440*/  @P5 STG.E.U8 desc[UR44][R226.64], R153 ;  /* 0x00000099e2005986 */ /* 0x010fe8000c10112c */
        /* <DEDUP_REMOVED lines=13> */
[----:B--2---:R-:W-:-:S11]  /*6c520*/  PRMT R7, R150, 0x7770, RZ ;  /* 0x0000777096077816 */ /* 0x004fd600000000ff */
[----:B------:R0:W-:Y:S04]  /*6c530*/  @P6 STG.E.U8 desc[UR44][R154.64], R7 ;  /* 0x000000079a006986 */ /* 0x0001e8000c10112c */
[----:B0-----:R-:W2:Y:S04]  /*6c540*/  LDL.LU.64 R154, [R1+0x21e0] ;  /* 0x0021e000019a7983 */ /* 0x001ea80000300a00 */
[----:B------:R-:W4:Y:S04]  /*6c550*/  LDL.LU.64 R224, [R1+0x9d8] ;  /* 0x0009d80001e07983 */ /* 0x000f280000300a00 */
[----:B------:R-:W4:Y:S01]  /*6c560*/  LDL.LU.64 R226, [R1+0x9d0] ;  /* 0x0009d00001e27983 */ /* 0x000f220000300a00 */
[----:B------:R-:W-:-:S02]  /*6c570*/  LOP3.LUT P6, RZ, R15, 0x80000, RZ, 0xc0, !PT ;  /* 0x000800000fff7812 */ /* 0x000fc400078cc0ff */
        /* <DEDUP_REMOVED lines=24> */
[----:B------:R-:W-:-:S11]  /*6c700*/  PRMT R154, R154, 0x7773, RZ ;  /* 0x000077739a9a7816 */ /* 0x000fd600000000ff */
[----:B------:R-:W-:Y:S01]  /*6c710*/  @P6 STG.E.U8 desc[UR44][R36.64], R154 ;  /* 0x0000009a24006986 */ /* 0x000fe2000c10112c */
[----:B------:R-:W-:Y:S02]  /*6c720*/  LOP3.LUT P6, RZ, R15, 0x1000, RZ, 0xc0, !PT ;  /* 0x000010000fff7812 */ /* 0x000fe400078cc0ff */
[----:B0-----:R-:W-:-:S11]  /*6c730*/  PRMT R7, R151, 0x7770, RZ ;  /* 0x0000777097077816 */ /* 0x001fd600000000ff */
[----:B------:R0:W-:Y:S02]  /*6c740*/  @P6 STG.E.U8 desc[UR44][R30.64], R7 ;  /* 0x000000071e006986 */ /* 0x0001e4000c10112c */
[----:B0-----:R-:W-:-:S05]  /*6c750*/  PRMT R7, R151, 0x7771, RZ ;  /* 0x0000777197077816 */ /* 0x001fca00000000ff */
[----:B----4-:R0:W-:Y:S02]  /*6c760*/  @P1 STG.E.U8 desc[UR44][R228.64], R7 ;  /* 0x00000007e4001986 */ /* 0x0101e4000c10112c */
        /* <DEDUP_REMOVED lines=8> */
[----:B0-----:R-:W-:Y:S02]  /*6c7f0*/  PRMT R7, R155, 0x7772, RZ ;  /* 0x000077729b077816 */ /* 0x001fe400000000ff */
[----:B------:R-:W2:Y:S04]  /*6c800*/  LDL.LU.64 R244, [R1+0x21d8] ;  /* 0x0021d80001f47983 */ /* 0x000ea80000300a00 */
[----:B------:R0:W-:Y:S04]  /*6c810*/  @P5 STG.E.U8 desc[UR44][R156.64], R7 ;  /* 0x000000079c005986 */ /* 0x0001e8000c10112c */
[----:B0-----:R-:W3:Y:S04]  /*6c820*/  LDL.LU.64 R156, [R1+0x21d0] ;  /* 0x0021d000019c7983 */ /* 0x001ee80000300a00 */
[----:B------:R-:W4:Y:S04]  /*6c830*/  LDL.LU.64 R30, [R1+0x9b8] ;  /* 0x0009b800011e7983 */ /* 0x000f280000300a00 */
[----:B------:R-:W2:Y:S01]  /*6c840*/  LDL.LU.64 R228, [R1+0x9b0] ;  /* 0x0009b00001e47983 */ /* 0x000ea20000300a00 */
[----:B------:R-:W-:-:S02]  /*6c850*/  LOP3.LUT P3, RZ, R0, 0x100, RZ, 0xc0, !PT ;  /* 0x0000010000ff7812 */ /* 0x000fc4000786c0ff */
[C---:B------:R-:W-:Y:S02]  /*6c860*/  LOP3.LUT P0, RZ, R0.reuse, 0x80, RZ, 0xc0, !PT ;  /* 0x0000008000ff7812 */ /* 0x040fe4000780c0ff */
[----:B------:R-:W-:Y:S02]  /*6c870*/  LOP3.LUT P2, RZ, R0, 0x40, RZ, 0xc0, !PT ;  /* 0x0000004000ff7812 */ /* 0x000fe4000784c0ff */
[----:B------:R-:W-:Y:S01]  /*6c880*/  PRMT R155, R155, 0x7773, RZ ;  /* 0x000077739b9b7816 */ /* 0x000fe200000000ff */
        /* <DEDUP_REMOVED lines=9> */
[C---:B---3--:R-:W-:Y:S01]  /*6c920*/  PRMT R7, R156.reuse, 0x7770, RZ ;  /* 0x000077709c077816 */ /* 0x048fe200000000ff */
[----:B----4-:R-:W-:Y:S04]  /*6c930*/  @P3 STG.E.U8 desc[UR44][R30.64], R155 ;  /* 0x0000009b1e003986 */ /* 0x010fe8000c10112c */
[----:B--2---:R0:W-:Y:S02]  /*6c940*/  @P0 STG.E.U8 desc[UR44][R228.64], R7 ;  /* 0x00000007e4000986 */ /* 0x0041e4000c10112c */
[----:B0-----:R-:W-:-:S05]  /*6c950*/  PRMT R7, R156, 0x7771, RZ ;  /* 0x000077719c077816 */ /* 0x001fca00000000ff */
[----:B------:R0:W-:Y:S04]  /*6c960*/  @P2 STG.E.U8 desc[UR44][R160.64], R7 ;  /* 0x00000007a0002986 */ /* 0x0001e8000c10112c */
[----:B0-----:R-:W2:Y:S01]  /*6c970*/  LDL.LU.64 R160, [R1+0x21c8] ;  /* 0x0021c80001a07983 */ /* 0x001ea20000300a00 */
[----:B------:R-:W-:Y:S02]  /*6c980*/  LOP3.LUT P6, RZ, R244, 0x10000000, RZ, 0xc0, !PT ;  /* 0x10000000f4ff7812 */ /* 0x000fe400078cc0ff */
[----:B------:R-:W-:Y:S02]  /*6c990*/  LOP3.LUT P5, RZ, R0, 0x20, RZ, 0xc0, !PT ;  /* 0x0000002000ff7812 */ /* 0x000fe400078ac0ff */
[----:B------:R-:W-:Y:S01]  /*6c9a0*/  PRMT R7, R156, 0x7772, RZ ;  /* 0x000077729c077816 */ /* 0x000fe200000000ff */
[----:B------:R-:W3:Y:S08]  /*6c9b0*/  LDL.LU.64 R36, [R1+0x958] ;  /* 0x0009580001247983 */ /* 0x000ef00000300a00 */
[----:B------:R-:W-:-:S02]  /*6c9c0*/  @P6 LOP3.LUT R15, R15, 0x10, RZ, 0xfc, !PT ;  /* 0x000000100f0f6812 */ /* 0x000fc400078efcff */
[----:B------:R-:W-:Y:S02]  /*6c9d0*/  LOP3.LUT P6, RZ, R244, 0x20000000, RZ, 0xc0, !PT ;  /* 0x20000000f4ff7812 */ /* 0x000fe400078cc0ff */
[----:B------:R-:W-:Y:S01]  /*6c9e0*/  PRMT R156, R156, 0x7773, RZ ;  /* 0x000077739c9c7816 */ /* 0x000fe200000000ff */
[----:B------:R0:W-:Y:S01]  /*6c9f0*/  @P5 STG.E.U8 desc[UR44][R28.64], R7 ;  /* 0x000000071c005986 */ /* 0x0001e2000c10112c */
[----:B------:R-:W-:-:S03]  /*6ca00*/  LOP3.LUT R15, R15, 0xffffffdf, RZ, 0xc0, !PT ;  /* 0xffffffdf0f0f7812 */ /* 0x000fc600078ec0ff */
[----:B------:R-:W4:Y:S04]  /*6ca10*/  LDL.LU.64 R30, [R1+0x950] ;  /* 0x00095000011e7983 */ /* 0x000f280000300a00 */
[----:B------:R-:W4:Y:S02]  /*6ca20*/  LDL.LU.64 R228, [R1+0x948] ;  /* 0x0009480001e47983 */ /* 0x000f240000300a00 */
[----:B------:R-:W-:Y:S02]  /*6ca30*/  @P6 LOP3.LUT R15, R15, 0x20, RZ, 0xfc, !PT ;  /* 0x000000200f0f6812 */ /* 0x000fe400078efcff */
[----:B------:R-:W-:Y:S01]  /*6ca40*/  LOP3.LUT P6, RZ, R244, 0x40000000, RZ, 0xc0, !PT ;  /* 0x40000000f4ff7812 */ /* 0x000fe200078cc0ff */
[----:B0-----:R-:W4:Y:S01]  /*6ca50*/  LDL.LU.64 R28, [R1+0x940] ;  /* 0x00094000011c7983 */ /* 0x001f220000300a00 */
        /* <DEDUP_REMOVED lines=20> */
[----:B0-----:R-:W4:Y:S01]  /*6cba0*/  LDL.LU.64 R224, [R1+0x938] ;  /* 0x0009380001e07983 */ /* 0x001f220000300a00 */
[----:B--2---:R-:W-:-:S09]  /*6cbb0*/  PRMT R7, R160, 0x7770, RZ ;  /* 0x00007770a0077816 */ /* 0x004fd200000000ff */
        /* <DEDUP_REMOVED lines=80> */
[----:B------:R-:W-:Y:S02]  /*6d0c0*/  PRMT R158, R158, 0x7773, RZ ;  /* 0x000077739e9e7816 */ /* 0x000fe400000000ff */
[----:B------:R-:W-:Y:S01]  /*6d0d0*/  LOP3.LUT R15, R15, 0xfffffff7, RZ, 0xc0, !PT ;  /* 0xfffffff70f0f7812 */ /* 0x000fe200078ec0ff */
[----:B---3--:R0:W-:Y:S04]  /*6d0e0*/  @P3 STG.E.U8 desc[UR44][R40.64], R7 ;  /* 0x0000000728003986 */ /* 0x0081e8000c10112c */
[----:B0-----:R-:W3:Y:S01]  /*6d0f0*/  LDL.LU.64 R40, [R1+0x8c8] ;  /* 0x0008c80001287983 */ /* 0x001ee20000300a00 */
[----:B--2---:R-:W-:-:S02]  /*6d100*/  PRMT R7, R162, 0x7770, RZ ;  /* 0x00007770a2077816 */ /* 0x004fc400000000ff */
[----:B------:R-:W-:Y:S02]  /*6d110*/  @P6 LOP3.LUT R15, R15, 0x8, RZ, 0xfc, !PT ;  /* 0x000000080f0f6812 */ /* 0x000fe400078efcff */
[----:B------:R-:W-:Y:S01]  /*6d120*/  LOP3.LUT P6, RZ, R244, 0x20000, RZ, 0xc0, !PT ;  /* 0x00020000f4ff7812 */ /* 0x000fe200078cc0ff */
[----:B----4-:R0:W-:Y:S04]  /*6d130*/  @P0 STG.E.U8 desc[UR44][R36.64], R158 ;  /* 0x0000009e24000986 */ /* 0x0101e8000c10112c */
[----:B------:R1:W-:Y:S04]  /*6d140*/  @P2 STG.E.U8 desc[UR44][R30.64], R7 ;  /* 0x000000071e002986 */ /* 0x0003e8000c10112c */
[----:B0-----:R-:W2:Y:S01]  /*6d150*/  LDL.LU.64 R36, [R1+0x8b8] ;  /* 0x0008b80001247983 */ /* 0x001ea20000300a00 */
[----:B-1----:R-:W-:-:S03]  /*6d160*/  PRMT R7, R162, 0x7771, RZ ;  /* 0x00007771a2077816 */ /* 0x002fc600000000ff */
        /* <DEDUP_REMOVED lines=13> */
[----:B------:R-:W-:-:S02]  /*6d240*/  LOP3.LUT P6, RZ, R15, 0x2, RZ, 0xc0, !PT ;  /* 0x000000020fff7812 */ /* 0x000fc400078cc0ff */
[----:B0-----:R-:W-:Y:S01]  /*6d250*/  PRMT R7, R159, 0x7771, RZ ;  /* 0x000077719f077816 */ /* 0x001fe200000000ff */
[----:B------:R-:W4:Y:S10]  /*6d260*/  LDL.LU.64 R226, [R1+0x890] ;  /* 0x0008900001e27983 */ /* 0x000f340000300a00 */
[----:B------:R0:W-:Y:S01]  /*6d270*/  @P6 STG.E.U8 desc[UR44][R56.64], R7 ;  /* 0x0000000738006986 */ /* 0x0001e2000c10112c */
[----:B------:R-:W-:-:S02]  /*6d280*/  LOP3.LUT P6, RZ, R15, 0x1, RZ, 0xc0, !PT ;  /* 0x000000010fff7812 */ /* 0x000fc400078cc0ff */
[----:B0-----:R-:W-:-:S11]  /*6d290*/  PRMT R7, R159, 0x7772, RZ ;  /* 0x000077729f077816 */ /* 0x001fd600000000ff */
[----:B------:R0:W-:Y:S01]  /*6d2a0*/  @P6 STG.E.U8 desc[UR44][R42.64], R7 ;  /* 0x000000072a006986 */ /* 0x0001e2000c10112c */
[----:B------:R-:W-:Y:S02]  /*6d2b0*/  LOP3.LUT P6, RZ, R0, 0x80000000, RZ, 0xc0, !PT ;  /* 0x8000000000ff7812 */ /* 0x000fe400078cc0ff */
[----:B------:R-:W-:-:S11]  /*6d2c0*/  PRMT R159, R159, 0x7773, RZ ;  /* 0x000077739f9f7816 */ /* 0x000fd600000000ff */
[----:B------:R1:W-:Y:S01]  /*6d2d0*/  @P6 STG.E.U8 desc[UR44][R164.64], R159 ;  /* 0x0000009fa4006986 */ /* 0x0003e2000c10112c */
[C---:B------:R-:W-:Y:S02]  /*6d2e0*/  LOP3.LUT P6, RZ, R0.reuse, 0x40000000, RZ, 0xc0, !PT ;  /* 0x4000000000ff7812 */ /* 0x040fe400078cc0ff */
[----:B0-----:R-:W-:Y:S01]  /*6d2f0*/  PRMT R7, R163, 0x7770, RZ ;  /* 0x00007770a3077816 */ /* 0x001fe200000000ff */
[----:B-1----:R-:W4:Y:S10]  /*6d300*/  LDL.LU.64 R164, [R1+0x21b0] ;  /* 0x0021b00001a47983 */ /* 0x002f340000300a00 */
[----:B------:R0:W-:Y:S01]  /*6d310*/  @P6 STG.E.U8 desc[UR44][R38.64], R7 ;  /* 0x0000000726006986 */ /* 0x0001e2000c10112c */
[----:B------:R-:W-:-:S02]  /*6d320*/  LOP3.LUT P6, RZ, R0, 0x20000000, RZ, 0xc0, !PT ;  /* 0x2000000000ff7812 */ /* 0x000fc400078cc0ff */
[----:B0-----:R-:W-:-:S11]  /*6d330*/  PRMT R7, R163, 0x7771, RZ ;  /* 0x00007771a3077816 */ /* 0x001fd600000000ff */
[----:B---3--:R0:W-:Y:S01]  /*6d340*/  @P6 STG.E.U8 desc[UR44][R40.64], R7 ;  /* 0x0000000728006986 */ /* 0x0081e2000c10112c */
[----:B------:R-:W-:Y:S02]  /*6d350*/  LOP3.LUT P6, RZ, R0, 0x10000000, RZ, 0xc0, !PT ;  /* 0x1000000000ff7812 */ /* 0x000fe400078cc0ff */
[----:B0-----:R-:W-:-:S11]  /*6d360*/  PRMT R7, R163, 0x7772, RZ ;  /* 0x00007772a3077816 */ /* 0x001fd600000000ff */
[----:B------:R0:W-:Y:S04]  /*6d370*/  @P6 STG.E.U8 desc[UR44][R168.64], R7 ;  /* 0x00000007a8006986 */ /* 0x0001e8000c10112c */
[----:B0-----:R-:W3:Y:S01]  /*6d380*/  LDL.LU.64 R168, [R1+0x21a8] ;  /* 0x0021a80001a87983 */ /* 0x001ee20000300a00 */
[C---:B------:R-:W-:Y:S02]  /*6d390*/  LOP3.LUT P1, RZ, R244.reuse, 0x100, RZ, 0xc0, !PT ;  /* 0x00000100f4ff7812 */ /* 0x040fe4000782c0ff */
[C---:B------:R-:W-:Y:S02]  /*6d3a0*/  LOP3.LUT P4, RZ, R244.reuse, 0x80, RZ, 0xc0, !PT ;  /* 0x00000080f4ff7812 */ /* 0x040fe4000788c0ff */
[----:B------:R-:W-:Y:S02]  /*6d3b0*/  LOP3.LUT P3, RZ, R244, 0x40, RZ, 0xc0, !PT ;  /* 0x00000040f4ff7812 */ /* 0x000fe4000786c0ff */
[----:B------:R-:W-:-:S02]  /*6d3c0*/  PRMT R163, R163, 0x7773, RZ ;  /* 0x00007773a3a37816 */ /* 0x000fc400000000ff */
[C---:B------:R-:W-:Y:S02]  /*6d3d0*/  LOP3.LUT P0, RZ, R244.reuse, 0x20, RZ, 0xc0, !PT ;  /* 0x00000020f4ff7812 */ /* 0x040fe4000780c0ff */
[----:B------:R-:W-:-:S03]  /*6d3e0*/  LOP3.LUT P2, RZ, R244, 0x10, RZ, 0xc0, !PT ;  /* 0x00000010f4ff7812 */ /* 0x000fc6000784c0ff */
[----:B--2---:R0:W-:Y:S04]  /*6d3f0*/  @P1 STG.E.U8 desc[UR44][R36.64], R163 ;  /* 0x000000a324001986 */ /* 0x0041e8000c10112c */
[----:B0-----:R-:W2:Y:S01]  /*6d400*/  LDL.LU.64 R36, [R1+0x888] ;  /* 0x0008880001247983 */ /* 0x001ea20000300a00 */
[----:B------:R-:W-:Y:S02]  /*6d410*/  LOP3.LUT P5, RZ, R244, 0x8, RZ, 0xc0, !PT ;  /* 0x00000008f4ff7812 */ /* 0x000fe400078ac0ff */
[----:B----4-:R-:W-:-:S05]  /*6d420*/  PRMT R7, R164, 0x7770, RZ ;  /* 0x00007770a4077816 */ /* 0x010fca00000000ff */
[----:B------:R0:W-:Y:S02]  /*6d430*/  @P4 STG.E.U8 desc[UR44][R30.64], R7 ;  /* 0x000000071e004986 */ /* 0x0001e4000c10112c */
[C---:B0-----:R-:W-:Y:S02]  /*6d440*/  PRMT R7, R164.reuse, 0x7771, RZ ;  /* 0x00007771a4077816 */ /* 0x041fe400000000ff */
[----:B------:R-:W4:Y:S04]  /*6d450*/  LDL.LU.64 R30, [R1+0x880] ;  /* 0x00088000011e7983 */ /* 0x000f280000300a00 */
[----:B------:R0:W-:Y:S02]  /*6d460*/  @P3 STG.E.U8 desc[UR44][R228.64], R7 ;  /* 0x00000007e4003986 */ /* 0x0001e4000c10112c */
[----:B0-----:R-:W-:-:S02]  /*6d470*/  PRMT R7, R164, 0x7772, RZ ;  /* 0x00007772a4077816 */ /* 0x001fc400000000ff */
[----:B------:R-:W4:Y:S01]  /*6d480*/  LDL.LU.64 R228, [R1+0x878] ;  /* 0x0008780001e47983 */ /* 0x000f220000300a00 */
[----:B------:R-:W-:-:S03]  /*6d490*/  PRMT R164, R164, 0x7773, RZ ;  /* 0x00007773a4a47816 */ /* 0x000fc600000000ff */
[----:B------:R0:W-:Y:S04]  /*6d4a0*/  @P0 STG.E.U8 desc[UR44][R28.64], R7 ;  /* 0x000000071c000986 */ /* 0x0001e8000c10112c */
[----:B------:R1:W-:Y:S04]  /*6d4b0*/  @P2 STG.E.U8 desc[UR44][R224.64], R164 ;  /* 0x000000a4e0002986 */ /* 0x0003e8000c10112c */
[----:B0-----:R-:W4:Y:S04]  /*6d4c0*/  LDL.LU.64 R28, [R1+0x870] ;  /* 0x00087000011c7983 */ /* 0x001f280000300a00 */
[----:B-1----:R-:W4:Y:S01]  /*6d4d0*/  LDL.LU.64 R224, [R1+0x868] ;  /* 0x0008680001e07983 */ /* 0x002f220000300a00 */
[----:B---3--:R-:W-:-:S05]  /*6d4e0*/  PRMT R7, R168, 0x7770, RZ ;  /* 0x00007770a8077816 */ /* 0x008fca00000000ff */
[----:B------:R0:W-:Y:S04]  /*6d4f0*/  @P5 STG.E.U8 desc[UR44][R226.64], R7 ;  /* 0x00000007e2005986 */ /* 0x0001e8000c10112c */
[----:B0-----:R-:W3:Y:S04]  /*6d500*/  LDL.LU.64 R226, [R1+0x860] ;  /* 0x0008600001e27983 */ /* 0x001ee80000300a00 */
[----:B------:R-:W3:Y:S04]  /*6d510*/  LDL.LU.64 R56, [R1+0x858] ;  /* 0x0008580001387983 */ /* 0x000ee80000300a00 */
[----:B------:R-:W3:Y:S04]  /*6d520*/  LDL.LU.64 R42, [R1+0x848] ;  /* 0x00084800012a7983 */ /* 0x000ee80000300a00 */
[----:B------:R-:W3:Y:S01]  /*6d530*/  LDL.LU.64 R38, [R1+0x840] ;  /* 0x0008400001267983 */ /* 0x000ee20000300a00 */
[----:B------:R-:W-:-:S02]  /*6d540*/  LOP3.LUT P6, RZ, R245, 0x400000, RZ, 0xc0, !PT ;  /* 0x00400000f5ff7812 */ /* 0x000fc400078cc0ff */
[----:B------:R-:W-:Y:S02]  /*6d550*/  LOP3.LUT R0, R0, 0xffefffff, RZ, 0xc0, !PT ;  /* 0xffefffff00007812 */ /* 0x000fe400078ec0ff */
[C---:B------:R-:W-:Y:S02]  /*6d560*/  LOP3.LUT P3, RZ, R244.reuse, 0x4, RZ, 0xc0, !PT ;  /* 0x00000004f4ff7812 */ /* 0x040fe4000786c0ff */
[----:B------:R-:W-:Y:S02]  /*6d570*/  LOP3.LUT P0, RZ, R244, 0x2, RZ, 0xc0, !PT ;  /* 0x00000002f4ff7812 */ /* 0x000fe4000780c0ff */
[----:B------:R-:W-:Y:S02]  /*6d580*/  PRMT R7, R168, 0x7771, RZ ;  /* 0x00007771a8077816 */ /* 0x000fe400000000ff */
[----:B------:R-:W-:Y:S02]  /*6d590*/  LOP3.LUT P2, RZ, R244, 0x1, RZ, 0xc0, !PT ;  /* 0x00000001f4ff7812 */ /* 0x000fe4000784c0ff */
[----:B------:R-:W-:Y:S01]  /*6d5a0*/  LOP3.LUT P5, RZ, R245, 0x80000000, RZ, 0xc0, !PT ;  /* 0x80000000f5ff7812 */ /* 0x000fe200078ac0ff */
        /* <DEDUP_REMOVED lines=21> */
[----:B--2---:R0:W-:Y:S01]  /*6d700*/  @P3 STG.E.U8 desc[UR44][R36.64], R7 ;  /* 0x0000000724003986 */ /* 0x0041e2000c10112c */
[----:B------:R-:W-:Y:S02]  /*6d710*/  LOP3.LUT R0, R0, 0xf7ffffff, RZ, 0xc0, !PT ;  /* 0xf7ffffff00007812 */ /* 0x000fe400078ec0ff */
[----:B0-----:R-:W-:-:S09]  /*6d720*/  PRMT R7, R168, 0x7772, RZ ;  /* 0x00007772a8077816 */ /* 0x001fd200000000ff */
[----:B------:R-:W-:Y:S02]  /*6d730*/  @P6 LOP3.LUT R0, R0, 0x8000000, RZ, 0xfc, !PT ;  /* 0x0800000000006812 */ /* 0x000fe400078efcff */
[----:B------:R-:W-:Y:S02]  /*6d740*/  LOP3.LUT P6, RZ, R245, 0x40000000, RZ, 0xc0, !PT ;  /* 0x40000000f5ff7812 */ /* 0x000fe400078cc0ff */
[----:B------:R-:W-:Y:S01]  /*6d750*/  PRMT R168, R168, 0x7773, RZ ;  /* 0x00007773a8a87816 */ /* 0x000fe200000000ff */
[----:B------:R-:W2:Y:S04]  /*6d760*/  LDL.LU.64 R36, [R1+0x828] ;  /* 0x0008280001247983 */ /* 0x000ea80000300a00 */
[----:B----4-:R0:W-:Y:S04]  /*6d770*/  @P0 STG.E.U8 desc[UR44][R30.64], R7 ;  /* 0x000000071e000986 */ /* 0x0101e8000c10112c */
        /* <DEDUP_REMOVED lines=9> */
[C---:B0-----:R-:W-:Y:S02]  /*6d810*/  PRMT R7, R165.reuse, 0x7772, RZ ;  /* 0x00007772a5077816 */ /* 0x041fe400000000ff */
[----:B------:R-:W-:Y:S01]  /*6d820*/  PRMT R165, R165, 0x7773, RZ ;  /* 0x00007773a5a57816 */ /* 0x000fe200000000ff */
[----:B------:R-:W4:Y:S08]  /*6d830*/  LDL.LU.64 R224, [R1+0x808] ;  /* 0x0008080001e07983 */ /* 0x000f300000300a00 */
[----:B---3--:R0:W-:Y:S01]  /*6d840*/  @P6 STG.E.U8 desc[UR44][R226.64], R7 ;  /* 0x00000007e2006986 */ /* 0x0081e2000c10112c */
[----:B------:R-:W-:-:S02]  /*6d850*/  LOP3.LUT P6, RZ, R0, 0x4000000, RZ, 0xc0, !PT ;  /* 0x0400000000ff7812 */ /* 0x000fc400078cc0ff */
[----:B0-----:R-:W-:Y:S01]  /*6d860*/  PRMT R7, R169, 0x7770, RZ ;  /* 0x00007770a9077816 */ /* 0x001fe200000000ff */
[----:B------:R-:W3:Y:S10]  /*6d870*/  LDL.LU.64 R226, [R1+0x800] ;  /* 0x0008000001e27983 */ /* 0x000ef40000300a00 */
[----:B------:R-:W-:Y:S01]  /*6d880*/  @P6 STG.E.U8 desc[UR44][R56.64], R165 ;  /* 0x000000a538006986 */ /* 0x000fe2000c10112c */
[----:B------:R-:W-:-:S13]  /*6d890*/  LOP3.LUT P6, RZ, R0, 0x2000000, RZ, 0xc0, !PT ;  /* 0x0200000000ff7812 */ /* 0x000fda00078cc0ff */
[----:B------:R0:W-:Y:S01]  /*6d8a0*/  @P6 STG.E.U8 desc[UR44][R166.64], R7 ;  /* 0x00000007a6006986 */ /* 0x0001e2000c10112c */
[C---:B------:R-:W-:Y:S02]  /*6d8b0*/  LOP3.LUT P6, RZ, R0.reuse, 0x1000000, RZ, 0xc0, !PT ;  /* 0x0100000000ff7812 */ /* 0x040fe400078cc0ff */
        /* <DEDUP_REMOVED lines=25> */
[----:B------:R-:W-:Y:S01]  /*6da50*/  @P4 STG.E.U8 desc[UR44][R228.64], R166 ;  /* 0x000000a6e4004986 */ /* 0x000fe2000c10112c */
[----:B---3--:R-:W-:-:S05]  /*6da60*/  PRMT R7, R170, 0x7770, RZ ;  /* 0x00007770aa077816 */ /* 0x008fca00000000ff */
        /* <DEDUP_REMOVED lines=10> */
[----:B------:R-:W2:Y:S04]  /*6db10*/  LDL.LU.64 R228, [R1+0x7e0] ;  /* 0x0007e00001e47983 */ /* 0x000ea80000300a00 */
[----:B------:R-:W2:Y:S04]  /*6db20*/  LDL.LU.64 R28, [R1+0x7d8] ;  /* 0x0007d800011c7983 */ /* 0x000ea80000300a00 */
[----:B------:R-:W2:Y:S01]  /*6db30*/  LDL.LU.64 R224, [R1+0x7d0] ;  /* 0x0007d00001e07983 */ /* 0x000ea20000300a00 */
[----:B------:R-:W-:-:S02]  /*6db40*/  LOP3.LUT P6, RZ, R245, 0x8, RZ, 0xc0, !PT ;  /* 0x00000008f5ff7812 */ /* 0x000fc400078cc0ff */
[----:B------:R-:W-:Y:S02]  /*6db50*/  LOP3.LUT R0, R0, 0xffffefff, RZ, 0xc0, !PT ;  /* 0xffffefff00007812 */ /* 0x000fe400078ec0ff */
[C---:B------:R-:W-:Y:S02]  /*6db60*/  LOP3.LUT P3, RZ, R245.reuse, 0x8000, RZ, 0xc0, !PT ;  /* 0x00008000f5ff7812 */ /* 0x040fe4000786c0ff */
[----:B------:R-:W-:Y:S02]  /*6db70*/  LOP3.LUT P0, RZ, R245, 0x4000, RZ, 0xc0, !PT ;  /* 0x00004000f5ff7812 */ /* 0x000fe4000780c0ff */
[----:B------:R-:W-:Y:S02]  /*6db80*/  PRMT R7, R167, 0x7770, RZ ;  /* 0x00007770a7077816 */ /* 0x000fe400000000ff */
[C---:B------:R-:W-:Y:S02]  /*6db90*/  LOP3.LUT P2, RZ, R245.reuse, 0x2000, RZ, 0xc0, !PT ;  /* 0x00002000f5ff7812 */ /* 0x040fe4000784c0ff */
[----:B------:R-:W-:Y:S01]  /*6dba0*/  LOP3.LUT P5, RZ, R245, 0x1000, RZ, 0xc0, !PT ;  /* 0x00001000f5ff7812 */ /* 0x000fe200078ac0ff */
[----:B------:R-:W2:Y:S04]  /*6dbb0*/  LDL.LU.64 R226, [R1+0x7c0] ;  /* 0x0007c00001e27983 */ /* 0x000ea80000300a00 */
        /* <DEDUP_REMOVED lines=30> */
[----:B------:R-:W3:Y:S04]  /*6dda0*/  LDL.LU.64 R36, [R1+0x788] ;  /* 0x0007880001247983 */ /* 0x000ee80000300a00 */
[----:B----4-:R0:W-:Y:S02]  /*6ddb0*/  @P0 STG.E.U8 desc[UR44][R30.64], R7 ;  /* 0x000000071e000986 */ /* 0x0101e4000c10112c */
[----:B0-----:R-:W-:-:S02]  /*6ddc0*/  PRMT R7, R167, 0x7772, RZ ;  /* 0x00007772a7077816 */ /* 0x001fc400000000ff */
[----:B------:R-:W-:Y:S01]  /*6ddd0*/  PRMT R167, R167, 0x7773, RZ ;  /* 0x00007773a7a77816 */ /* 0x000fe200000000ff */
[----:B------:R-:W4:Y:S04]  /*6dde0*/  LDL.LU.64 R30, [R1+0x780] ;  /* 0x00078000011e7983 */ /* 0x000f280000300a00 */
[----:B--2---:R0:W-:Y:S04]  /*6ddf0*/  @P2 STG.E.U8 desc[UR44][R228.64], R7 ;  /* 0x00000007e4002986 */ /* 0x0041e8000c10112c */
[----:B------:R-:W-:Y:S01]  /*6de00*/  @P5 STG.E.U8 desc[UR44][R28.64], R167 ;  /* 0x000000a71c005986 */ /* 0x000fe2000c10112c */
[----:B0-----:R-:W-:-:S03]  /*6de10*/  PRMT R7, R171, 0x7770, RZ ;  /* 0x00007770ab077816 */ /* 0x001fc600000000ff */
[----:B------:R-:W2:Y:S04]  /*6de20*/  LDL.LU.64 R228, [R1+0x778] ;  /* 0x0007780001e47983 */ /* 0x000ea80000300a00 */
[----:B------:R0:W-:Y:S01]  /*6de30*/  @P6 STG.E.U8 desc[UR44][R224.64], R7 ;  /* 0x00000007e0006986 */ /* 0x0001e2000c10112c */
[----:B------:R-:W-:Y:S02]  /*6de40*/  LOP3.LUT P6, RZ, R0, 0x80000, RZ, 0xc0, !PT ;  /* 0x0008000000ff7812 */ /* 0x000fe400078cc0ff */
[----:B0-----:R-:W-:-:S11]  /*6de50*/  PRMT R7, R171, 0x7771, RZ ;  /* 0x00007771ab077816 */ /* 0x001fd600000000ff */
[----:B------:R0:W-:Y:S04]  /*6de60*/  @P6 STG.E.U8 desc[UR44][R172.64], R7 ;  /* 0x00000007ac006986 */ /* 0x0001e8000c10112c */
[----:B0-----:R-:W3:Y:S01]  /*6de70*/  LDL.LU.64 R172, [R1+0x2188] ;  /* 0x0021880001ac7983 */ /* 0x001ee20000300a00 */
[C---:B------:R-:W-:Y:S02]  /*6de80*/  LOP3.LUT P6, RZ, R0.reuse, 0x40000, RZ, 0xc0, !PT ;  /* 0x0004000000ff7812 */ /* 0x040fe400078cc0ff */
[C---:B------:R-:W-:Y:S02]  /*6de90*/  PRMT R7, R171.reuse, 0x7772, RZ ;  /* 0x00007772ab077816 */ /* 0x040fe400000000ff */
[----:B------:R-:W-:Y:S01]  /*6dea0*/  PRMT R171, R171, 0x7773, RZ ;  /* 0x00007773abab7816 */ /* 0x000fe200000000ff */
[----:B------:R-:W2:Y:S04]  /*6deb0*/  LDL.LU.64 R28, [R1+0x770] ;  /* 0x00077000011c7983 */ /* 0x000ea80000300a00 */
[----:B------:R-:W2:Y:S04]  /*6dec0*/  LDL.LU.64 R224, [R1+0x768] ;  /* 0x0007680001e07983 */ /* 0x000ea80000300a00 */
[----:B------:R0:W-:Y:S01]  /*6ded0*/  @P6 STG.E.U8 desc[UR44][R226.64], R7 ;  /* 0x00000007e2006986 */ /* 0x0001e2000c10112c */
[----:B------:R-:W-:-:S03]  /*6dee0*/  LOP3.LUT P6, RZ, R0, 0x20000, RZ, 0xc0, !PT ;  /* 0x0002000000ff7812 */ /* 0x000fc600078cc0ff */
[----:B0-----:R-:W2:Y:S10]  /*6def0*/  LDL.LU.64 R226, [R1+0x760] ;  /* 0x0007600001e27983 */ /* 0x001eb40000300a00 */
[----:B------:R-:W-:Y:S01]  /*6df00*/  @P6 STG.E.U8 desc[UR44][R60.64], R171 ;  /* 0x000000ab3c006986 */ /* 0x000fe2000c10112c */
[----:B------:R-:W-:-:S02]  /*6df10*/  LOP3.LUT P6, RZ, R0, 0x10000, RZ, 0xc0, !PT ;  /* 0x0001000000ff7812 */ /* 0x000fc400078cc0ff */
[----:B---3--:R-:W-:-:S11]  /*6df20*/  PRMT R7, R172, 0x7770, RZ ;  /* 0x00007770ac077816 */ /* 0x008fd600000000ff */
        /* <DEDUP_REMOVED lines=13> */
[C---:B------:R-:W-:Y:S02]  /*6e000*/  LOP3.LUT P4, RZ, R245.reuse, 0x2, RZ, 0xc0, !PT ;  /* 0x00000002f5ff7812 */ /* 0x040fe4000788c0ff */
[----:B------:R-:W-:Y:S02]  /*6e010*/  LOP3.LUT P3, RZ, R245, 0x1, RZ, 0xc0, !PT ;  /* 0x00000001f5ff7812 */ /* 0x000fe4000786c0ff */
[----:B------:R-:W-:Y:S02]  /*6e020*/  LOP3.LUT P0, RZ, R246, 0x80000000, RZ, 0xc0, !PT ;  /* 0x80000000f6ff7812 */ /* 0x000fe4000780c0ff */
[----:B---3--:R-:W-:-:S05]  /*6e030*/  PRMT R7, R176, 0x7770, RZ ;  /* 0x00007770b0077816 */ /* 0x008fca00000000ff */
[----:B------:R0:W-:Y:S02]  /*6e040*/  @P6 STG.E.U8 desc[UR44][R40.64], R7 ;  /* 0x0000000728006986 */ /* 0x0001e4000c10112c */
[----:B0-----:R-:W-:-:S05]  /*6e050*/  PRMT R7, R176, 0x7771, RZ ;  /* 0x00007771b0077816 */ /* 0x001fca00000000ff */
[----:B------:R0:W-:Y:S02]  /*6e060*/  @P1 STG.E.U8 desc[UR44][R36.64], R7 ;  /* 0x0000000724001986 */ /* 0x0001e4000c10112c */
[C---:B0-----:R-:W-:Y:S02]  /*6e070*/  PRMT R7, R176.reuse, 0x7772, RZ ;  /* 0x00007772b0077816 */ /* 0x041fe400000000ff */
[----:B------:R-:W-:-:S03]  /*6e080*/  PRMT R176, R176, 0x7773, RZ ;  /* 0x00007773b0b07816 */ /* 0x000fc600000000ff */
[----:B----4-:R0:W-:Y:S04]  /*6e090*/  @P4 STG.E.U8 desc[UR44][R30.64], R7 ;  /* 0x000000071e004986 */ /* 0x0101e8000c10112c */
[----:B--2---:R1:W-:Y:S01]  /*6e0a0*/  @P3 STG.E.U8 desc[UR44][R228.64], R176 ;  /* 0x000000b0e4003986 */ /* 0x0043e2000c10112c */
        /* <DEDUP_REMOVED lines=43> */
[----:B------:R-:W3:Y:S04]  /*6e360*/  LDL.LU.64 R30, [R1+0x6f0] ;  /* 0x0006f000011e7983 */ /* 0x000ee80000300a00 */
[----:B------:R-:W3:Y:S04]  /*6e370*/  LDL.LU.64 R228, [R1+0x6e8] ;  /* 0x0006e80001e47983 */ /* 0x000ee80000300a00 */
[----:B----4-:R0:W-:Y:S04]  /*6e380*/  @P5 STG.E.U8 desc[UR44][R224.64], R7 ;  /* 0x00000007e0005986 */ /* 0x0101e8000c10112c */
[----:B------:R-:W4:Y:S01]  /*6e390*/  LDL.LU.64 R28, [R1+0x6e0] ;  /* 0x0006e000011c7983 */ /* 0x000f220000300a00 */
[----:B------:R-:W-:-:S02]  /*6e3a0*/  @P6 LOP3.LUT R0, R0, 0x80, RZ, 0xfc, !PT ;  /* 0x0000008000006812 */ /* 0x000fc400078efcff */
[----:B------:R-:W-:Y:S02]  /*6e3b0*/  LOP3.LUT P6, RZ, R246, 0x100000, RZ, 0xc0, !PT ;  /* 0x00100000f6ff7812 */ /* 0x000fe400078cc0ff */
[----:B------:R-:W-:Y:S01]  /*6e3c0*/  LOP3.LUT R0, R0, 0xfffffeff, RZ, 0xc0, !PT ;  /* 0xfffffeff00007812 */ /* 0x000fe200078ec0ff */
[----:B0-----:R-:W4:Y:S10]  /*6e3d0*/  LDL.LU.64 R224, [R1+0x6d8] ;  /* 0x0006d80001e07983 */ /* 0x001f340000300a00 */
        /* <DEDUP_REMOVED lines=11> */
[----:B------:R-:W-:Y:S01]  /*6e490*/  @P6 STG.E.U8 desc[UR44][R226.64], R177 ;  /* 0x000000b1e2006986 */ /* 0x000fe2000c10112c */
[----:B------:R-:W-:Y:S02]  /*6e4a0*/  LOP3.LUT P6, RZ, R0, 0x800, RZ, 0xc0, !PT ;  /* 0x0000080000ff7812 */ /* 0x000fe400078cc0ff */
        /* <DEDUP_REMOVED lines=26> */
[----:B0-----:R-:W-:-:S11]  /*6e650*/  PRMT R7, R178, 0x7772, RZ ;  /* 0x00007772b2077816 */ /* 0x001fd600000000ff */
[----:B------:R0:W-:Y:S01]  /*6e660*/  @P6 STG.E.U8 desc[UR44][R40.64], R7 ;  /* 0x0000000728006986 */ /* 0x0001e2000c10112c */
        /* <DEDUP_REMOVED lines=22> */
[C---:B------:R-:W-:Y:S02]  /*6e7d0*/  LOP3.LUT P2, RZ, R246.reuse, 0x80, RZ, 0xc0, !PT ;  /* 0x00000080f6ff7812 */ /* 0x040fe4000784c0ff */
[C---:B------:R-:W-:Y:S02]  /*6e7e0*/  PRMT R7, R179.reuse, 0x7772, RZ ;  /* 0x00007772b3077816 */ /* 0x040fe400000000ff */
        /* <DEDUP_REMOVED lines=23> */
[----:B----4-:R-:W-:Y:S01]  /*6e960*/  @P0 STG.E.U8 desc[UR44][R30.64], R179 ;  /* 0x000000b31e000986 */ /* 0x010fe2000c10112c */
[----:B--2---:R-:W-:-:S05]  /*6e970*/  PRMT R7, R180, 0x7770, RZ ;  /* 0x00007770b4077816 */ /* 0x004fca00000000ff */
[----:B------:R0:W-:Y:S02]  /*6e980*/  @P2 STG.E.U8 desc[UR44][R228.64], R7 ;  /* 0x00000007e4002986 */ /* 0x0001e4000c10112c */
[----:B0-----:R-:W-:-:S05]  /*6e990*/  PRMT R7, R180, 0x7771, RZ ;  /* 0x00007771b4077816 */ /* 0x001fca00000000ff */
[----:B------:R0:W-:Y:S04]  /*6e9a0*/  @P5 STG.E.U8 desc[UR44][R184.64], R7 ;  /* 0x00000007b8005986 */ /* 0x0001e8000c10112c */
[----:B0-----:R-:W2:Y:S01]  /*6e9b0*/  LDL.LU.64 R184, [R1+0x2160] ;  /* 0x0021600001b87983 */ /* 0x001ea20000300a00 */
[----:B------:R-:W-:Y:S02]  /*6e9c0*/  LOP3.LUT R0, R0, 0xfffffffe, RZ, 0xc0, !PT ;  /* 0xfffffffe00007812 */ /* 0x000fe400078ec0ff */
[----:B------:R-:W-:Y:S01]  /*6e9d0*/  PRMT R7, R180, 0x7772, RZ ;  /* 0x00007772b4077816 */ /* 0x000fe200000000ff */
[----:B------:R-:W3:Y:S01]  /*6e9e0*/  LDL.LU.64 R36, [R1+0x658] ;  /* 0x0006580001247983 */ /* 0x000ee20000300a00 */
[----:B------:R-:W-:Y:S02]  /*6e9f0*/  @P6 LOP3.LUT R0, R0, 0x1, RZ, 0xfc, !PT ;  /* 0x0000000100006812 */ /* 0x000fe400078efcff */
[----:B------:R-:W-:-:S02]  /*6ea00*/  LOP3.LUT P6, RZ, R246, 0x4, RZ, 0xc0, !PT ;  /* 0x00000004f6ff7812 */ /* 0x000fc400078cc0ff */
        /* <DEDUP_REMOVED lines=23> */
[----:B------:R-:W-:Y:S01]  /*6eb80*/  @P6 STG.E.U8 desc[UR44][R60.64], R7 ;  /* 0x000000073c006986 */ /* 0x000fe2000c10112c */
[----:B------:R-:W-:-:S02]  /*6eb90*/  LOP3.LUT P6, RZ, R0, 0x1, RZ, 0xc0, !PT ;  /* 0x0000000100ff7812 */ /* 0x000fc400078cc0ff */
[C---:B------:R-:W-:Y:S02]  /*6eba0*/  PRMT R0, R184.reuse, 0x7772, RZ ;  /* 0x00007772b8007816 */ /* 0x040fe400000000ff */
[----:B------:R-:W-:-:S09]  /*6ebb0*/  PRMT R184, R184, 0x7773, RZ ;  /* 0x00007773b8b87816 */ /* 0x000fd200000000ff */
[----:B------:R0:W-:Y:S01]  /*6ebc0*/  @P6 STG.E.U8 desc[UR44][R56.64], R0 ;  /* 0x0000000038006986 */ /* 0x0001e2000c10112c */
[----:B------:R-:W-:-:S13]  /*6ebd0*/  LOP3.LUT P6, RZ, R16, 0x80000000, RZ, 0xc0, !PT ;  /* 0x8000000010ff7812 */ /* 0x000fda00078cc0ff */
        /* <DEDUP_REMOVED lines=15> */
[----:B------:R-:W-:Y:S02]  /*6ecd0*/  PRMT R0, R185, 0x7770, RZ ;  /* 0x00007770b9007816 */ /* 0x000fe400000000ff */
[C---:B------:R-:W-:Y:S02]  /*6ece0*/  LOP3.LUT P0, RZ, R247.reuse, 0x2000000, RZ, 0xc0, !PT ;  /* 0x02000000f7ff7812 */ /* 0x040fe4000780c0ff */
[C---:B------:R-:W-:Y:S02]  /*6ecf0*/  LOP3.LUT P2, RZ, R247.reuse, 0x1000000, RZ, 0xc0, !PT ;  /* 0x01000000f7ff7812 */ /* 0x040fe4000784c0ff */
[----:B------:R-:W-:Y:S01]  /*6ed00*/  LOP3.LUT P5, RZ, R247, 0x800000, RZ, 0xc0, !PT ;  /* 0x00800000f7ff7812 */ /* 0x000fe200078ac0ff */
[----:B---3--:R-:W-:Y:S04]  /*6ed10*/  @P1 STG.E.U8 desc[UR44][R36.64], R181 ;  /* 0x000000b524001986 */ /* 0x008fe8000c10112c */
[----:B----4-:R0:W-:Y:S02]  /*6ed20*/  @P4 STG.E.U8 desc[UR44][R30.64], R0 ;  /* 0x000000001e004986 */ /* 0x0101e4000c10112c */
[----:B0-----:R-:W-:-:S05]  /*6ed30*/  PRMT R0, R185, 0x7771, RZ ;  /* 0x00007771b9007816 */ /* 0x001fca00000000ff */
[----:B------:R0:W-:Y:S01]  /*6ed40*/  @P3 STG.E.U8 desc[UR44][R228.64], R0 ;  /* 0x00000000e4003986 */ /* 0x0001e2000c10112c */
[----:B------:R-:W-:Y:S02]  /*6ed50*/  LOP3.LUT P3, RZ, R247, 0x400000, RZ, 0xc0, !PT ;  /* 0x00400000f7ff7812 */ /* 0x000fe4000786c0ff */
[C---:B0-----:R-:W-:Y:S02]  /*6ed60*/  PRMT R0, R185.reuse, 0x7772, RZ ;  /* 0x00007772b9007816 */ /* 0x041fe400000000ff */
[----:B------:R-:W-:Y:S01]  /*6ed70*/  PRMT R185, R185, 0x7773, RZ ;  /* 0x00007773b9b97816 */ /* 0x000fe200000000ff */
[----:B------:R-:W3:Y:S04]  /*6ed80*/  LDL.LU.64 R228, [R1+0x620] ;  /* 0x0006200001e47983 */ /* 0x000ee80000300a00 */
        /* <DEDUP_REMOVED lines=53> */
[----:B0-----:R-:W-:Y:S02]  /*6f0e0*/  PRMT R0, R186, 0x7771, RZ ;  /* 0x00007771ba007816 */ /* 0x001fe400000000ff */
[----:B------:R-:W2:Y:S04]  /*6f0f0*/  LDL.LU.64 R224, [R1+0x5b0] ;  /* 0x0005b00001e07983 */ /* 0x000ea80000300a00 */
[----:B------:R0:W-:Y:S01]  /*6f100*/  @P6 STG.E.U8 desc[UR44][R226.64], R0 ;  /* 0x00000000e2006986 */ /* 0x0001e2000c10112c */
[----:B------:R-:W-:Y:S02]  /*6f110*/  LOP3.LUT P6, RZ, R16, 0x8000000, RZ, 0xc0, !PT ;  /* 0x0800000010ff7812 */ /* 0x000fe400078cc0ff */
        /* <DEDUP_REMOVED lines=35> */
[----:B--2---:R-:W-:-:S05]  /*6f350*/  PRMT R0, R188, 0x7770, RZ ;  /* 0x00007770bc007816 */ /* 0x004fca00000000ff */
        /* <DEDUP_REMOVED lines=22> */
[----:B------:R-:W-:Y:S01]  /*6f4c0*/  LOP3.LUT P5, RZ, R247, 0x1, RZ, 0xc0, !PT ;  /* 0x00000001f7ff7812 */ /* 0x000fe200078ac0ff */
[----:B------:R-:W4:Y:S01]  /*6f4d0*/  LDL.LU.64 R38, [R1+0x538] ;  /* 0x0005380001267983 */ /* 0x000f220000300a00 */
[----:B---3--:R-:W-:-:S13]  /*6f4e0*/  LOP3.LUT P6, RZ, R248, 0x800000, RZ, 0xc0, !PT ;  /* 0x00800000f8ff7812 */ /* 0x008fda00078cc0ff */
        /* <DEDUP_REMOVED lines=18> */
[----:B--2---:R-:W-:-:S09]  /*6f610*/  PRMT R0, R192, 0x7770, RZ ;  /* 0x00007770c0007816 */ /* 0x004fd200000000ff */
[----:B------:R-:W-:Y:S02]  /*6f620*/  @P6 LOP3.LUT R16, R16, 0x40000, RZ, 0xfc, !PT ;  /* 0x0004000010106812 */ /* 0x000fe400078efcff */
[----:B------:R-:W-:Y:S01]  /*6f630*/  LOP3.LUT P6, RZ, R248, 0x40000000, RZ, 0xc0, !PT ;  /* 0x40000000f8ff7812 */ /* 0x000fe200078cc0ff */
[----:B----4-:R0:W-:Y:S01]  /*6f640*/  @P3 STG.E.U8 desc[UR44][R40.64], R0 ;  /* 0x0000000028003986 */ /* 0x0101e2000c10112c */
[----:B------:R-:W-:Y:S02]  /*6f650*/  LOP3.LUT R16, R16, 0xfff7ffff, RZ, 0xc0, !PT ;  /* 0xfff7ffff10107812 */ /* 0x000fe400078ec0ff */
[----:B0-----:R-:W-:-:S09]  /*6f660*/  PRMT R0, R192, 0x7771, RZ ;  /* 0x00007771c0007816 */ /* 0x001fd200000000ff */
[----:B------:R-:W-:Y:S02]  /*6f670*/  @P6 LOP3.LUT R16, R16, 0x80000, RZ, 0xfc, !PT ;  /* 0x0008000010106812 */ /* 0x000fe400078efcff */
[----:B------:R-:W-:Y:S01]  /*6f680*/  LOP3.LUT P6, RZ, R248, 0x80000000, RZ, 0xc0, !PT ;  /* 0x80000000f8ff7812 */ /* 0x000fe200078cc0ff */
[----:B------:R-:W2:Y:S04]  /*6f690*/  LDL.LU.64 R40, [R1+0x530] ;  /* 0x0005300001287983 */ /* 0x000ea80000300a00 */
[----:B------:R0:W-:Y:S02]  /*6f6a0*/  @P0 STG.E.U8 desc[UR44][R36.64], R0 ;  /* 0x0000000024000986 */ /* 0x0001e4000c10112c */
        /* <DEDUP_REMOVED lines=61> */
[----:B------:R-:W4:Y:S01]  /*6fa80*/  LDL.LU.64 R224, [R1+0x4d0] ;  /* 0x0004d00001e07983 */ /* 0x000f220000300a00 */
        /* <DEDUP_REMOVED lines=19> */
[----:B0-----:R-:W2:Y:S01]  /*6fbc0*/  LDL.LU.64 R226, [R1+0x4c0] ;  /* 0x0004c00001e27983 */ /* 0x001ea20000300a00 */
[----:B------:R-:W-:Y:S02]  /*6fbd0*/  LOP3.LUT R16, R16, 0xfffffbff, RZ, 0xc0, !PT ;  /* 0xfffffbff10107812 */ /* 0x000fe400078ec0ff */
[----:B------:R-:W-:-:S02]  /*6fbe0*/  LOP3.LUT P2, RZ, R248, 0x8000, RZ, 0xc0, !PT ;  /* 0x00008000f8ff7812 */ /* 0x000fc4000784c0ff */
[----:B------:R-:W-:Y:S02]  /*6fbf0*/  LOP3.LUT P3, RZ, R248, 0x4000, RZ, 0xc0, !PT ;  /* 0x00004000f8ff7812 */ /* 0x000fe4000786c0ff */
[----:B------:R-:W-:Y:S02]  /*6fc00*/  PRMT R0, R191, 0x7770, RZ ;  /* 0x00007770bf007816 */ /* 0x000fe400000000ff */
[----:B------:R-:W-:Y:S02]  /*6fc10*/  @P6 LOP3.LUT R16, R16, 0x400, RZ, 0xfc, !PT ;  /* 0x0000040010106812 */ /* 0x000fe400078efcff */
[C---:B------:R-:W-:Y:S02]  /*6fc20*/  LOP3.LUT P6, RZ, R248.reuse, 0x400, RZ, 0xc0, !PT ;  /* 0x00000400f8ff7812 */ /* 0x040fe400078cc0ff */
[C---:B------:R-:W-:Y:S02]  /*6fc30*/  LOP3.LUT P0, RZ, R248.reuse, 0x2000, RZ, 0xc0, !PT ;  /* 0x00002000f8ff7812 */ /* 0x040fe4000780c0ff */
[----:B------:R-:W-:-:S02]  /*6fc40*/  LOP3.LUT P5, RZ, R248, 0x1000, RZ, 0xc0, !PT ;  /* 0x00001000f8ff7812 */ /* 0x000fc400078ac0ff */
[----:B------:R-:W-:Y:S01]  /*6fc50*/  LOP3.LUT R16, R16, 0xfffff7ff, RZ, 0xc0, !PT ;  /* 0xfffff7ff10107812 */ /* 0x000fe200078ec0ff */
[----:B------:R-:W2:Y:S04]  /*6fc60*/  LDL.LU.64 R56, [R1+0x4b0] ;  /* 0x0004b00001387983 */ /* 0x000ea80000300a00 */
[----:B------:R-:W2:Y:S04]  /*6fc70*/  LDL.LU.64 R42, [R1+0x4a8] ;  /* 0x0004a800012a7983 */ /* 0x000ea80000300a00 */
[----:B------:R-:W2:Y:S04]  /*6fc80*/  LDL.LU.64 R38, [R1+0x4a0] ;  /* 0x0004a00001267983 */ /* 0x000ea80000300a00 */
[----:B------:R-:W2:Y:S04]  /*6fc90*/  LDL.LU.64 R40, [R1+0x498] ;  /* 0x0004980001287983 */ /* 0x000ea80000300a00 */
[----:B---3--:R0:W-:Y:S01]  /*6fca0*/  @P2 STG.E.U8 desc[UR44][R36.64], R0 ;  /* 0x0000000024002986 */ /* 0x0081e2000c10112c */
[----:B------:R-:W-:-:S02]  /*6fcb0*/  @P6 LOP3.LUT R16, R16, 0x800, RZ, 0xfc, !PT ;  /* 0x0000080010106812 */ /* 0x000fc400078efcff */
[----:B------:R-:W-:Y:S02]  /*6fcc0*/  LOP3.LUT P6, RZ, R248, 0x800, RZ, 0xc0, !PT ;  /* 0x00000800f8ff7812 */ /* 0x000fe400078cc0ff */
[C---:B0-----:R-:W-:Y:S01]  /*6fcd0*/  PRMT R0, R191.reuse, 0x7771, RZ ;  /* 0x00007771bf007816 */ /* 0x041fe200000000ff */
[----:B------:R-:W3:Y:S04]  /*6fce0*/  LDL.LU.64 R36, [R1+0x490] ;  /* 0x0004900001247983 */ /* 0x000ee80000300a00 */
[----:B----4-:R0:W-:Y:S02]  /*6fcf0*/  @P3 STG.E.U8 desc[UR44][R30.64], R0 ;  /* 0x000000001e003986 */ /* 0x0101e4000c10112c */
[C---:B0-----:R-:W-:Y:S02]  /*6fd00*/  PRMT R0, R191.reuse, 0x7772, RZ ;  /* 0x00007772bf007816 */ /* 0x041fe400000000ff */
[----:B------:R-:W-:Y:S01]  /*6fd10*/  PRMT R191, R191, 0x7773, RZ ;  /* 0x00007773bfbf7816 */ /* 0x000fe200000000ff */
[----:B------:R-:W4:Y:S04]  /*6fd20*/  LDL.LU.64 R30, [R1+0x488] ;  /* 0x00048800011e7983 */ /* 0x000f280000300a00 */
[----:B------:R0:W-:Y:S04]  /*6fd30*/  @P0 STG.E.U8 desc[UR44][R228.64], R0 ;  /* 0x00000000e4000986 */ /* 0x0001e8000c10112c */
[----:B------:R1:W-:Y:S01]  /*6fd40*/  @P5 STG.E.U8 desc[UR44][R28.64], R191 ;  /* 0x000000bf1c005986 */ /* 0x0003e2000c10112c */
[----:B0-----:R-:W-:-:S03]  /*6fd50*/  PRMT R0, R195, 0x7770, RZ ;  /* 0x00007770c3007816 */ /* 0x001fc600000000ff */
[----:B------:R-:W4:Y:S04]  /*6fd60*/  LDL.LU.64 R228, [R1+0x480] ;  /* 0x0004800001e47983 */ /* 0x000f280000300a00 */
[----:B-1----:R-:W4:Y:S04]  /*6fd70*/  LDL.LU.64 R28, [R1+0x478] ;  /* 0x00047800011c7983 */ /* 0x002f280000300a00 */
        /* <DEDUP_REMOVED lines=8> */
[----:B------:R-:W4:Y:S08]  /*6fe00*/  LDL.LU.64 R224, [R1+0x470] ;  /* 0x0004700001e07983 */ /* 0x000f300000300a00 */
[----:B--2---:R0:W-:Y:S01]  /*6fe10*/  @P6 STG.E.U8 desc[UR44][R226.64], R0 ;  /* 0x00000000e2006986 */ /* 0x0041e2000c10112c */
[----:B------:R-:W-:-:S03]  /*6fe20*/  LOP3.LUT P6, RZ, R16, 0x200, RZ, 0xc0, !PT ;  /* 0x0000020010ff7812 */ /* 0x000fc600078cc0ff */
[----:B0-----:R-:W2:Y:S10]  /*6fe30*/  LDL.LU.64 R226, [R1+0x468] ;  /* 0x0004680001e27983 */ /* 0x001eb40000300a00 */
[----:B------:R0:W-:Y:S04]  /*6fe40*/  @P6 STG.E.U8 desc[UR44][R200.64], R195 ;  /* 0x000000c3c8006986 */ /* 0x0001e8000c10112c */
[----:B0-----:R-:W4:Y:S01]  /*6fe50*/  LDL.LU.64 R200, [R1+0x2118] ;  /* 0x0021180001c87983 */ /* 0x001f220000300a00 */
[----:B------:R-:W-:-:S02]  /*6fe60*/  LOP3.LUT P6, RZ, R16, 0x100, RZ, 0xc0, !PT ;  /* 0x0000010010ff7812 */ /* 0x000fc400078cc0ff */
[C---:B------:R-:W-:Y:S02]  /*6fe70*/  LOP3.LUT P1, RZ, R248.reuse, 0x8, RZ, 0xc0, !PT ;  /* 0x00000008f8ff7812 */ /* 0x040fe4000782c0ff */
[C---:B------:R-:W-:Y:S02]  /*6fe80*/  LOP3.LUT P4, RZ, R248.reuse, 0x4, RZ, 0xc0, !PT ;  /* 0x00000004f8ff7812 */ /* 0x040fe4000788c0ff */
[C---:B------:R-:W-:Y:S02]  /*6fe90*/  LOP3.LUT P2, RZ, R248.reuse, 0x2, RZ, 0xc0, !PT ;  /* 0x00000002f8ff7812 */ /* 0x040fe4000784c0ff */
[----:B------:R-:W-:Y:S02]  /*6fea0*/  LOP3.LUT P3, RZ, R248, 0x1, RZ, 0xc0, !PT ;  /* 0x00000001f8ff7812 */ /* 0x000fe4000786c0ff */
[C---:B------:R-:W-:Y:S02]  /*6feb0*/  LOP3.LUT P0, RZ, R249.reuse, 0x80000000, RZ, 0xc0, !PT ;  /* 0x80000000f9ff7812 */ /* 0x040fe4000780c0ff */
[----:B------:R-:W-:-:S02]  /*6fec0*/  LOP3.LUT P5, RZ, R249, 0x40000000, RZ, 0xc0, !PT ;  /* 0x40000000f9ff7812 */ /* 0x000fc400078ac0ff */
        /* <DEDUP_REMOVED lines=11> */
[----:B----4-:R-:W-:-:S05]  /*6ff80*/  PRMT R0, R200, 0x7770, RZ ;  /* 0x00007770c8007816 */ /* 0x010fca00000000ff */
[----:B------:R0:W-:Y:S02]  /*6ff90*/  @P1 STG.E.U8 desc[UR44][R36.64], R0 ;  /* 0x0000000024001986 */ /* 0x0001e4000c10112c */
[C---:B0-----:R-:W-:Y:S02]  /*6ffa0*/  PRMT R0, R200.reuse, 0x7771, RZ ;  /* 0x00007771c8007816 */ /* 0x041fe400000000ff */
[----:B------:R-:W3:Y:S04]  /*6ffb0*/  LDL.LU.64 R36, [R1+0x460] ;  /* 0x0004600001247983 */ /* 0x000ee80000300a00 */
[----:B------:R0:W-:Y:S02]  /*6ffc0*/  @P4 STG.E.U8 desc[UR44][R30.64], R0 ;  /* 0x000000001e004986 */ /* 0x0001e4000c10112c */
[----:B0-----:R-:W-:-:S02]  /*6ffd0*/  PRMT R0, R200, 0x7772, RZ ;  /* 0x00007772c8007816 */ /* 0x001fc400000000ff */
[----:B------:R-:W-:-:S03]  /*6ffe0*/  PRMT R200, R200, 0x7773, RZ ;  /* 0x00007773c8c87816 */ /* 0x000fc600000000ff */
[----:B------:R0:W-:Y:S04]  /*6fff0*/  @P2 STG.E.U8 desc[UR44][R228.64], R0 ;  /* 0x00000000e4002986 */ /* 0x0001e8000c10112c */
[----:B------:R-:W-:Y:S01]  /*70000*/  @P3 STG.E.U8 desc[UR44][R28.64], R200 ;  /* 0x000000c81c003986 */ /* 0x000fe2000c10112c */
[----:B0-----:R-:W-:-:S05]  /*70010*/  PRMT R0, R197, 0x7770, RZ ;  /* 0x00007770c5007816 */ /* 0x001fca00000000ff */
[----:B------:R0:W-:Y:S02]  /*70020*/  @P0 STG.E.U8 desc[UR44][R224.64], R0 ;  /* 0x00000000e0000986 */ /* 0x0001e4000c10112c */
[----:B0-----:R-:W-:-:S05]  /*70030*/  PRMT R0, R197, 0x7771, RZ ;  /* 0x00007771c5007816 */ /* 0x001fca00000000ff */
[----:B--2---:R0:W-:Y:S04]  /*70040*/  @P5 STG.E.U8 desc[UR44][R226.64], R0 ;  /* 0x00000000e2005986 */ /* 0x0041e8000c10112c */
[----:B0-----:R-:W2:Y:S04]  /*70050*/  LDL.LU.64 R226, [R1+0x458] ;  /* 0x0004580001e27983 */ /* 0x001ea80000300a00 */
[----:B------:R-:W4:Y:S01]  /*70060*/  LDL.LU.64 R30, [R1+0x450] ;  /* 0x00045000011e7983 */ /* 0x000f220000300a00 */
[C---:B------:R-:W-:Y:S02]  /*70070*/  LOP3.LUT P2, RZ, R249.reuse, 0x20000000, RZ, 0xc0, !PT ;  /* 0x20000000f9ff7812 */ /* 0x040fe4000784c0ff */
[----:B------:R-:W-:-:S02]  /*70080*/  LOP3.LUT P3, RZ, R249, 0x10000000, RZ, 0xc0, !PT ;  /* 0x10000000f9ff7812 */ /* 0x000fc4000786c0ff */
[----:B------:R-:W-:Y:S02]  /*70090*/  LOP3.LUT P4, RZ, R249, 0x8000000, RZ, 0xc0, !PT ;  /* 0x08000000f9ff7812 */ /* 0x000fe4000788c0ff */
[----:B------:R-:W-:Y:S02]  /*700a0*/  PRMT R0, R197, 0x7772, RZ ;  /* 0x00007772c5007816 */ /* 0x000fe400000000ff */
[----:B------:R-:W-:Y:S02]  /*700b0*/  LOP3.LUT P0, RZ, R249, 0x4000000, RZ, 0xc0, !PT ;  /* 0x04000000f9ff7812 */ /* 0x000fe4000780c0ff */
[----:B------:R-:W-:Y:S01]  /*700c0*/  PRMT R197, R197, 0x7773, RZ ;  /* 0x00007773c5c57816 */ /* 0x000fe200000000ff */
[----:B------:R-:W4:Y:S04]  /*700d0*/  LDL.LU.64 R228, [R1+0x440] ;  /* 0x0004400001e47983 */ /* 0x000f280000300a00 */
[----:B------:R-:W4:Y:S04]  /*700e0*/  LDL.LU.64 R28, [R1+0x438] ;  /* 0x00043800011c7983 */ /* 0x000f280000300a00 */
[----:B------:R-:W4:Y:S04]  /*700f0*/  LDL.LU.64 R224, [R1+0x428] ;  /* 0x0004280001e07983 */ /* 0x000f280000300a00 */
[----:B------:R-:W4:Y:S04]  /*70100*/  LDL.LU.64 R56, [R1+0x420] ;  /* 0x0004200001387983 */ /* 0x000f280000300a00 */
[----:B---3--:R0:W-:Y:S02]  /*70110*/  @P2 STG.E.U8 desc[UR44][R36.64], R0 ;  /* 0x0000000024002986 */ /* 0x0081e4000c10112c */
[----:B0-----:R-:W-:-:S02]  /*70120*/  PRMT R0, R201, 0x7770, RZ ;  /* 0x00007770c9007816 */ /* 0x001fc400000000ff */
[----:B--2---:R0:W-:Y:S04]  /*70130*/  @P3 STG.E.U8 desc[UR44][R226.64], R197 ;  /* 0x000000c5e2003986 */ /* 0x0041e8000c10112c */
[----:B----4-:R1:W-:Y:S04]  /*70140*/  @P4 STG.E.U8 desc[UR44][R30.64], R0 ;  /* 0x000000001e004986 */ /* 0x0103e8000c10112c */
[----:B0-----:R-:W2:Y:S01]  /*70150*/  LDL.LU.64 R226, [R1+0x418] ;  /* 0x0004180001e27983 */ /* 0x001ea20000300a00 */
[----:B-1----:R-:W-:-:S03]  /*70160*/  PRMT R0, R201, 0x7771, RZ ;  /* 0x00007771c9007816 */ /* 0x002fc600000000ff */
[----:B------:R-:W3:Y:S04]  /*70170*/  LDL.LU.64 R42, [R1+0x410] ;  /* 0x00041000012a7983 */ /* 0x000ee80000300a00 */
[----:B------:R0:W-:Y:S04]  /*70180*/  @P0 STG.E.U8 desc[UR44][R198.64], R0 ;  /* 0x00000000c6000986 */ /* 0x0001e8000c10112c */
[----:B0-----:R-:W4:Y:S01]  /*70190*/  LDL.LU.64 R198, [R1+0x2110] ;  /* 0x0021100001c67983 */ /* 0x001f220000300a00 */
[C---:B------:R-:W-:Y:S02]  /*701a0*/  LOP3.LUT P6, RZ, R249.reuse, 0x20000, RZ, 0xc0, !PT ;  /* 0x00020000f9ff7812 */ /* 0x040fe400078cc0ff */
[----:B------:R-:W-:-:S02]  /*701b0*/  LOP3.LUT P1, RZ, R249, 0x800000, RZ, 0xc0, !PT ;  /* 0x00800000f9ff7812 */ /* 0x000fc4000782c0ff */
[----:B------:R-:W-:Y:S02]  /*701c0*/  LOP3.LUT R221, R221, 0x7fffffff, RZ, 0xc0, !PT ;  /* 0x7fffffffdddd7812 */ /* 0x000fe400078ec0ff */
[----:B------:R-:W-:Y:S02]  /*701d0*/  LOP3.LUT R16, R16, 0xffffffef, RZ, 0xc0, !PT ;  /* 0xffffffef10107812 */ /* 0x000fe400078ec0ff */
[----:B------:R-:W-:Y:S02]  /*701e0*/  LOP3.LUT P5, RZ, R249, 0x2000000, RZ, 0xc0, !PT ;  /* 0x02000000f9ff7812 */ /* 0x000fe400078ac0ff */
[----:B------:R-:W-:Y:S01]  /*701f0*/  PRMT R0, R201, 0x7772, RZ ;  /* 0x00007772c9007816 */ /* 0x000fe200000000ff */
[----:B------:R-:W3:Y:S02]  /*70200*/  LDL.LU.64 R38, [R1+0x408] ;  /* 0x0004080001267983 */ /* 0x000ee40000300a00 */
[----:B------:R-:W-:Y:S02]  /*70210*/  @P6 LOP3.LUT R221, R221, 0x80000000, RZ, 0xfc, !PT ;  /* 0x80000000dddd6812 */ /* 0x000fe400078efcff */
[----:B------:R-:W-:-:S02]  /*70220*/  LOP3.LUT P6, RZ, R249, 0x40000, RZ, 0xc0, !PT ;  /* 0x00040000f9ff7812 */ /* 0x000fc400078cc0ff */
[----:B------:R-:W-:Y:S02]  /*70230*/  @P1 LOP3.LUT R16, R16, 0x10, RZ, 0xfc, !PT ;  /* 0x0000001010101812 */ /* 0x000fe400078efcff */
[----:B------:R-:W-:Y:S02]  /*70240*/  PRMT R201, R201, 0x7773, RZ ;  /* 0x00007773c9c97816 */ /* 0x000fe400000000ff */
[----:B------:R0:W-:Y:S04]  /*70250*/  @P5 STG.E.U8 desc[UR44][R228.64], R0 ;  /* 0x00000000e4005986 */ /* 0x0001e8000c10112c */
[----:B------:R-:W3:Y:S01]  /*70260*/  LDL.LU.64 R40, [R1+0x400] ;  /* 0x0004000001287983 */ /* 0x000ee20000300a00 */
[----:B------:R-:W-:Y:S02]  /*70270*/  LOP3.LUT R16, R16, 0xfffffffe, RZ, 0xc0, !PT ;  /* 0xfffffffe10107812 */ /* 0x000fe400078ec0ff */
[----:B------:R-:W-:Y:S01]  /*70280*/  LOP3.LUT P1, RZ, R249, 0x1000000, RZ, 0xc0, !PT ;  /* 0x01000000f9ff7812 */ /* 0x000fe2000782c0ff */
[----:B------:R-:W3:Y:S04]  /*70290*/  LDL.LU.64 R36, [R1+0x3f8] ;  /* 0x0003f80001247983 */ /* 0x000ee80000300a00 */
[----:B------:R-:W3:Y:S01]  /*702a0*/  LDL.LU.64 R30, [R1+0x3f0] ;  /* 0x0003f000011e7983 */ /* 0x000ee20000300a00 */
[----:B------:R-:W-:-:S02]  /*702b0*/  @P6 LOP3.LUT R16, R16, 0x1, RZ, 0xfc, !PT ;  /* 0x0000000110106812 */ /* 0x000fc400078efcff */
[----:B------:R-:W-:Y:S01]  /*702c0*/  LOP3.LUT P6, RZ, R249, 0x80000, RZ, 0xc0, !PT ;  /* 0x00080000f9ff7812 */ /* 0x000fe200078cc0ff */
[----:B0-----:R-:W3:Y:S01]  /*702d0*/  LDL.LU.64 R228, [R1+0x3e8] ;  /* 0x0003e80001e47983 */ /* 0x001ee20000300a00 */
[----:B------:R-:W-:-:S11]  /*702e0*/  LOP3.LUT R16, R16, 0xfffffffd, RZ, 0xc0, !PT ;  /* 0xfffffffd10107812 */ /* 0x000fd600078ec0ff */
[----:B------:R-:W-:Y:S02]  /*702f0*/  @P6 LOP3.LUT R16, R16, 0x2, RZ, 0xfc, !PT ;  /* 0x0000000210106812 */ /* 0x000fe400078efcff */
[----:B------:R-:W-:Y:S02]  /*70300*/  LOP3.LUT P6, RZ, R249, 0x100000, RZ, 0xc0, !PT ;  /* 0x00100000f9ff7812 */ /* 0x000fe400078cc0ff */
[----:B------:R-:W-:-:S11]  /*70310*/  LOP3.LUT R16, R16, 0xfffffffb, RZ, 0xc0, !PT ;  /* 0xfffffffb10107812 */ /* 0x000fd600078ec0ff */
[----:B------:R-:W-:Y:S02]  /*70320*/  @P6 LOP3.LUT R16, R16, 0x4, RZ, 0xfc, !PT ;  /* 0x0000000410106812 */ /* 0x000fe400078efcff */
[----:B------:R-:W-:Y:S02]  /*70330*/  LOP3.LUT P6, RZ, R249, 0x200000, RZ, 0xc0, !PT ;  /* 0x00200000f9ff7812 */ /* 0x000fe400078cc0ff */
[----:B------:R-:W-:Y:S01]  /*70340*/  LOP3.LUT R16, R16, 0xfffffff7, RZ, 0xc0, !PT ;  /* 0xfffffff710107812 */ /* 0x000fe200078ec0ff */
[----:B------:R-:W-:Y:S10]  /*70350*/  @P1 STG.E.U8 desc[UR44][R28.64], R201 ;  /* 0x000000c91c001986 */ /* 0x000ff4000c10112c */
[----:B------:R-:W-:-:S04]  /*70360*/  @P6 LOP3.LUT R16, R16, 0x8, RZ, 0xfc, !PT ;  /* 0x0000000810106812 */ /* 0x000fc800078efcff */
[----:B------:R-:W-:Y:S02]  /*70370*/  LOP3.LUT P1, RZ, R16, 0x10, RZ, 0xc0, !PT ;  /* 0x0000001010ff7812 */ /* 0x000fe4000782c0ff */
[----:B------:R-:W-:Y:S02]  /*70380*/  LOP3.LUT P6, RZ, R249, 0x400000, RZ, 0xc0, !PT ;  /* 0x00400000f9ff7812 */ /* 0x000fe400078cc0ff */
[----:B----4-:R-:W-:-:S09]  /*70390*/  PRMT R0, R198, 0x7770, RZ ;  /* 0x00007770c6007816 */ /* 0x010fd200000000ff */
[----:B------:R0:W-:Y:S04]  /*703a0*/  @P1 STG.E.U8 desc[UR44][R202.64], R0 ;  /* 0x00000000ca001986 */ /* 0x0001e8000c10112c */
[----:B0-----:R-:W4:Y:S01]  /*703b0*/  LDL.LU.64 R202, [R1+0x2108] ;  /* 0x0021080001ca7983 */ /* 0x001f220000300a00 */
[----:B------:R-:W-:-:S03]  /*703c0*/  PRMT R0, R198, 0x7771, RZ ;  /* 0x00007771c6007816 */ /* 0x000fc600000000ff */
[----:B------:R-:W3:Y:S04]  /*703d0*/  LDL.LU.64 R28, [R1+0x3e0] ;  /* 0x0003e000011c7983 */ /* 0x000ee80000300a00 */
[----:B------:R0:W-:Y:S01]  /*703e0*/  @P6 STG.E.U8 desc[UR44][R224.64], R0 ;  /* 0x00000000e0006986 */ /* 0x0001e2000c10112c */
[----:B------:R-:W-:Y:S02]  /*703f0*/  LOP3.LUT P6, RZ, R16, 0x8, RZ, 0xc0, !PT ;  /* 0x0000000810ff7812 */ /* 0x000fe400078cc0ff */
[----:B0-----:R-:W-:Y:S01]  /*70400*/  PRMT R0, R198, 0x7772, RZ ;  /* 0x00007772c6007816 */ /* 0x001fe200000000ff */
[----:B------:R-:W3:Y:S10]  /*70410*/  LDL.LU.64 R224, [R1+0x3d8] ;  /* 0x0003d80001e07983 */ /* 0x000ef40000300a00 */
[----:B------:R-:W-:Y:S01]  /*70420*/  @P6 STG.E.U8 desc[UR44][R56.64], R0 ;  /* 0x0000000038006986 */ /* 0x000fe2000c10112c */
[----:B------:R-:W-:-:S02]  /*70430*/  LOP3.LUT P6, RZ, R16, 0x4, RZ, 0xc0, !PT ;  /* 0x0000000410ff7812 */ /* 0x000fc400078cc0ff */
[----:B------:R-:W-:-:S11]  /*70440*/  PRMT R198, R198, 0x7773, RZ ;  /* 0x00007773c6c67816 */ /* 0x000fd600000000ff */
[----:B--2---:R0:W-:Y:S04]  /*70450*/  @P6 STG.E.U8 desc[UR44][R226.64], R198 ;  /* 0x000000c6e2006986 */ /* 0x0041e8000c10112c */
[----:B0-----:R-:W2:Y:S01]  /*70460*/  LDL.LU.64 R226, [R1+0x3d0] ;  /* 0x0003d00001e27983 */ /* 0x001ea20000300a00 */
[----:B------:R-:W-:Y:S02]  /*70470*/  LOP3.LUT P6, RZ, R16, 0x2, RZ, 0xc0, !PT ;  /* 0x0000000210ff7812 */ /* 0x000fe400078cc0ff */
[C---:B------:R-:W-:Y:S02]  /*70480*/  LOP3.LUT P2, RZ, R249.reuse, 0x10000, RZ, 0xc0, !PT ;  /* 0x00010000f9ff7812 */ /* 0x040fe4000784c0ff */
[C---:B------:R-:W-:Y:S02]  /*70490*/  LOP3.LUT P3, RZ, R249.reuse, 0x8000, RZ, 0xc0, !PT ;  /* 0x00008000f9ff7812 */ /* 0x040fe4000786c0ff */
[----:B------:R-:W-:-:S02]  /*704a0*/  LOP3.LUT P4, RZ, R249, 0x4000, RZ, 0xc0, !PT ;  /* 0x00004000f9ff7812 */ /* 0x000fc4000788c0ff */
[C---:B------:R-:W-:Y:S02]  /*704b0*/  LOP3.LUT P0, RZ, R249.reuse, 0x2000, RZ, 0xc0, !PT ;  /* 0x00002000f9ff7812 */ /* 0x040fe4000780c0ff */
[C---:B------:R-:W-:Y:S02]  /*704c0*/  LOP3.LUT P5, RZ, R249.reuse, 0x1000, RZ, 0xc0, !PT ;  /* 0x00001000f9ff7812 */ /* 0x040fe400078ac0ff */
[----:B------:R-:W-:Y:S02]  /*704d0*/  LOP3.LUT P1, RZ, R249, 0x800, RZ, 0xc0, !PT ;  /* 0x00000800f9ff7812 */ /* 0x000fe4000782c0ff */
[C---:B------:R-:W-:Y:S02]  /*704e0*/  PRMT R0, R199.reuse, 0x7770, RZ ;  /* 0x00007770c7007816 */ /* 0x040fe400000000ff */
[----:B------:R-:W-:Y:S02]  /*704f0*/  PRMT R10, R199, 0x7771, RZ ;  /* 0x00007771c70a7816 */ /* 0x000fe400000000ff */
[----:B----4-:R-:W-:-:S05]  /*70500*/  PRMT R7, R202, 0x7770, RZ ;  /* 0x00007770ca077816 */ /* 0x010fca00000000ff */
[----:B---3--:R0:W-:Y:S01]  /*70510*/  @P6 STG.E.U8 desc[UR44][R42.64], R7 ;  /* 0x000000072a006986 */ /* 0x0081e2000c10112c */
[----:B------:R-:W-:Y:S02]  /*70520*/  LOP3.LUT P6, RZ, R16, 0x1, RZ, 0xc0, !PT ;  /* 0x0000000110ff7812 */ /* 0x000fe400078cc0ff */
[C---:B------:R-:W-:Y:S02]  /*70530*/  PRMT R8, R202.reuse, 0x7771, RZ ;  /* 0x00007771ca087816 */ /* 0x040fe400000000ff */
[----:B------:R-:W-:-:S09]  /*70540*/  PRMT R9, R202, 0x7772, RZ ;  /* 0x00007772ca097816 */ /* 0x000fd200000000ff */
[----:B------:R1:W-:Y:S01]  /*70550*/  @P6 STG.E.U8 desc[UR44][R38.64], R8 ;  /* 0x0000000826006986 */ /* 0x0003e2000c10112c */
[----:B------:R-:W-:Y:S02]  /*70560*/  LOP3.LUT P6, RZ, R221, 0x80000000, RZ, 0xc0, !PT ;  /* 0x80000000ddff7812 */ /* 0x000fe400078cc0ff */
[----:B------:R-:W-:Y:S02]  /*70570*/  PRMT R202, R202, 0x7773, RZ ;  /* 0x00007773caca7816 */ /* 0x000fe400000000ff */
[C---:B0-----:R-:W-:Y:S02]  /*70580*/  PRMT R7, R199.reuse, 0x7772, RZ ;  /* 0x00007772c7077816 */ /* 0x041fe400000000ff */
[----:B------:R-:W-:-:S07]  /*70590*/  PRMT R199, R199, 0x7773, RZ ;  /* 0x00007773c7c77816 */ /* 0x000fce00000000ff */
[----:B------:R0:W-:Y:S01]  /*705a0*/  @P6 STG.E.U8 desc[UR44][R40.64], R9 ;  /* 0x0000000928006986 */ /* 0x0001e2000c10112c */
[----:B------:R-:W-:-:S03]  /*705b0*/  LOP3.LUT P6, RZ, R249, 0x400, RZ, 0xc0, !PT ;  /* 0x00000400f9ff7812 */ /* 0x000fc600078cc0ff */
[----:B------:R-:W-:Y:S01]  /*705c0*/  @P2 STG.E.U8 desc[UR44][R36.64], R202 ;  /* 0x000000ca24002986 */ /* 0x000fe2000c10112c */
[----:B-1----:R-:W-:-:S03]  /*705d0*/  PRMT R8, R203, 0x7770, RZ ;  /* 0x00007770cb087816 */ /* 0x002fc600000000ff */
[----:B------:R1:W-:Y:S04]  /*705e0*/  @P3 STG.E.U8 desc[UR44][R30.64], R0 ;  /* 0x000000001e003986 */ /* 0x0003e8000c10112c */
[----:B------:R3:W-:Y:S04]  /*705f0*/  @P4 STG.E.U8 desc[UR44][R228.64], R10 ;  /* 0x0000000ae4004986 */ /* 0x0007e8000c10112c */
[----:B------:R4:W-:Y:S04]  /*70600*/  @P0 STG.E.U8 desc[UR44][R28.64], R7 ;  /* 0x000000071c000986 */ /* 0x0009e8000c10112c */
[----:B------:R2:W-:Y:S01]  /*70610*/  @P5 STG.E.U8 desc[UR44][R224.64], R199 ;  /* 0x000000c7e0005986 */ /* 0x0005e2000c10112c */
[----:B0-----:R-:W-:-:S03]  /*70620*/  PRMT R9, R203, 0x7771, RZ ;  /* 0x00007771cb097816 */ /* 0x001fc600000000ff */
[----:B-1----:R-:W2:Y:S04]  /*70630*/  LDL.LU.64 R30, [R1+0x3c0] ;  /* 0x0003c000011e7983 */ /* 0x002ea80000300a00 */
[----:B---3--:R-:W3:Y:S04]  /*70640*/  LDL.LU.64 R228, [R1+0x3b8] ;  /* 0x0003b80001e47983 */ /* 0x008ee80000300a00 */
[----:B----4-:R-:W4:Y:S04]  /*70650*/  LDL.LU.64 R28, [R1+0x3b0] ;  /* 0x0003b000011c7983 */ /* 0x010f280000300a00 */
[----:B--2---:R0:W-:Y:S04]  /*70660*/  @P1 STG.E.U8 desc[UR44][R226.64], R8 ;  /* 0x00000008e2001986 */ /* 0x0041e8000c10112c */
[----:B------:R-:W2:Y:S04]  /*70670*/  LDL.LU.64 R224, [R1+0x3a0] ;  /* 0x0003a00001e07983 */ /* 0x000ea80000300a00 */
[----:B------:R1:W-:Y:S04]  /*70680*/  @P6 STG.E.U8 desc[UR44][R204.64], R9 ;  /* 0x00000009cc006986 */ /* 0x0003e8000c10112c */
[----:B0-----:R-:W2:Y:S04]  /*70690*/  LDL.LU.64 R226, [R1+0x398] ;  /* 0x0003980001e27983 */ /* 0x001ea80000300a00 */
[----:B-1----:R-:W4:Y:S01]  /*706a0*/  LDL.LU.64 R204, [R1+0x2100] ;  /* 0x0021000001cc7983 */ /* 0x002f220000300a00 */
[----:B------:R-:W-:-:S02]  /*706b0*/  LOP3.LUT P2, RZ, R249, 0x200, RZ, 0xc0, !PT ;  /* 0x00000200f9ff7812 */ /* 0x000fc4000784c0ff */
[C---:B------:R-:W-:Y:S02]  /*706c0*/  LOP3.LUT P3, RZ, R249.reuse, 0x100, RZ, 0xc0, !PT ;  /* 0x00000100f9ff7812 */ /* 0x040fe4000786c0ff */
[C---:B------:R-:W-:Y:S02]  /*706d0*/  LOP3.LUT P4, RZ, R249.reuse, 0x80, RZ, 0xc0, !PT ;  /* 0x00000080f9ff7812 */ /* 0x040fe4000788c0ff */
[----:B------:R-:W-:Y:S02]  /*706e0*/  LOP3.LUT P0, RZ, R249, 0x40, RZ, 0xc0, !PT ;  /* 0x00000040f9ff7812 */ /* 0x000fe4000780c0ff */
[C---:B------:R-:W-:Y:S02]  /*706f0*/  PRMT R0, R203.reuse, 0x7772, RZ ;  /* 0x00007772cb007816 */ /* 0x040fe400000000ff */
[----:B------:R-:W-:Y:S01]  /*70700*/  PRMT R203, R203, 0x7773, RZ ;  /* 0x00007773cbcb7816 */ /* 0x000fe200000000ff */
[----:B------:R-:W2:Y:S04]  /*70710*/  LDL.LU.64 R60, [R1+0x390] ;  /* 0x00039000013c7983 */ /* 0x000ea80000300a00 */
[----:B------:R-:W2:Y:S04]  /*70720*/  LDL.LU.64 R56, [R1+0x388] ;  /* 0x0003880001387983 */ /* 0x000ea80000300a00 */
[----:B------:R-:W2:Y:S04]  /*70730*/  LDL.LU.64 R42, [R1+0x380] ;  /* 0x00038000012a7983 */ /* 0x000ea80000300a00 */
[----:B------:R-:W2:Y:S04]  /*70740*/  LDL.LU.64 R38, [R1+0x378] ;  /* 0x0003780001267983 */ /* 0x000ea80000300a00 */
[----:B------:R-:W2:Y:S04]  /*70750*/  LDL.LU.64 R40, [R1+0x370] ;  /* 0x0003700001287983 */ /* 0x000ea80000300a00 */
[----:B------:R-:W2:Y:S01]  /*70760*/  LDL.LU.64 R36, [R1+0x368] ;  /* 0x0003680001247983 */ /* 0x000ea20000300a00 */
[----:B------:R-:W-:-:S04]  /*70770*/  LOP3.LUT P5, RZ, R249, 0x10, RZ, 0xc0, !PT ;  /* 0x00000010f9ff7812 */ /* 0x000fc800078ac0ff */
[----:B------:R-:W-:Y:S02]  /*70780*/  P2R R11, PR, RZ, 0x20 ;  /* 0x00000020ff0b7803 */ /* 0x000fe40000000000 */
[----:B------:R-:W-:Y:S01]  /*70790*/  LOP3.LUT P5, RZ, R249, 0x20, RZ, 0xc0, !PT ;  /* 0x00000020f9ff7812 */ /* 0x000fe200078ac0ff */
[----:B------:R-:W-:Y:S04]  /*707a0*/  @P2 STG.E.U8 desc[UR44][R30.64], R0 ;  /* 0x000000001e002986 */ /* 0x000fe8000c10112c */
[----:B---3--:R-:W-:Y:S01]  /*707b0*/  @P3 STG.E.U8 desc[UR44][R228.64], R203 ;  /* 0x000000cbe4003986 */ /* 0x008fe2000c10112c */
[C---:B----4-:R-:W-:Y:S02]  /*707c0*/  PRMT R7, R204.reuse, 0x7770, RZ ;  /* 0x00007770cc077816 */ /* 0x050fe400000000ff */
[----:B------:R-:W-:-:S03]  /*707d0*/  PRMT R10, R204, 0x7771, RZ ;  /* 0x00007771cc0a7816 */ /* 0x000fc600000000ff */
[----:B------:R-:W-:Y:S04]  /*707e0*/  @P4 STG.E.U8 desc[UR44][R28.64], R7 ;  /* 0x000000071c004986 */ /* 0x000fe8000c10112c */
[----:B------:R0:W-:Y:S04]  /*707f0*/  @P0 STG.E.U8 desc[UR44][R208.64], R10 ;  /* 0x0000000ad0000986 */ /* 0x0001e8000c10112c */
[----:B0-----:R-:W3:Y:S01]  /*70800*/  LDL.LU.64 R208, [R1+0x20f8] ;  /* 0x0020f80001d07983 */ /* 0x001ee20000300a00 */
[----:B------:R-:W-:-:S03]  /*70810*/  PRMT R8, R204, 0x7772, RZ ;  /* 0x00007772cc087816 */ /* 0x000fc600000000ff */
[----:B------:R-:W4:Y:S01]  /*70820*/  LDL.LU.64 R30, [R1+0x360] ;  /* 0x00036000011e7983 */ /* 0x000f220000300a00 */
[----:B------:R-:W-:-:S03]  /*70830*/  PRMT R204, R204, 0x7773, RZ ;  /* 0x00007773cccc7816 */ /* 0x000fc600000000ff */
[----:B------:R-:W4:Y:S04]  /*70840*/  LDL.LU.64 R228, [R1+0x358] ;  /* 0x0003580001e47983 */ /* 0x000f280000300a00 */
[----:B--2---:R0:W-:Y:S01]  /*70850*/  @P5 STG.E.U8 desc[UR44][R224.64], R8 ;  /* 0x00000008e0005986 */ /* 0x0041e2000c10112c */
[----:B------:R-:W-:-:S03]  /*70860*/  ISETP.NE.AND P5, PT, R11, RZ, PT ;  /* 0x000000ff0b00720c */ /* 0x000fc60003fa5270 */
[----:B------:R-:W2:Y:S04]  /*70870*/  LDL.LU.64 R28, [R1+0x350] ;  /* 0x00035000011c7983 */ /* 0x000ea80000300a00 */
[----:B0-----:R-:W2:Y:S06]  /*70880*/  LDL.LU.64 R224, [R1+0x348] ;  /* 0x0003480001e07983 */ /* 0x001eac0000300a00 */
[----:B------:R0:W-:Y:S04]  /*70890*/  @P5 STG.E.U8 desc[UR44][R226.64], R204 ;  /* 0x000000cce2005986 */ /* 0x0001e8000c10112c */
[----:B0-----:R-:W2:Y:S01]  /*708a0*/  LDL.LU.64 R226, [R1+0x340] ;  /* 0x0003400001e27983 */ /* 0x001ea20000300a00 */
[----:B------:R-:W-:-:S04]  /*708b0*/  LOP3.LUT P1, RZ, R250, 0x40000000, RZ, 0xc0, !PT ;  /* 0x40000000faff7812 */ /* 0x000fc8000782c0ff */
[----:B------:R-:W-:Y:S02]  /*708c0*/  P2R R16, PR, RZ, 0x2 ;  /* 0x00000002ff107803 */ /* 0x000fe40000000000 */
        /* <DEDUP_REMOVED lines=8> */
[----:B------:R-:W-:Y:S02]  /*70950*/  LOP3.LUT P1, RZ, R249, 0x8, RZ, 0xc0, !PT ;  /* 0x00000008f9ff7812 */ /* 0x000fe4000782c0ff */
[----:B------:R-:W-:Y:S02]  /*70960*/  PRMT R8, R205, 0x7770, RZ ;  /* 0x00007770cd087816 */ /* 0x000fe400000000ff */
[C---:B------:R-:W-:Y:S02]  /*70970*/  LOP3.LUT P6, RZ, R250.reuse, 0x20000000, RZ, 0xc0, !PT ;  /* 0x20000000faff7812 */ /* 0x040fe400078cc0ff */
[C---:B------:R-:W-:Y:S02]  /*70980*/  LOP3.LUT P2, RZ, R250.reuse, 0x10000000, RZ, 0xc0, !PT ;  /* 0x10000000faff7812 */ /* 0x040fe4000784c0ff */
[----:B------:R-:W-:-:S02]  /*70990*/  LOP3.LUT P3, RZ, R250, 0x8000000, RZ, 0xc0, !PT ;  /* 0x08000000faff7812 */ /* 0x000fc4000786c0ff */
[C---:B------:R-:W-:Y:S02]  /*709a0*/  LOP3.LUT P4, RZ, R250.reuse, 0x4000000, RZ, 0xc0, !PT ;  /* 0x04000000faff7812 */ /* 0x040fe4000788c0ff */
[C---:B------:R-:W-:Y:S02]  /*709b0*/  LOP3.LUT P0, RZ, R250.reuse, 0x2000000, RZ, 0xc0, !PT ;  /* 0x02000000faff7812 */ /* 0x040fe4000780c0ff */
[----:B------:R-:W-:Y:S02]  /*709c0*/  LOP3.LUT P5, RZ, R250, 0x1000000, RZ, 0xc0, !PT ;  /* 0x01000000faff7812 */ /* 0x000fe400078ac0ff */
[----:B------:R-:W-:Y:S02]  /*709d0*/  PRMT R10, R205, 0x7771, RZ ;  /* 0x00007771cd0a7816 */ /* 0x000fe400000000ff */
[----:B---3--:R-:W-:-:S05]  /*709e0*/  PRMT R0, R208, 0x7770, RZ ;  /* 0x00007770d0007816 */ /* 0x008fca00000000ff */
[----:B------:R0:W-:Y:S01]  /*709f0*/  @P1 STG.E.U8 desc[UR44][R60.64], R0 ;  /* 0x000000003c001986 */ /* 0x0001e2000c10112c */
[----:B------:R-:W-:Y:S02]  /*70a00*/  ISETP.NE.AND P1, PT, R12, RZ, PT ;  /* 0x000000ff0c00720c */ /* 0x000fe40003f25270 */
[C---:B------:R-:W-:Y:S02]  /*70a10*/  PRMT R9, R208.reuse, 0x7771, RZ ;  /* 0x00007771d0097816 */ /* 0x040fe400000000ff */
[----:B------:R-:W-:-:S09]  /*70a20*/  PRMT R7, R208, 0x7772, RZ ;  /* 0x00007772d0077816 */ /* 0x000fd200000000ff */
[----:B------:R-:W-:Y:S01]  /*70a30*/  @P1 STG.E.U8 desc[UR44][R56.64], R9 ;  /* 0x0000000938001986 */ /* 0x000fe2000c10112c */
[----:B------:R-:W-:Y:S02]  /*70a40*/  ISETP.NE.AND P1, PT, R13, RZ, PT ;  /* 0x000000ff0d00720c */ /* 0x000fe40003f25270 */
[----:B------:R-:W-:-:S11]  /*70a50*/  PRMT R208, R208, 0x7773, RZ ;  /* 0x00007773d0d07816 */ /* 0x000fd600000000ff */
[----:B------:R1:W-:Y:S01]  /*70a60*/  @P1 STG.E.U8 desc[UR44][R42.64], R7 ;  /* 0x000000072a001986 */ /* 0x0003e2000c10112c */
[----:B------:R-:W-:-:S13]  /*70a70*/  ISETP.NE.AND P1, PT, R14, RZ, PT ;  /* 0x000000ff0e00720c */ /* 0x000fda0003f25270 */
[----:B------:R-:W-:Y:S01]  /*70a80*/  @P1 STG.E.U8 desc[UR44][R38.64], R208 ;  /* 0x000000d026001986 */ /* 0x000fe2000c10112c */
[----:B------:R-:W-:Y:S02]  /*70a90*/  ISETP.NE.AND P1, PT, R15, RZ, PT ;  /* 0x000000ff0f00720c */ /* 0x000fe40003f25270 */
[C---:B0-----:R-:W-:Y:S02]  /*70aa0*/  PRMT R0, R205.reuse, 0x7772, RZ ;  /* 0x00007772cd007816 */ /* 0x041fe400000000ff */
[----:B------:R-:W-:-:S09]  /*70ab0*/  PRMT R205, R205, 0x7773, RZ ;  /* 0x00007773cdcd7816 */ /* 0x000fd200000000ff */
[----:B------:R0:W-:Y:S01]  /*70ac0*/  @P1 STG.E.U8 desc[UR44][R40.64], R8 ;  /* 0x0000000828001986 */ /* 0x0001e2000c10112c */
[----:B------:R-:W-:Y:S02]  /*70ad0*/  ISETP.NE.AND P1, PT, R16, RZ, PT ;  /* 0x000000ff1000720c */ /* 0x000fe40003f25270 */
[C---:B-1----:R-:W-:Y:S02]  /*70ae0*/  PRMT R7, R209.reuse, 0x7770, RZ ;  /* 0x00007770d1077816 */ /* 0x042fe400000000ff */
[C---:B------:R-:W-:Y:S02]  /*70af0*/  PRMT R9, R209.reuse, 0x7771, RZ ;  /* 0x00007771d1097816 */ /* 0x040fe400000000ff */
[C---:B0-----:R-:W-:Y:S02]  /*70b00*/  PRMT R8, R209.reuse, 0x7772, RZ ;  /* 0x00007772d1087816 */ /* 0x041fe400000000ff */
[----:B------:R-:W-:-:S05]  /*70b10*/  PRMT R209, R209, 0x7773, RZ ;  /* 0x00007773d1d17816 */ /* 0x000fca00000000ff */
[----:B------:R0:W-:Y:S04]  /*70b20*/  @P1 STG.E.U8 desc[UR44][R36.64], R10 ;  /* 0x0000000a24001986 */ /* 0x0001e8000c10112c */
[----:B----4-:R1:W-:Y:S04]  /*70b30*/  @P6 STG.E.U8 desc[UR44][R30.64], R0 ;  /* 0x000000001e006986 */ /* 0x0103e8000c10112c */
[----:B------:R-:W-:Y:S04]  /*70b40*/  @P2 STG.E.U8 desc[UR44][R228.64], R205 ;  /* 0x000000cde4002986 */ /* 0x000fe8000c10112c */
[----:B--2---:R-:W-:Y:S04]  /*70b50*/  @P3 STG.E.U8 desc[UR44][R28.64], R7 ;  /* 0x000000071c003986 */ /* 0x004fe8000c10112c */
[----:B------:R-:W-:Y:S04]  /*70b60*/  @P4 STG.E.U8 desc[UR44][R224.64], R9 ;  /* 0x00000009e0004986 */ /* 0x000fe8000c10112c */
[----:B------:R-:W-:Y:S04]  /*70b70*/  @P0 STG.E.U8 desc[UR44][R226.64], R8 ;  /* 0x00000008e2000986 */ /* 0x000fe8000c10112c */
[----:B------:R2:W-:Y:S04]  /*70b80*/  @P5 STG.E.U8 desc[UR44][R206.64], R209 ;  /* 0x000000d1ce005986 */ /* 0x0005e8000c10112c */
[----:B0-----:R-:W3:Y:S04]  /*70b90*/  LDL.LU.64 R36, [R1+0x330] ;  /* 0x0003300001247983 */ /* 0x001ee80000300a00 */
[----:B-1----:R-:W4:Y:S04]  /*70ba0*/  LDL.LU.64 R30, [R1+0x320] ;  /* 0x00032000011e7983 */ /* 0x002f280000300a00 */
[----:B--2---:R-:W2:Y:S01]  /*70bb0*/  LDL.LU.64 R206, [R1+0x20f0] ;  /* 0x0020f00001ce7983 */ /* 0x004ea20000300a00 */
[----:B------:R-:W-:-:S02]  /*70bc0*/  LOP3.LUT P1, RZ, R250, 0x800000, RZ, 0xc0, !PT ;  /* 0x00800000faff7812 */ /* 0x000fc4000782c0ff */
[----:B------:R-:W-:Y:S01]  /*70bd0*/  LOP3.LUT P2, RZ, R250, 0x400000, RZ, 0xc0, !PT ;  /* 0x00400000faff7812 */ /* 0x000fe2000784c0ff */
[----:B------:R-:W4:Y:S04]  /*70be0*/  LDL.LU.64 R228, [R1+0x318] ;  /* 0x0003180001e47983 */ /* 0x000f280000300a00 */
[----:B------:R-:W4:Y:S04]  /*70bf0*/  LDL.LU.64 R226, [R1+0x310] ;  /* 0x0003100001e27983 */ /* 0x000f280000300a00 */
[----:B------:R-:W4:Y:S04]  /*70c00*/  LDL.LU.64 R28, [R1+0x308] ;  /* 0x00030800011c7983 */ /* 0x000f280000300a00 */
[----:B------:R-:W4:Y:S04]  /*70c10*/  LDL.LU.64 R224, [R1+0x300] ;  /* 0x0003000001e07983 */ /* 0x000f280000300a00 */
[----:B------:R-:W4:Y:S04]  /*70c20*/  LDL.LU.64 R56, [R1+0x2f8] ;  /* 0x0002f80001387983 */ /* 0x000f280000300a00 */
[----:B------:R-:W4:Y:S01]  /*70c30*/  LDL.LU.64 R42, [R1+0x2f0] ;  /* 0x0002f000012a7983 */ /* 0x000f220000300a00 */
[----:B--2---:R-:W-:-:S02]  /*70c40*/  PRMT R0, R206, 0x7770, RZ ;  /* 0x00007770ce007816 */ /* 0x004fc400000000ff */
[----:B------:R-:W-:-:S03]  /*70c50*/  PRMT R10, R206, 0x7771, RZ ;  /* 0x00007771ce0a7816 */ /* 0x000fc600000000ff */
[----:B---3--:R-:W-:Y:S04]  /*70c60*/  @P1 STG.E.U8 desc[UR44][R36.64], R0 ;  /* 0x0000000024001986 */ /* 0x008fe8000c10112c */
[----:B------:R0:W-:Y:S04]  /*70c70*/  @P2 STG.E.U8 desc[UR44][R210.64], R10 ;  /* 0x0000000ad2002986 */ /* 0x0001e8000c10112c */
[----:B0-----:R-:W2:Y:S04]  /*70c80*/  LDL.LU.64 R210, [R1+0x20e8] ;  /* 0x0020e80001d27983 */ /* 0x001ea80000300a00 */
[----:B------:R-:W3:Y:S04]  /*70c90*/  LDL.LU.64 R38, [R1+0x2e8] ;  /* 0x0002e80001267983 */ /* 0x000ee80000300a00 */
[----:B------:R-:W3:Y:S01]  /*70ca0*/  LDL.LU.64 R40, [R1+0x2e0] ;  /* 0x0002e00001287983 */ /* 0x000ee20000300a00 */
[----:B------:R-:W-:-:S02]  /*70cb0*/  LOP3.LUT P0, RZ, R250, 0x40000, RZ, 0xc0, !PT ;  /* 0x00040000faff7812 */ /* 0x000fc4000780c0ff */
[C---:B------:R-:W-:Y:S02]  /*70cc0*/  LOP3.LUT P3, RZ, R250.reuse, 0x200000, RZ, 0xc0, !PT ;  /* 0x00200000faff7812 */ /* 0x040fe4000786c0ff */
[C---:B------:R-:W-:Y:S01]  /*70cd0*/  LOP3.LUT P4, RZ, R250.reuse, 0x100000, RZ, 0xc0, !PT ;  /* 0x00100000faff7812 */ /* 0x040fe2000788c0ff */
[----:B------:R-:W3:Y:S01]  /*70ce0*/  LDL.LU.64 R36, [R1+0x2d0] ;  /* 0x0002d00001247983 */ /* 0x000ee20000300a00 */
[----:B------:R-:W-:Y:S02]  /*70cf0*/  P2R R9, PR, RZ, 0x1 ;  /* 0x00000001ff097803 */ /* 0x000fe40000000000 */
[----:B------:R-:W-:Y:S02]  /*70d00*/  LOP3.LUT P0, RZ, R250, 0x80000, RZ, 0xc0, !PT ;  /* 0x00080000faff7812 */ /* 0x000fe4000780c0ff */
[C---:B------:R-:W-:Y:S02]  /*70d10*/  PRMT R7, R206.reuse, 0x7772, RZ ;  /* 0x00007772ce077816 */ /* 0x040fe400000000ff */
[----:B------:R-:W-:-:S03]  /*70d20*/  PRMT R206, R206, 0x7773, RZ ;  /* 0x00007773cece7816 */ /* 0x000fc600000000ff */
[----:B----4-:R0:W-:Y:S04]  /*70d30*/  @P3 STG.E.U8 desc[UR44][R30.64], R7 ;  /* 0x000000071e003986 */ /* 0x0101e8000c10112c */
[----:B------:R-:W-:Y:S04]  /*70d40*/  @P4 STG.E.U8 desc[UR44][R228.64], R206 ;  /* 0x000000cee4004986 */ /* 0x000fe8000c10112c */
[----:B0-----:R-:W4:Y:S01]  /*70d50*/  LDL.LU.64 R30, [R1+0x2c8] ;  /* 0x0002c800011e7983 */ /* 0x001f220000300a00 */
        /* <DEDUP_REMOVED lines=11> */
[C---:B------:R-:W-:Y:S02]  /*70e10*/  PRMT R7, R207.reuse, 0x7770, RZ ;  /* 0x00007770cf077816 */ /* 0x040fe400000000ff */
[----:B------:R-:W-:Y:S02]  /*70e20*/  PRMT R10, R207, 0x7771, RZ ;  /* 0x00007771cf0a7816 */ /* 0x000fe400000000ff */
[----:B--2---:R-:W-:-:S05]  /*70e30*/  PRMT R8, R210, 0x7770, RZ ;  /* 0x00007770d2087816 */ /* 0x004fca00000000ff */
[----:B------:R0:W-:Y:S04]  /*70e40*/  @P0 STG.E.U8 desc[UR44][R226.64], R8 ;  /* 0x00000008e2000986 */ /* 0x0001e8000c10112c */
[----:B0-----:R-:W2:Y:S01]  /*70e50*/  LDL.LU.64 R226, [R1+0x2c0] ;  /* 0x0002c00001e27983 */ /* 0x001ea20000300a00 */
[----:B------:R-:W-:Y:S02]  /*70e60*/  ISETP.NE.AND P0, PT, R9, RZ, PT ;  /* 0x000000ff0900720c */ /* 0x000fe40003f05270 */
[C---:B------:R-:W-:Y:S02]  /*70e70*/  PRMT R9, R210.reuse, 0x7771, RZ ;  /* 0x00007771d2097816 */ /* 0x040fe400000000ff */
[C---:B------:R-:W-:Y:S02]  /*70e80*/  PRMT R0, R210.reuse, 0x7772, RZ ;  /* 0x00007772d2007816 */ /* 0x040fe400000000ff */
[----:B------:R-:W-:-:S02]  /*70e90*/  PRMT R210, R210, 0x7773, RZ ;  /* 0x00007773d2d27816 */ /* 0x000fc400000000ff */
[----:B------:R-:W-:Y:S01]  /*70ea0*/  PRMT R8, R207, 0x7772, RZ ;  /* 0x00007772cf087816 */ /* 0x000fe200000000ff */
[----:B------:R-:W2:Y:S04]  /*70eb0*/  LDL.LU.64 R228, [R1+0x2b8] ;  /* 0x0002b80001e47983 */ /* 0x000ea80000300a00 */
[----:B------:R0:W-:Y:S04]  /*70ec0*/  @P0 STG.E.U8 desc[UR44][R28.64], R9 ;  /* 0x000000091c000986 */ /* 0x0001e8000c10112c */
[----:B------:R1:W-:Y:S01]  /*70ed0*/  @P5 STG.E.U8 desc[UR44][R224.64], R0 ;  /* 0x00000000e0005986 */ /* 0x0003e2000c10112c */
[----:B------:R-:W-:-:S02]  /*70ee0*/  ISETP.NE.AND P5, PT, R11, RZ, PT ;  /* 0x000000ff0b00720c */ /* 0x000fc40003fa5270 */
[----:B------:R-:W-:Y:S01]  /*70ef0*/  PRMT R207, R207, 0x7773, RZ ;  /* 0x00007773cfcf7816 */ /* 0x000fe200000000ff */
[----:B0-----:R-:W2:Y:S10]  /*70f00*/  LDL.LU.64 R28, [R1+0x2b0] ;  /* 0x0002b000011c7983 */ /* 0x001eb40000300a00 */
[----:B------:R-:W-:Y:S01]  /*70f10*/  @P5 STG.E.U8 desc[UR44][R56.64], R210 ;  /* 0x000000d238005986 */ /* 0x000fe2000c10112c */
[----:B------:R-:W-:-:S03]  /*70f20*/  ISETP.NE.AND P5, PT, R12, RZ, PT ;  /* 0x000000ff0c00720c */ /* 0x000fc60003fa5270 */
[----:B-1----:R-:W2:Y:S10]  /*70f30*/  LDL.LU.64 R224, [R1+0x2a8] ;  /* 0x0002a80001e07983 */ /* 0x002eb40000300a00 */
[----:B------:R-:W-:Y:S01]  /*70f40*/  @P5 STG.E.U8 desc[UR44][R42.64], R7 ;  /* 0x000000072a005986 */ /* 0x000fe2000c10112c */
[----:B------:R-:W-:-:S13]  /*70f50*/  ISETP.NE.AND P5, PT, R13, RZ, PT ;  /* 0x000000ff0d00720c */ /* 0x000fda0003fa5270 */
[----:B---3--:R-:W-:Y:S01]  /*70f60*/  @P5 STG.E.U8 desc[UR44][R38.64], R10 ;  /* 0x0000000a26005986 */ /* 0x008fe2000c10112c */
[----:B------:R-:W-:-:S13]  /*70f70*/  ISETP.NE.AND P5, PT, R14, RZ, PT ;  /* 0x000000ff0e00720c */ /* 0x000fda0003fa5270 */
[----:B------:R-:W-:Y:S01]  /*70f80*/  @P5 STG.E.U8 desc[UR44][R40.64], R8 ;  /* 0x0000000828005986 */ /* 0x000fe2000c10112c */
[----:B------:R-:W-:-:S13]  /*70f90*/  ISETP.NE.AND P5, PT, R15, RZ, PT ;  /* 0x000000ff0f00720c */ /* 0x000fda0003fa5270 */
[----:B------:R0:W-:Y:S04]  /*70fa0*/  @P5 STG.E.U8 desc[UR44][R212.64], R207 ;  /* 0x000000cfd4005986 */ /* 0x0001e8000c10112c */
[----:B0-----:R-:W3:Y:S01]  /*70fb0*/  LDL.LU.64 R212, [R1+0x20e0] ;  /* 0x0020e00001d47983 */ /* 0x001ee20000300a00 */
[----:B------:R-:W-:-:S04]  /*70fc0*/  LOP3.LUT P6, RZ, R250, 0x400, RZ, 0xc0, !PT ;  /* 0x00000400faff7812 */ /* 0x000fc800078cc0ff */
[----:B------:R-:W-:Y:S02]  /*70fd0*/  P2R R16, PR, RZ, 0x40 ;  /* 0x00000040ff107803 */ /* 0x000fe40000000000 */
[C---:B------:R-:W-:Y:S02]  /*70fe0*/  LOP3.LUT P6, RZ, R250.reuse, 0x800, RZ, 0xc0, !PT ;  /* 0x00000800faff7812 */ /* 0x040fe400078cc0ff */
[C---:B------:R-:W-:Y:S02]  /*70ff0*/  PRMT R0, R211.reuse, 0x7770, RZ ;  /* 0x00007770d3007816 */ /* 0x040fe400000000ff */
[----:B------:R-:W-:Y:S02]  /*71000*/  LOP3.LUT P2, RZ, R250, 0x200, RZ, 0xc0, !PT ;  /* 0x00000200faff7812 */ /* 0x000fe4000784c0ff */
[----:B------:R-:W-:-:S07]  /*71010*/  PRMT R9, R211, 0x7771, RZ ;  /* 0x00007771d3097816 */ /* 0x000fce00000000ff */
[----:B------:R-:W-:Y:S01]  /*71020*/  @P6 STG.E.U8 desc[UR44][R36.64], R0 ;  /* 0x0000000024006986 */ /* 0x000fe2000c10112c */
[----:B------:R-:W-:Y:S02]  /*71030*/  ISETP.NE.AND P6, PT, R16, RZ, PT ;  /* 0x000000ff1000720c */ /* 0x000fe40003fc5270 */
[----:B------:R-:W-:-:S11]  /*71040*/  PRMT R7, R211, 0x7772, RZ ;  /* 0x00007772d3077816 */ /* 0x000fd600000000ff */
[----:B----4-:R-:W-:Y:S04]  /*71050*/  @P6 STG.E.U8 desc[UR44][R30.64], R9 ;  /* 0x000000091e006986 */ /* 0x010fe8000c10112c */
[----:B--2---:R0:W-:Y:S04]  /*71060*/  @P2 STG.E.U8 desc[UR44][R226.64], R7 ;  /* 0x00000007e2002986 */ /* 0x0041e8000c10112c */
[----:B0-----:R-:W2:Y:S01]  /*71070*/  LDL.LU.64 R226, [R1+0x298] ;  /* 0x0002980001e27983 */ /* 0x001ea20000300a00 */
[C---:B------:R-:W-:Y:S02]  /*71080*/  LOP3.LUT P1, RZ, R250.reuse, 0x100, RZ, 0xc0, !PT ;  /* 0x00000100faff7812 */ /* 0x040fe4000782c0ff */
[----:B------:R-:W-:-:S02]  /*71090*/  LOP3.LUT P3, RZ, R250, 0x80, RZ, 0xc0, !PT ;  /* 0x00000080faff7812 */ /* 0x000fc4000786c0ff */
[C---:B------:R-:W-:Y:S02]  /*710a0*/  LOP3.LUT P4, RZ, R250.reuse, 0x40, RZ, 0xc0, !PT ;  /* 0x00000040faff7812 */ /* 0x040fe4000788c0ff */
[C---:B------:R-:W-:Y:S02]  /*710b0*/  LOP3.LUT P0, RZ, R250.reuse, 0x20, RZ, 0xc0, !PT ;  /* 0x00000020faff7812 */ /* 0x040fe4000780c0ff */
[----:B------:R-:W-:Y:S01]  /*710c0*/  PRMT R211, R211, 0x7773, RZ ;  /* 0x00007773d3d37816 */ /* 0x000fe200000000ff */
[----:B------:R-:W4:Y:S04]  /*710d0*/  LDL.LU.64 R30, [R1+0x290] ;  /* 0x00029000011e7983 */ /* 0x000f280000300a00 */
[----:B------:R-:W-:Y:S01]  /*710e0*/  @P1 STG.E.U8 desc[UR44][R228.64], R211 ;  /* 0x000000d3e4001986 */ /* 0x000fe2000c10112c */
[----:B------:R-:W-:-:S02]  /*710f0*/  LOP3.LUT P5, RZ, R250, 0x10, RZ, 0xc0, !PT ;  /* 0x00000010faff7812 */ /* 0x000fc400078ac0ff */
[C---:B---3--:R-:W-:Y:S02]  /*71100*/  PRMT R8, R212.reuse, 0x7770, RZ ;  /* 0x00007770d4087816 */ /* 0x048fe400000000ff */
[C---:B------:R-:W-:Y:S02]  /*71110*/  PRMT R10, R212.reuse, 0x7771, RZ ;  /* 0x00007771d40a7816 */ /* 0x040fe400000000ff */
[C---:B------:R-:W-:Y:S01]  /*71120*/  PRMT R0, R212.reuse, 0x7772, RZ ;  /* 0x00007772d4007816 */ /* 0x040fe200000000ff */
[----:B------:R-:W-:Y:S04]  /*71130*/  @P3 STG.E.U8 desc[UR44][R28.64], R8 ;  /* 0x000000081c003986 */ /* 0x000fe8000c10112c */
[----:B------:R-:W-:Y:S04]  /*71140*/  @P4 STG.E.U8 desc[UR44][R224.64], R10 ;  /* 0x0000000ae0004986 */ /* 0x000fe8000c10112c */
[----:B------:R0:W-:Y:S04]  /*71150*/  @P0 STG.E.U8 desc[UR44][R216.64], R0 ;  /* 0x00000000d8000986 */ /* 0x0001e8000c10112c */
[----:B0-----:R-:W3:Y:S04]  /*71160*/  LDL.LU.64 R216, [R1+0x20d8] ;  /* 0x0020d80001d87983 */ /* 0x001ee80000300a00 */
[----:B------:R-:W4:Y:S04]  /*71170*/  LDL.LU.64 R228, [R1+0x288] ;  /* 0x0002880001e47983 */ /* 0x000f280000300a00 */
[----:B------:R-:W4:Y:S04]  /*71180*/  LDL.LU.64 R28, [R1+0x280] ;  /* 0x00028000011c7983 */ /* 0x000f280000300a00 */
[----:B------:R-:W4:Y:S04]  /*71190*/  LDL.LU.64 R38, [R1+0x278] ;  /* 0x0002780001267983 */ /* 0x000f280000300a00 */
[----:B------:R-:W4:Y:S04]  /*711a0*/  LDL.LU.64 R224, [R1+0x270] ;  /* 0x0002700001e07983 */ /* 0x000f280000300a00 */
[----:B------:R-:W4:Y:S01]  /*711b0*/  LDL.LU.64 R40, [R1+0x268] ;  /* 0x0002680001287983 */ /* 0x000f220000300a00 */
[----:B------:R-:W-:-:S05]  /*711c0*/  PRMT R212, R212, 0x7773, RZ ;  /* 0x00007773d4d47816 */ /* 0x000fca00000000ff */
[----:B--2---:R0:W-:Y:S04]  /*711d0*/  @P5 STG.E.U8 desc[UR44][R226.64], R212 ;  /* 0x000000d4e2005986 */ /* 0x0041e8000c10112c */
[----:B0-----:R-:W2:Y:S04]  /*711e0*/  LDL.LU.64 R226, [R1+0x260] ;  /* 0x0002600001e27983 */ /* 0x001ea80000300a00 */
[----:B------:R-:W2:Y:S01]  /*711f0*/  LDL.LU.64 R36, [R1+0x258] ;  /* 0x0002580001247983 */ /* 0x000ea20000300a00 */
[----:B------:R-:W-:Y:S02]  /*71200*/  LOP3.LUT P1, RZ, R222, 0x4000000, RZ, 0xc0, !PT ;  /* 0x04000000deff7812 */ /* 0x000fe4000782c0ff */
[----:B------:R-:W-:-:S02]  /*71210*/  LOP3.LUT P4, RZ, R250, 0x1, RZ, 0xc0, !PT ;  /* 0x00000001faff7812 */ /* 0x000fc4000788c0ff */
[----:B------:R-:W-:Y:S02]  /*71220*/  P2R R15, PR, RZ, 0x2 ;  /* 0x00000002ff0f7803 */ /* 0x000fe40000000000 */
[----:B------:R-:W-:Y:S02]  /*71230*/  LOP3.LUT P1, RZ, R222, 0x8000000, RZ, 0xc0, !PT ;  /* 0x08000000deff7812 */ /* 0x000fe4000782c0ff */
[C---:B------:R-:W-:Y:S02]  /*71240*/  LOP3.LUT P2, RZ, R250.reuse, 0x8, RZ, 0xc0, !PT ;  /* 0x00000008faff7812 */ /* 0x040fe4000784c0ff */
[----:B------:R-:W-:Y:S02]  /*71250*/  LOP3.LUT P3, RZ, R250, 0x4, RZ, 0xc0, !PT ;  /* 0x00000004faff7812 */ /* 0x000fe4000786c0ff */
[----:B------:R-:W-:Y:S02]  /*71260*/  P2R R10, PR, RZ, 0x10 ;  /* 0x00000010ff0a7803 */ /* 0x000fe40000000000 */
[----:B------:R-:W-:-:S02]  /*71270*/  P2R R14, PR, RZ, 0x2 ;  /* 0x00000002ff0e7803 */ /* 0x000fc40000000000 */
[----:B------:R-:W-:Y:S02]  /*71280*/  LOP3.LUT P4, RZ, R250, 0x2, RZ, 0xc0, !PT ;  /* 0x00000002faff7812 */ /* 0x000fe4000788c0ff */
        /* <DEDUP_REMOVED lines=8> */
[C---:B---3--:R-:W-:Y:S02]  /*71310*/  PRMT R7, R216.reuse, 0x7770, RZ ;  /* 0x00007770d8077816 */ /* 0x048fe400000000ff */
[C---:B------:R-:W-:Y:S02]  /*71320*/  PRMT R9, R216.reuse, 0x7771, RZ ;  /* 0x00007771d8097816 */ /* 0x040fe400000000ff */
[----:B------:R-:W-:Y:S01]  /*71330*/  PRMT R8, R216, 0x7772, RZ ;  /* 0x00007772d8087816 */ /* 0x000fe200000000ff */
[----:B----4-:R0:W-:Y:S04]  /*71340*/  @P2 STG.E.U8 desc[UR44][R30.64], R7 ;  /* 0x000000071e002986 */ /* 0x0101e8000c10112c */
[----:B------:R1:W-:Y:S04]  /*71350*/  @P3 STG.E.U8 desc[UR44][R228.64], R9 ;  /* 0x00000009e4003986 */ /* 0x0003e8000c10112c */
[----:B------:R3:W-:Y:S01]  /*71360*/  @P4 STG.E.U8 desc[UR44][R28.64], R8 ;  /* 0x000000081c004986 */ /* 0x0007e2000c10112c */
[----:B------:R-:W-:-:S02]  /*71370*/  ISETP.NE.AND P4, PT, R10, RZ, PT ;  /* 0x000000ff0a00720c */ /* 0x000fc40003f85270 */
[----:B------:R-:W-:Y:S02]  /*71380*/  PRMT R216, R216, 0x7773, RZ ;  /* 0x00007773d8d87816 */ /* 0x000fe400000000ff */
[C---:B------:R-:W-:Y:S02]  /*71390*/  PRMT R10, R213.reuse, 0x7771, RZ ;  /* 0x00007771d50a7816 */ /* 0x040fe400000000ff */
[----:B0-----:R-:W-:Y:S01]  /*713a0*/  PRMT R7, R213, 0x7772, RZ ;  /* 0x00007772d5077816 */ /* 0x001fe200000000ff */
[----:B------:R-:W4:Y:S06]  /*713b0*/  LDL.LU.64 R30, [R1+0x248] ;  /* 0x00024800011e7983 */ /* 0x000f2c0000300a00 */
[----:B------:R-:W-:Y:S04]  /*713c0*/  @P4 STG.E.U8 desc[UR44][R38.64], R216 ;  /* 0x000000d826004986 */ /* 0x000fe8000c10112c */
[----:B------:R0:W-:Y:S01]  /*713d0*/  @P1 STG.E.U8 desc[UR44][R224.64], R0 ;  /* 0x00000000e0001986 */ /* 0x0001e2000c10112c */
[----:B------:R-:W-:-:S03]  /*713e0*/  ISETP.NE.AND P1, PT, R11, RZ, PT ;  /* 0x000000ff0b00720c */ /* 0x000fc60003f25270 */
[----:B-1----:R-:W4:Y:S01]  /*713f0*/  LDL.LU.64 R228, [R1+0x240] ;  /* 0x0002400001e47983 */ /* 0x002f220000300a00 */
[----:B------:R-:W-:-:S03]  /*71400*/  PRMT R213, R213, 0x7773, RZ ;  /* 0x00007773d5d57816 */ /* 0x000fc600000000ff */
[----:B---3--:R-:W3:Y:S01]  /*71410*/  LDL.LU.64 R28, [R1+0x238] ;  /* 0x00023800011c7983 */ /* 0x008ee20000300a00 */
[----:B------:R-:W-:-:S03]  /*71420*/  PRMT R8, R217, 0x7770, RZ ;  /* 0x00007770d9087816 */ /* 0x000fc600000000ff */
[----:B0-----:R-:W3:Y:S04]  /*71430*/  LDL.LU.64 R224, [R1+0x228] ;  /* 0x0002280001e07983 */ /* 0x001ee80000300a00 */
[----:B------:R-:W-:Y:S01]  /*71440*/  @P1 STG.E.U8 desc[UR44][R40.64], R10 ;  /* 0x0000000a28001986 */ /* 0x000fe2000c10112c */
[----:B------:R-:W-:-:S13]  /*71450*/  ISETP.NE.AND P1, PT, R12, RZ, PT ;  /* 0x000000ff0c00720c */ /* 0x000fda0003f25270 */
[----:B--2---:R0:W-:Y:S01]  /*71460*/  @P1 STG.E.U8 desc[UR44][R226.64], R7 ;  /* 0x00000007e2001986 */ /* 0x0041e2000c10112c */
[----:B------:R-:W-:-:S03]  /*71470*/  ISETP.NE.AND P1, PT, R13, RZ, PT ;  /* 0x000000ff0d00720c */ /* 0x000fc60003f25270 */
[----:B0-----:R-:W2:Y:S10]  /*71480*/  LDL.LU.64 R226, [R1+0x218] ;  /* 0x0002180001e27983 */ /* 0x001eb40000300a00 */
[----:B------:R-:W-:Y:S01]  /*71490*/  @P1 STG.E.U8 desc[UR44][R36.64], R213 ;  /* 0x000000d524001986 */ /* 0x000fe2000c10112c */
[----:B------:R-:W-:-:S13]  /*714a0*/  ISETP.NE.AND P1, PT, R14, RZ, PT ;  /* 0x000000ff0e00720c */ /* 0x000fda0003f25270 */
[----:B------:R0:W-:Y:S04]  /*714b0*/  @P1 STG.E.U8 desc[UR44][R214.64], R8 ;  /* 0x00000008d6001986 */ /* 0x0001e8000c10112c */
[----:B0-----:R-:W2:Y:S01]  /*714c0*/  LDL.LU.64 R214, [R1+0x20d0] ;  /* 0x0020d00001d67983 */ /* 0x001ea20000300a00 */
[----:B------:R-:W-:Y:S02]  /*714d0*/  LOP3.LUT P5, RZ, R222, 0x800000, RZ, 0xc0, !PT ;  /* 0x00800000deff7812 */ /* 0x000fe400078ac0ff */
[----:B------:R-:W-:Y:S02]  /*714e0*/  ISETP.NE.AND P1, PT, R15, RZ, PT ;  /* 0x000000ff0f00720c */ /* 0x000fe40003f25270 */
[C---:B------:R-:W-:Y:S02]  /*714f0*/  PRMT R9, R217.reuse, 0x7771, RZ ;  /* 0x00007771d9097816 */ /* 0x040fe400000000ff */
[----:B------:R-:W-:-:S02]  /*71500*/  PRMT R0, R217, 0x7772, RZ ;  /* 0x00007772d9007816 */ /* 0x000fc400000000ff */
[----:B------:R-:W-:Y:S02]  /*71510*/  P2R R17, PR, RZ, 0x20 ;  /* 0x00000020ff117803 */ /* 0x000fe40000000000 */
[C---:B------:R-:W-:Y:S01]  /*71520*/  LOP3.LUT P5, RZ, R222.reuse, 0x1000000, RZ, 0xc0, !PT ;  /* 0x01000000deff7812 */ /* 0x040fe200078ac0ff */
[----:B------:R-:W2:Y:S03]  /*71530*/  LDL.LU.64 R36, [R1+0x208] ;  /* 0x0002080001247983 */ /* 0x000ea60000300a00 */
[----:B------:R-:W-:Y:S02]  /*71540*/  P2R R16, PR, RZ, 0x20 ;  /* 0x00000020ff107803 */ /* 0x000fe40000000000 */
[----:B------:R-:W-:Y:S02]  /*71550*/  LOP3.LUT P5, RZ, R222, 0x2000000, RZ, 0xc0, !PT ;  /* 0x02000000deff7812 */ /* 0x000fe400078ac0ff */
[----:B------:R-:W-:Y:S01]  /*71560*/  PRMT R217, R217, 0x7773, RZ ;  /* 0x00007773d9d97816 */ /* 0x000fe200000000ff */
[----:B----4-:R0:W-:Y:S10]  /*71570*/  @P1 STG.E.U8 desc[UR44][R30.64], R9 ;  /* 0x000000091e001986 */ /* 0x0101f4000c10112c */
[----:B------:R1:W-:Y:S01]  /*71580*/  @P5 STG.E.U8 desc[UR44][R228.64], R0 ;  /* 0x00000000e4005986 */ /* 0x0003e2000c10112c */
[----:B------:R-:W-:-:S03]  /*71590*/  ISETP.NE.AND P5, PT, R16, RZ, PT ;  /* 0x000000ff1000720c */ /* 0x000fc60003fa5270 */
[----:B0-----:R-:W4:Y:S04]  /*715a0*/  LDL.LU.64 R30, [R1+0x200] ;  /* 0x00020000011e7983 */ /* 0x001f280000300a00 */
[----:B-1----:R-:W4:Y:S06]  /*715b0*/  LDL.LU.64 R228, [R1+0x1f8] ;  /* 0x0001f80001e47983 */ /* 0x002f2c0000300a00 */
[----:B---3--:R-:W-:Y:S01]  /*715c0*/  @P5 STG.E.U8 desc[UR44][R28.64], R217 ;  /* 0x000000d91c005986 */ /* 0x008fe2000c10112c */
[----:B------:R-:W-:-:S02]  /*715d0*/  ISETP.NE.AND P5, PT, R17, RZ, PT ;  /* 0x000000ff1100720c */ /* 0x000fc40003fa5270 */
[----:B--2---:R-:W-:-:S11]  /*715e0*/  PRMT R7, R214, 0x7770, RZ ;  /* 0x00007770d6077816 */ /* 0x004fd600000000ff */
[----:B------:R0:W-:Y:S04]  /*715f0*/  @P5 STG.E.U8 desc[UR44][R218.64], R7 ;  /* 0x00000007da005986 */ /* 0x0001e8000c10112c */
[----:B0-----:R-:W2:Y:S01]  /*71600*/  LDL.LU.64 R218, [R1+0x20c8] ;  /* 0x0020c80001da7983 */ /* 0x001ea20000300a00 */
[C---:B------:R-:W-:Y:S02]  /*71610*/  LOP3.LUT P2, RZ, R222.reuse, 0x400000, RZ, 0xc0, !PT ;  /* 0x00400000deff7812 */ /* 0x040fe4000784c0ff */
[----:B------:R-:W-:Y:S02]  /*71620*/  LOP3.LUT P0, RZ, R222, 0x200000, RZ, 0xc0, !PT ;  /* 0x00200000deff7812 */ /* 0x000fe4000780c0ff */
[C---:B------:R-:W-:Y:S02]  /*71630*/  PRMT R10, R214.reuse, 0x7771, RZ ;  /* 0x00007771d60a7816 */ /* 0x040fe400000000ff */
[----:B------:R-:W-:Y:S01]  /*71640*/  PRMT R8, R214, 0x7772, RZ ;  /* 0x00007772d6087816 */ /* 0x000fe200000000ff */
[----:B------:R-:W3:Y:S06]  /*71650*/  LDL.LU.64 R28, [R1+0x1f0] ;  /* 0x0001f000011c7983 */ /* 0x000eec0000300a00 */
[----:B------:R-:W-:Y:S04]  /*71660*/  @P2 STG.E.U8 desc[UR44][R224.64], R10 ;  /* 0x0000000ae0002986 */ /* 0x000fe8000c10112c */
[----:B------:R0:W-:Y:S04]  /*71670*/  @P0 STG.E.U8 desc[UR44][R4.64], R8 ;  /* 0x0000000804000986 */ /* 0x0001e8000c10112c */
[----:B0-----:R-:W4:Y:S01]  /*71680*/  LDL.LU.64 R4, [R1+0x20c0] ;  /* 0x0020c00001047983 */ /* 0x001f220000300a00 */
[----:B------:R-:W-:-:S02]  /*71690*/  LOP3.LUT P6, RZ, R222, 0x100000, RZ, 0xc0, !PT ;  /* 0x00100000deff7812 */ /* 0x000fc400078cc0ff */
[----:B------:R-:W-:Y:S02]  /*716a0*/  LOP3.LUT P3, RZ, R222, 0x80000, RZ, 0xc0, !PT ;  /* 0x00080000deff7812 */ /* 0x000fe4000786c0ff */
[----:B------:R-:W-:Y:S01]  /*716b0*/  PRMT R214, R214, 0x7773, RZ ;  /* 0x00007773d6d67816 */ /* 0x000fe200000000ff */
[----:B------:R-:W3:Y:S08]  /*716c0*/  LDL.LU.64 R224, [R1+0x1e8] ;  /* 0x0001e80001e07983 */ /* 0x000ef00000300a00 */
[----:B------:R-:W-:Y:S01]  /*716d0*/  @P6 STG.E.U8 desc[UR44][R226.64], R214 ;  /* 0x000000d6e2006986 */ /* 0x000fe2000c10112c */
[----:B--2---:R-:W-:-:S05]  /*716e0*/  PRMT R0, R218, 0x7770, RZ ;  /* 0x00007770da007816 */ /* 0x004fca00000000ff */
[----:B------:R0:W-:Y:S04]  /*716f0*/  @P3 STG.E.U8 desc[UR44][R2.64], R0 ;  /* 0x0000000002003986 */ /* 0x0001e8000c10112c */
[----:B0-----:R-:W2:Y:S04]  /*71700*/  LDL.LU.64 R2, [R1+0x20b8] ;  /* 0x0020b80001027983 */ /* 0x001ea80000300a00 */
[----:B------:R-:W3:Y:S01]  /*71710*/  LDL.LU.64 R226, [R1+0x1e0] ;  /* 0x0001e00001e27983 */ /* 0x000ee20000300a00 */
[----:B------:R-:W-:-:S03]  /*71720*/  LOP3.LUT P4, RZ, R222, 0x4000, RZ, 0xc0, !PT ;  /* 0x00004000deff7812 */ /* 0x000fc6000788c0ff */
[----:B------:R-:W3:Y:S01]  /*71730*/  LDL.LU.64 R40, [R1+0x1d8] ;  /* 0x0001d80001287983 */ /* 0x000ee20000300a00 */
[----:B----4-:R-:W-:Y:S02]  /*71740*/  ISETP.LT.AND P6, PT, R5, UR4, !P4 ;  /* 0x0000000405007c0c */ /* 0x010fe4000e7c1270 */
[C---:B------:R-:W-:Y:S01]  /*71750*/  PRMT R9, R218.reuse, 0x7771, RZ ;  /* 0x00007771da097816 */ /* 0x040fe200000000ff */
[----:B------:R-:W-:Y:S01]  /*71760*/  ULDC UR4, c[0x0][0x228] ;  /* 0x00008a0000047ab9 */ /* 0x000fe20000000800 */
[----:B------:R-:W-:-:S09]  /*71770*/  PRMT R7, R218, 0x7772, RZ ;  /* 0x00007772da077816 */ /* 0x000fd200000000ff */
[----:B------:R0:W-:Y:S01]  /*71780*/  @P6 STG.E.U8 desc[UR44][R36.64], R9 ;  /* 0x0000000924006986 */ /* 0x0001e2000c10112c */
[----:B------:R-:W-:Y:S01]  /*71790*/  ISETP.LT.AND P6, PT, R4, UR4, !P4 ;  /* 0x0000000404007c0c */ /* 0x000fe2000e7c1270 */
[----:B------:R-:W-:Y:S02]  /*717a0*/  ULDC UR4, c[0x0][0x228] ;  /* 0x00008a0000047ab9 */ /* 0x000fe40000000800 */
[----:B0-----:R-:W4:Y:S10]  /*717b0*/  LDL.LU.64 R36, [R1+0x1d0] ;  /* 0x0001d00001247983 */ /* 0x001f340000300a00 */
[----:B------:R0:W-:Y:S01]  /*717c0*/  @P6 STG.E.U8 desc[UR44][R30.64], R7 ;  /* 0x000000071e006986 */ /* 0x0001e2000c10112c */
[----:B------:R-:W-:-:S02]  /*717d0*/  PRMT R218, R218, 0x7773, RZ ;  /* 0x00007773dada7816 */ /* 0x000fc400000000ff */
[----:B------:R-:W-:Y:S01]  /*717e0*/  LOP3.LUT P1, RZ, R222, 0x8000, RZ, 0xc0, !PT ;  /* 0x00008000deff7812 */ /* 0x000fe2000782c0ff */
[----:B0-----:R-:W4:Y:S01]  /*717f0*/  LDL.LU.64 R30, [R1+0x1c8] ;  /* 0x0001c800011e7983 */ /* 0x001f220000300a00 */
[C---:B------:R-:W-:Y:S02]  /*71800*/  PRMT R0, R215.reuse, 0x7770, RZ ;  /* 0x00007770d7007816 */ /* 0x040fe400000000ff */
[C---:B------:R-:W-:Y:S02]  /*71810*/  PRMT R8, R215.reuse, 0x7771, RZ ;  /* 0x00007771d7087816 */ /* 0x040fe400000000ff */
[----:B------:R-:W-:Y:S02]  /*71820*/  PRMT R7, R215, 0x7772, RZ ;  /* 0x00007772d7077816 */ /* 0x000fe400000000ff */
[----:B--2---:R-:W-:Y:S01]  /*71830*/  ISETP.LT.AND P6, PT, R3, UR4, !P4 ;  /* 0x0000000403007c0c */ /* 0x004fe2000e7c1270 */
[----:B------:R-:W-:-:S12]  /*71840*/  ULDC UR4, c[0x0][0x228] ;  /* 0x00008a0000047ab9 */ /* 0x000fd80000000800 */
[----:B------:R0:W-:Y:S01]  /*71850*/  @P6 STG.E.U8 desc[UR44][R228.64], R218 ;  /* 0x000000dae4006986 */ /* 0x0001e2000c10112c */
[----:B------:R-:W-:Y:S01]  /*71860*/  ISETP.LT.AND P6, PT, R2, UR4, !P1 ;  /* 0x0000000402007c0c */ /* 0x000fe2000cfc1270 */
[----:B------:R-:W-:Y:S02]  /*71870*/  ULDC UR4, c[0x0][0x228] ;  /* 0x00008a0000047ab9 */ /* 0x000fe40000000800 */
[----:B0-----:R-:W2:Y:S10]  /*71880*/  LDL.LU.64 R228, [R1+0x1c0] ;  /* 0x0001c00001e47983 */ /* 0x001eb40000300a00 */
[----:B---3--:R0:W-:Y:S01]  /*71890*/  @P6 STG.E.U8 desc[UR44][R28.64], R0 ;  /* 0x000000001c006986 */ /* 0x0081e2000c10112c */
[----:B------:R-:W-:Y:S01]  /*718a0*/  ISETP.LT.AND P6, PT, R5, UR4, !P1 ;  /* 0x0000000405007c0c */ /* 0x000fe2000cfc1270 */
[----:B------:R-:W-:-:S02]  /*718b0*/  ULDC UR4, c[0x0][0x228] ;  /* 0x00008a0000047ab9 */ /* 0x000fc40000000800 */
[----:B0-----:R-:W3:Y:S04]  /*718c0*/  LDL.LU.64 R28, [R1+0x1b8] ;  /* 0x0001b800011c7983 */ /* 0x001ee80000300a00 */
[----:B------:R-:W3:Y:S06]  /*718d0*/  LDL.LU R251, [R1+0xb0] ;  /* 0x0000b00001fb7983 */ /* 0x000eec0000300800 */
[----:B------:R0:W-:Y:S01]  /*718e0*/  @P6 STG.E.U8 desc[UR44][R224.64], R8 ;  /* 0x00000008e0006986 */ /* 0x0001e2000c10112c */
[----:B------:R-:W-:Y:S01]  /*718f0*/  ISETP.LT.AND P6, PT, R4, UR4, !P1 ;  /* 0x0000000404007c0c */ /* 0x000fe2000cfc1270 */
[----:B------:R-:W-:-:S02]  /*71900*/  ULDC UR4, c[0x0][0x228] ;  /* 0x00008a0000047ab9 */ /* 0x000fc40000000800 */
[----:B0-----:R-:W3:Y:S10]  /*71910*/  LDL.LU.64 R224, [R1+0x1b0] ;  /* 0x0001b00001e07983 */ /* 0x001ef40000300a00 */
[----:B------:R0:W-:Y:S04]  /*71920*/  @P6 STG.E.U8 desc[UR44][R226.64], R7 ;  /* 0x00000007e2006986 */ /* 0x0001e8000c10112c */
[----:B0-----:R-:W3:Y:S01]  /*71930*/  LDL.LU.64 R226, [R1+0x1a8] ;  /* 0x0001a80001e27983 */ /* 0x001ee20000300a00 */
[----:B------:R-:W-:-:S02]  /*71940*/  ISETP.LT.AND P6, PT, R3, UR4, !P1 ;  /* 0x0000000403007c0c */ /* 0x000fc4000cfc1270 */
[----:B------:R-:W-:Y:S02]  /*71950*/  PRMT R215, R215, 0x7773, RZ ;  /* 0x00007773d7d77816 */ /* 0x000fe400000000ff */
[----:B------:R-:W-:Y:S01]  /*71960*/  LOP3.LUT P3, RZ, R222, 0x10000, RZ, 0xc0, !PT ;  /* 0x00010000deff7812 */ /* 0x000fe2000786c0ff */
[----:B------:R-:W-:Y:S01]  /*71970*/  ULDC UR4, c[0x0][0x228] ;  /* 0x00008a0000047ab9 */ /* 0x000fe20000000800 */
[----:B------:R-:W-:-:S07]  /*71980*/  PRMT R0, R219, 0x7770, RZ ;  /* 0x00007770db007816 */ /* 0x000fce00000000ff */
[----:B------:R-:W-:Y:S01]  /*71990*/  @P6 STG.E.U8 desc[UR44][R40.64], R215 ;  /* 0x000000d728006986 */ /* 0x000fe2000c10112c */
[----:B------:R-:W-:Y:S01]  /*719a0*/  ISETP.LT.AND P6, PT, R2, UR4, !P3 ;  /* 0x0000000402007c0c */ /* 0x000fe2000dfc1270 */
[----:B------:R-:W-:Y:S01]  /*719b0*/  ULDC UR4, c[0x0][0x228] ;  /* 0x00008a0000047ab9 */ /* 0x000fe20000000800 */
[----:B------:R-:W-:-:S11]  /*719c0*/  PRMT R8, R219, 0x7771, RZ ;  /* 0x00007771db087816 */ /* 0x000fd600000000ff */
[----:B----4-:R0:W-:Y:S01]  /*719d0*/  @P6 STG.E.U8 desc[UR44][R36.64], R0 ;  /* 0x0000000024006986 */ /* 0x0101e2000c10112c */
[----:B------:R-:W-:Y:S01]  /*719e0*/  ISETP.LT.AND P6, PT, R5, UR4, !P3 ;  /* 0x0000000405007c0c */ /* 0x000fe2000dfc1270 */
[----:B------:R-:W-:Y:S02]  /*719f0*/  ULDC UR4, c[0x0][0x228] ;  /* 0x00008a0000047ab9 */ /* 0x000fe40000000800 */
[----:B0-----:R-:W4:Y:S10]  /*71a00*/  LDL.LU.64 R36, [R1+0x1a0] ;  /* 0x0001a00001247983 */ /* 0x001f340000300a00 */
[----:B------:R0:W-:Y:S01]  /*71a10*/  @P6 STG.E.U8 desc[UR44][R30.64], R8 ;  /* 0x000000081e006986 */ /* 0x0001e2000c10112c */
[----:B------:R-:W-:-:S02]  /*71a20*/  ISETP.LT.AND P6, PT, R4, UR4, !P3 ;  /* 0x0000000404007c0c */ /* 0x000fc4000dfc1270 */
[C---:B------:R-:W-:Y:S01]  /*71a30*/  PRMT R7, R219.reuse, 0x7772, RZ ;  /* 0x00007772db077816 */ /* 0x040fe200000000ff */
[----:B------:R-:W-:Y:S01]  /*71a40*/  ULDC UR4, c[0x0][0x228] ;  /* 0x00008a0000047ab9 */ /* 0x000fe20000000800 */
[----:B------:R-:W-:Y:S01]  /*71a50*/  LOP3.LUT P4, RZ, R222, 0x20000, RZ, 0xc0, !PT ;  /* 0x00020000deff7812 */ /* 0x000fe2000788c0ff */
[----:B------:R-:W1:Y:S04]  /*71a60*/  LDS.128 R8, [R6] ;  /* 0x0000000006087984 */ /* 0x000e680000000c00 */
[----:B0-----:R-:W4:Y:S01]  /*71a70*/  LDL.LU.64 R30, [R1+0x198] ;  /* 0x00019800011e7983 */ /* 0x001f220000300a00 */
[----:B------:R-:W-:-:S03]  /*71a80*/  PRMT R219, R219, 0x7773, RZ ;  /* 0x00007773dbdb7816 */ /* 0x000fc600000000ff */
[----:B--2---:R0:W-:Y:S01]  /*71a90*/  @P6 STG.E.U8 desc[UR44][R228.64], R7 ;  /* 0x00000007e4006986 */ /* 0x0041e2000c10112c */
[----:B------:R-:W-:Y:S01]  /*71aa0*/  ISETP.LT.AND P6, PT, R3, UR4, !P3 ;  /* 0x0000000403007c0c */ /* 0x000fe2000dfc1270 */
[----:B------:R-:W-:Y:S02]  /*71ab0*/  ULDC UR4, c[0x0][0x228] ;  /* 0x00008a0000047ab9 */ /* 0x000fe40000000800 */
[----:B0-----:R-:W2:Y:S10]  /*71ac0*/  LDL.LU.64 R228, [R1+0x190] ;  /* 0x0001900001e47983 */ /* 0x001eb40000300a00 */
[----:B---3--:R0:W-:Y:S01]  /*71ad0*/  @P6 STG.E.U8 desc[UR44][R28.64], R219 ;  /* 0x000000db1c006986 */ /* 0x0081e2000c10112c */
[----:B------:R-:W-:-:S02]  /*71ae0*/  ISETP.LT.AND P6, PT, R2, UR4, !P4 ;  /* 0x0000000402007c0c */ /* 0x000fc4000e7c1270 */
[----:B------:R-:W-:Y:S01]  /*71af0*/  PRMT R0, R251, 0x7770, RZ ;  /* 0x00007770fb007816 */ /* 0x000fe200000000ff */
[----:B------:R-:W-:Y:S01]  /*71b00*/  ULDC UR4, c[0x0][0x228] ;  /* 0x00008a0000047ab9 */ /* 0x000fe20000000800 */
[----:B0-----:R-:W3:Y:S09]  /*71b10*/  LDL.LU.64 R28, [R1+0x188] ;  /* 0x00018800011c7983 */ /* 0x001ef20000300a00 */
[----:B------:R0:W-:Y:S01]  /*71b20*/  @P6 STG.E.U8 desc[UR44][R224.64], R0 ;  /* 0x00000000e0006986 */ /* 0x0001e2000c10112c */
[----:B------:R-:W-:-:S02]  /*71b30*/  ISETP.LT.AND P6, PT, R5, UR4, !P4 ;  /* 0x0000000405007c0c */ /* 0x000fc4000e7c1270 */
[----:B------:R-:W-:Y:S01]  /*71b40*/  PRMT R12, R251, 0x7771, RZ ;  /* 0x00007771fb0c7816 */ /* 0x000fe200000000ff */
[----:B------:R-:W-:Y:S01]  /*71b50*/  ULDC UR4, c[0x0][0x228] ;  /* 0x00008a0000047ab9 */ /* 0x000fe20000000800 */
[----:B0-----:R-:W3:Y:S09]  /*71b60*/  LDL.LU.64 R224, [R1+0x180] ;  /* 0x0001800001e07983 */ /* 0x001ef20000300a00 */
[----:B------:R0:W-:Y:S04]  /*71b70*/  @P6 STG.E.U8 desc[UR44][R226.64], R12 ;  /* 0x0000000ce2006986 */ /* 0x0001e8000c10112c */
[----:B0-----:R-:W3:Y:S01]  /*71b80*/  LDL.LU.64 R226, [R1+0x178] ;  /* 0x0001780001e27983 */ /* 0x001ee20000300a00 */
[----:B------:R-:W-:-:S02]  /*71b90*/  ISETP.LT.AND P6, PT, R4, UR4, !P4 ;  /* 0x0000000404007c0c */ /* 0x000fc4000e7c1270 */
[C---:B------:R-:W-:Y:S01]  /*71ba0*/  PRMT R7, R251.reuse, 0x7772, RZ ;  /* 0x00007772fb077816 */ /* 0x040fe200000000ff */
[----:B------:R-:W-:Y:S01]  /*71bb0*/  ULDC UR4, c[0x0][0x228] ;  /* 0x00008a0000047ab9 */ /* 0x000fe20000000800 */
[----:B------:R-:W-:Y:S02]  /*71bc0*/  PRMT R0, R251, 0x7773, RZ ;  /* 0x00007773fb007816 */ /* 0x000fe400000000ff */
[----:B------:R-:W-:Y:S01]  /*71bd0*/  LOP3.LUT P1, RZ, R222, 0x40000, RZ, 0xc0, !PT ;  /* 0x00040000deff7812 */ /* 0x000fe2000782c0ff */
[----:B------:R-:W3:Y:S06]  /*71be0*/  LDL.LU R252, [R1+0xb4] ;  /* 0x0000b40001fc7983 */ /* 0x000eec0000300800 */
[----:B----4-:R0:W-:Y:S01]  /*71bf0*/  @P6 STG.E.U8 desc[UR44][R36.64], R7 ;  /* 0x0000000724006986 */ /* 0x0101e2000c10112c */
[----:B------:R-:W-:Y:S01]  /*71c00*/  ISETP.LT.AND P6, PT, R3, UR4, !P4 ;  /* 0x0000000403007c0c */ /* 0x000fe2000e7c1270 */
[----:B------:R-:W-:Y:S01]  /*71c10*/  ULDC UR4, c[0x0][0x228] ;  /* 0x00008a0000047ab9 */ /* 0x000fe20000000800 */
[----:B-1----:R-:W-:Y:S01]  /*71c20*/  PRMT R12, R8, 0x7770, RZ ;  /* 0x00007770080c7816 */ /* 0x002fe200000000ff */
[----:B0-----:R-:W4:Y:S10]  /*71c30*/  LDL.LU.64 R36, [R1+0x170] ;  /* 0x0001700001247983 */ /* 0x001f340000300a00 */
[----:B------:R0:W-:Y:S01]  /*71c40*/  @P6 STG.E.U8 desc[UR44][R30.64], R0 ;  /* 0x000000001e006986 */ /* 0x0001e2000c10112c */
[----:B------:R-:W-:Y:S01]  /*71c50*/  ISETP.LT.AND P6, PT, R2, UR4, !P1 ;  /* 0x0000000402007c0c */ /* 0x000fe2000cfc1270 */
[----:B------:R-:W-:Y:S01]  /*71c60*/  ULDC UR4, c[0x0][0x228] ;  /* 0x00008a0000047ab9 */ /* 0x000fe20000000800 */
[C---:B------:R-:W-:Y:S01]  /*71c70*/  PRMT R7, R8.reuse, 0x7771, RZ ;  /* 0x0000777108077816 */ /* 0x040fe200000000ff */
[----:B0-----:R-:W4:Y:S01]  /*71c80*/  LDL.LU.64 R30, [R1+0x168] ;  /* 0x00016800011e7983 */ /* 0x001f220000300a00 */
[----:B------:R-:W-:-:S02]  /*71c90*/  PRMT R0, R8, 0x7772, RZ ;  /* 0x0000777208007816 */ /* 0x000fc400000000ff */
[----:B------:R-:W-:-:S07]  /*71ca0*/  PRMT R8, R8, 0x7773, RZ ;  /* 0x0000777308087816 */ /* 0x000fce00000000ff */
[----:B--2---:R0:W-:Y:S01]  /*71cb0*/  @P6 STG.E.U8 desc[UR44][R228.64], R12 ;  /* 0x0000000ce4006986 */ /* 0x0041e2000c10112c */
[----:B------:R-:W-:Y:S01]  /*71cc0*/  ISETP.LT.AND P6, PT, R5, UR4, !P1 ;  /* 0x0000000405007c0c */ /* 0x000fe2000cfc1270 */
[----:B------:R-:W-:Y:S02]  /*71cd0*/  ULDC UR4, c[0x0][0x228] ;  /* 0x00008a0000047ab9 */ /* 0x000fe40000000800 */
[----:B0-----:R-:W2:Y:S10]  /*71ce0*/  LDL.LU.64 R228, [R1+0x160] ;  /* 0x0001600001e47983 */ /* 0x001eb40000300a00 */
[----:B---3--:R0:W-:Y:S01]  /*71cf0*/  @P6 STG.E.U8 desc[UR44][R28.64], R7 ;  /* 0x000000071c006986 */ /* 0x0081e2000c10112c */
[----:B------:R-:W-:Y:S01]  /*71d00*/  ISETP.LT.AND P6, PT, R4, UR4, !P1 ;  /* 0x0000000404007c0c */ /* 0x000fe2000cfc1270 */
[----:B------:R-:W-:-:S02]  /*71d10*/  ULDC UR4, c[0x0][0x228] ;  /* 0x00008a0000047ab9 */ /* 0x000fc40000000800 */
[----:B0-----:R-:W3:Y:S10]  /*71d20*/  LDL.LU.64 R28, [R1+0x158] ;  /* 0x00015800011c7983 */ /* 0x001ef40000300a00 */
[----:B------:R0:W-:Y:S01]  /*71d30*/  @P6 STG.E.U8 desc[UR44][R224.64], R0 ;  /* 0x00000000e0006986 */ /* 0x0001e2000c10112c */
[----:B------:R-:W-:-:S02]  /*71d40*/  ISETP.LT.AND P6, PT, R3, UR4, !P1 ;  /* 0x0000000403007c0c */ /* 0x000fc4000cfc1270 */
[----:B------:R-:W-:Y:S01]  /*71d50*/  LOP3.LUT P5, RZ, R221, 0x40000000, RZ, 0xc0, !PT ;  /* 0x40000000ddff7812 */ /* 0x000fe200078ac0ff */
[----:B------:R-:W-:Y:S01]  /*71d60*/  ULDC UR4, c[0x0][0x228] ;  /* 0x00008a0000047ab9 */ /* 0x000fe20000000800 */
[----:B0-----:R-:W3:Y:S09]  /*71d70*/  LDL.LU.64 R224, [R1+0x150] ;  /* 0x0001500001e07983 */ /* 0x001ef20000300a00 */
[----:B------:R0:W-:Y:S04]  /*71d80*/  @P6 STG.E.U8 desc[UR44][R226.64], R8 ;  /* 0x00000008e2006986 */ /* 0x0001e8000c10112c */
[----:B0-----:R-:W3:Y:S01]  /*71d90*/  LDL.LU.64 R226, [R1+0x148] ;  /* 0x0001480001e27983 */ /* 0x001ee20000300a00 */
[----:B------:R-:W-:-:S02]  /*71da0*/  ISETP.LT.AND P6, PT, R2, UR4, !P5 ;  /* 0x0000000402007c0c */ /* 0x000fc4000efc1270 */
[C---:B------:R-:W-:Y:S01]  /*71db0*/  PRMT R6, R252.reuse, 0x7770, RZ ;  /* 0x00007770fc067816 */ /* 0x040fe200000000ff */
[----:B------:R-:W-:Y:S01]  /*71dc0*/  ULDC UR4, c[0x0][0x228] ;  /* 0x00008a0000047ab9 */ /* 0x000fe20000000800 */
[C---:B------:R-:W-:Y:S02]  /*71dd0*/  PRMT R0, R252.reuse, 0x7771, RZ ;  /* 0x00007771fc007816 */ /* 0x040fe400000000ff */
[----:B------:R-:W-:Y:S01]  /*71de0*/  PRMT R7, R252, 0x7772, RZ ;  /* 0x00007772fc077816 */ /* 0x000fe200000000ff */
[----:B------:R-:W3:Y:S06]  /*71df0*/  LDL.LU.64 R40, [R1+0x140] ;  /* 0x0001400001287983 */ /* 0x000eec0000300a00 */
[----:B----4-:R0:W-:Y:S01]  /*71e00*/  @P6 STG.E.U8 desc[UR44][R36.64], R6 ;  /* 0x0000000624006986 */ /* 0x0101e2000c10112c */
[----:B------:R-:W-:Y:S01]  /*71e10*/  ISETP.LT.AND P6, PT, R5, UR4, !P5 ;  /* 0x0000000405007c0c */ /* 0x000fe2000efc1270 */
[----:B------:R-:W-:Y:S01]  /*71e20*/  ULDC UR4, c[0x0][0x228] ;  /* 0x00008a0000047ab9 */ /* 0x000fe20000000800 */
[----:B------:R-:W-:Y:S01]  /*71e30*/  LOP3.LUT P2, RZ, R221, 0x20000000, RZ, 0xc0, !PT ;  /* 0x20000000ddff7812 */ /* 0x000fe2000784c0ff */
[----:B0-----:R-:W4:Y:S10]  /*71e40*/  LDL.LU.64 R36, [R1+0x138] ;  /* 0x0001380001247983 */ /* 0x001f340000300a00 */
[----:B------:R0:W-:Y:S01]  /*71e50*/  @P6 STG.E.U8 desc[UR44][R30.64], R0 ;  /* 0x000000001e006986 */ /* 0x0001e2000c10112c */
[----:B------:R-:W-:Y:S01]  /*71e60*/  ISETP.LT.AND P6, PT, R4, UR4, !P5 ;  /* 0x0000000404007c0c */ /* 0x000fe2000efc1270 */
[----:B------:R-:W-:-:S02]  /*71e70*/  ULDC UR4, c[0x0][0x228] ;  /* 0x00008a0000047ab9 */ /* 0x000fc40000000800 */
[----:B------:R-:W-:Y:S02]  /*71e80*/  ISETP.LT.AND P5, PT, R3, UR4, !P5 ;  /* 0x0000000403007c0c */ /* 0x000fe4000efa1270 */
[----:B------:R-:W-:Y:S01]  /*71e90*/  PRMT R6, R252, 0x7773, RZ ;  /* 0x00007773fc067816 */ /* 0x000fe200000000ff */
[----:B------:R-:W-:Y:S01]  /*71ea0*/  ULDC UR4, c[0x0][0x228] ;  /* 0x00008a0000047ab9 */ /* 0x000fe20000000800 */
[----:B0-----:R-:W4:Y:S04]  /*71eb0*/  LDL.LU.64 R30, [R1+0x130] ;  /* 0x00013000011e7983 */ /* 0x001f280000300a00 */
[----:B------:R-:W4:Y:S01]  /*71ec0*/  LDL.LU R251, [R1+0xb8] ;  /* 0x0000b80001fb7983 */ /* 0x000f220000300800 */
[C---:B------:R-:W-:Y:S02]  /*71ed0*/  PRMT R8, R9.reuse, 0x7770, RZ ;  /* 0x0000777009087816 */ /* 0x040fe400000000ff */
[----:B------:R-:W-:Y:S01]  /*71ee0*/  PRMT R0, R9, 0x7771, RZ ;  /* 0x0000777109007816 */ /* 0x000fe200000000ff */
[----:B--2---:R0:W-:Y:S01]  /*71ef0*/  @P6 STG.E.U8 desc[UR44][R228.64], R7 ;  /* 0x00000007e4006986 */ /* 0x0041e2000c10112c */
[----:B------:R-:W-:Y:S01]  /*71f00*/  ISETP.LT.AND P6, PT, R2, UR4, !P2 ;  /* 0x0000000402007c0c */ /* 0x000fe2000d7c1270 */
[----:B------:R-:W-:-:S02]  /*71f10*/  ULDC UR4, c[0x0][0x228] ;  /* 0x00008a0000047ab9 */ /* 0x000fc40000000800 */
[----:B0-----:R-:W2:Y:S04]  /*71f20*/  LDL.LU.64 R228, [R1+0x128] ;  /* 0x0001280001e47983 */ /* 0x001ea80000300a00 */
[----:B---3--:R0:W-:Y:S01]  /*71f30*/  @P5 STG.E.U8 desc[UR44][R28.64], R6 ;  /* 0x000000061c005986 */ /* 0x0081e2000c10112c */
[----:B------:R-:W-:Y:S01]  /*71f40*/  ISETP.LT.AND P5, PT, R5, UR4, !P2 ;  /* 0x0000000405007c0c */ /* 0x000fe2000d7a1270 */
[----:B------:R-:W-:Y:S02]  /*71f50*/  ULDC UR4, c[0x0][0x228] ;  /* 0x00008a0000047ab9 */ /* 0x000fe40000000800 */
[----:B0-----:R-:W3:Y:S04]  /*71f60*/  LDL.LU.64 R28, [R1+0x120] ;  /* 0x00012000011c7983 */ /* 0x001ee80000300a00 */
[----:B------:R0:W-:Y:S04]  /*71f70*/  @P6 STG.E.U8 desc[UR44][R224.64], R8 ;  /* 0x00000008e0006986 */ /* 0x0001e8000c10112c */
[----:B0-----:R-:W3:Y:S04]  /*71f80*/  LDL.LU.64 R224, [R1+0x118] ;  /* 0x0001180001e07983 */ /* 0x001ee80000300a00 */
[----:B------:R0:W-:Y:S04]  /*71f90*/  @P5 STG.E.U8 desc[UR44][R226.64], R0 ;  /* 0x00000000e2005986 */ /* 0x0001e8000c10112c */
[----:B0-----:R-:W3:Y:S01]  /*71fa0*/  LDL.LU.64 R226, [R1+0x110] ;  /* 0x0001100001e27983 */ /* 0x001ee20000300a00 */
[----:B------:R-:W-:-:S02]  /*71fb0*/  ISETP.LT.AND P6, PT, R4, UR4, !P2 ;  /* 0x0000000404007c0c */ /* 0x000fc4000d7c1270 */
[----:B------:R-:W-:Y:S02]  /*71fc0*/  ISETP.LT.AND P2, PT, R3, UR5, !P2 ;  /* 0x0000000503007c0c */ /* 0x000fe4000d741270 */
[----:B------:R-:W-:Y:S01]  /*71fd0*/  LOP3.LUT P0, RZ, R221, 0x10000000, RZ, 0xc0, !PT ;  /* 0x10000000ddff7812 */ /* 0x000fe2000780c0ff */
[----:B------:R-:W-:Y:S01]  /*71fe0*/  ULDC UR4, c[0x0][0x228] ;  /* 0x00008a0000047ab9 */ /* 0x000fe20000000800 */
[C---:B------:R-:W-:Y:S01]  /*71ff0*/  PRMT R7, R9.reuse, 0x7772, RZ ;  /* 0x0000777209077816 */ /* 0x040fe200000000ff */
[----:B------:R-:W3:Y:S01]  /*72000*/  LDL.LU.64 R56, [R1+0x108] ;  /* 0x0001080001387983 */ /* 0x000ee20000300a00 */
[----:B------:R-:W-:Y:S02]  /*72010*/  ISETP.LT.AND P5, PT, R2, UR4, !P0 ;  /* 0x0000000402007c0c */ /* 0x000fe4000c7a1270 */
[----:B------:R-:W-:Y:S01]  /*72020*/  PRMT R9, R9, 0x7773, RZ ;  /* 0x0000777309097816 */ /* 0x000fe200000000ff */
[----:B------:R-:W3:Y:S04]  /*72030*/  LDL.LU.64 R42, [R1+0x100] ;  /* 0x00010000012a7983 */ /* 0x000ee80000300a00 */
[----:B------:R-:W3:Y:S01]  /*72040*/  LDL.LU R252, [R1+0xbc] ;  /* 0x0000bc0001fc7983 */ /* 0x000ee20000300800 */
[----:B------:R-:W-:Y:S01]  /*72050*/  ULDC UR4, c[0x0][0x228] ;  /* 0x00008a0000047ab9 */ /* 0x000fe20000000800 */
[----:B------:R-:W-:-:S02]  /*72060*/  ULDC UR5, c[0x0][0x228] ;  /* 0x00008a0000057ab9 */ /* 0x000fc40000000800 */
[----:B------:R-:W3:Y:S04]  /*72070*/  LDL.LU.64 R38, [R1+0xf8] ;  /* 0x0000f80001267983 */ /* 0x000ee80000300a00 */
[----:B------:R0:W-:Y:S01]  /*72080*/  @P6 STG.E.U8 desc[UR44][R40.64], R7 ;  /* 0x0000000728006986 */ /* 0x0001e2000c10112c */
[----:B------:R-:W-:Y:S02]  /*72090*/  LOP3.LUT P3, RZ, R221, 0x8000000, RZ, 0xc0, !PT ;  /* 0x08000000ddff7812 */ /* 0x000fe4000786c0ff */
[----:B------:R-:W-:Y:S01]  /*720a0*/  ISETP.LT.AND P6, PT, R4, UR5, !P0 ;  /* 0x0000000504007c0c */ /* 0x000fe2000c7c1270 */
[----:B------:R-:W-:Y:S01]  /*720b0*/  ULDC UR5, c[0x0][0x228] ;  /* 0x00008a0000057ab9 */ /* 0x000fe20000000800 */
[----:B0-----:R-:W3:Y:S04]  /*720c0*/  LDL.LU.64 R40, [R1+0xf0] ;  /* 0x0000f00001287983 */ /* 0x001ee80000300a00 */
[----:B----4-:R0:W-:Y:S01]  /*720d0*/  @P2 STG.E.U8 desc[UR44][R36.64], R9 ;  /* 0x0000000924002986 */ /* 0x0101e2000c10112c */
[----:B------:R-:W-:Y:S01]  /*720e0*/  ISETP.LT.AND P2, PT, R5, UR4, !P0 ;  /* 0x0000000405007c0c */ /* 0x000fe2000c741270 */
[----:B------:R-:W-:-:S02]  /*720f0*/  ULDC UR4, c[0x0][0x228] ;  /* 0x00008a0000047ab9 */ /* 0x000fc40000000800 */
[----:B------:R-:W-:Y:S01]  /*72100*/  ISETP.LT.AND P0, PT, R3, UR4, !P0 ;  /* 0x0000000403007c0c */ /* 0x000fe2000c701270 */
[----:B------:R-:W-:Y:S01]  /*72110*/  ULDC UR4, c[0x0][0x228] ;  /* 0x00008a0000047ab9 */ /* 0x000fe20000000800 */
[----:B0-----:R-:W4:Y:S01]  /*72120*/  LDL.LU.64 R36, [R1+0xe8] ;  /* 0x0000e80001247983 */ /* 0x001f220000300a00 */
[----:B------:R-:W-:-:S05]  /*72130*/  PRMT R0, R251, 0x7770, RZ ;  /* 0x00007770fb007816 */ /* 0x000fca00000000ff */
[----:B------:R0:W-:Y:S01]  /*72140*/  @P5 STG.E.U8 desc[UR44][R30.64], R0 ;  /* 0x000000001e005986 */ /* 0x0001e2000c10112c */
[----:B------:R-:W-:Y:S02]  /*72150*/  ISETP.LT.AND P5, PT, R2, UR4, !P3 ;  /* 0x0000000402007c0c */ /* 0x000fe4000dfa1270 */
[C---:B------:R-:W-:Y:S02]  /*72160*/  PRMT R6, R251.reuse, 0x7771, RZ ;  /* 0x00007771fb067816 */ /* 0x040fe400000000ff */
[C---:B------:R-:W-:Y:S02]  /*72170*/  PRMT R7, R251.reuse, 0x7772, RZ ;  /* 0x00007772fb077816 */ /* 0x040fe400000000ff */
[----:B------:R-:W-:Y:S01]  /*72180*/  PRMT R8, R251, 0x7773, RZ ;  /* 0x00007773fb087816 */ /* 0x000fe200000000ff */
[----:B------:R-:W-:Y:S01]  /*72190*/  ULDC UR4, c[0x0][0x228] ;  /* 0x00008a0000047ab9 */ /* 0x000fe20000000800 */
[----:B0-----:R-:W-:Y:S01]  /*721a0*/  PRMT R0, R10, 0x7770, RZ ;  /* 0x000077700a007816 */ /* 0x001fe200000000ff */
[----:B------:R-:W4:Y:S04]  /*721b0*/  LDL.LU.64 R30, [R1+0xe0] ;  /* 0x0000e000011e7983 */ /* 0x000f280000300a00 */
[----:B--2---:R0:W-:Y:S04]  /*721c0*/  @P2 STG.E.U8 desc[UR44][R228.64], R6 ;  /* 0x00000006e4002986 */ /* 0x0041e8000c10112c */
[----:B0-----:R-:W2:Y:S04]  /*721d0*/  LDL.LU.64 R228, [R1+0xd8] ;  /* 0x0000d80001e47983 */ /* 0x001ea80000300a00 */
[----:B---3--:R0:W-:Y:S04]  /*721e0*/  @P6 STG.E.U8 desc[UR44][R28.64], R7 ;  /* 0x000000071c006986 */ /* 0x0081e8000c10112c */
[----:B0-----:R-:W3:Y:S04]  /*721f0*/  LDL.LU.64 R28, [R1+0xd0] ;  /* 0x0000d000011c7983 */ /* 0x001ee80000300a00 */
[----:B------:R0:W-:Y:S04]  /*72200*/  @P0 STG.E.U8 desc[UR44][R224.64], R8 ;  /* 0x00000008e0000986 */ /* 0x0001e8000c10112c */
[----:B0-----:R-:W3:Y:S04]  /*72210*/  LDL.LU.64 R224, [R1+0xc8] ;  /* 0x0000c80001e07983 */ /* 0x001ee80000300a00 */
[----:B------:R0:W-:Y:S04]  /*72220*/  @P5 STG.E.U8 desc[UR44][R226.64], R0 ;  /* 0x00000000e2005986 */ /* 0x0001e8000c10112c */
[----:B0-----:R-:W3:Y:S01]  /*72230*/  LDL.LU.64 R226, [R1+0xc0] ;  /* 0x0000c00001e27983 */ /* 0x001ee20000300a00 */
[----:B------:R-:W-:-:S02]  /*72240*/  LOP3.LUT P1, RZ, R221, 0x2000000, RZ, 0xc0, !PT ;  /* 0x02000000ddff7812 */ /* 0x000fc4000782c0ff */
[----:B------:R-:W-:Y:S02]  /*72250*/  ISETP.LT.AND P2, PT, R5, UR4, !P3 ;  /* 0x0000000405007c0c */ /* 0x000fe4000df41270 */
[----:B------:R-:W-:Y:S01]  /*72260*/  ISETP.LT.AND P0, PT, R4, UR5, !P3 ;  /* 0x0000000504007c0c */ /* 0x000fe2000df01270 */
[----:B------:R-:W-:Y:S01]  /*72270*/  ULDC UR4, c[0x0][0x228] ;  /* 0x00008a0000047ab9 */ /* 0x000fe20000000800 */
[----:B------:R-:W-:Y:S01]  /*72280*/  ULDC UR5, c[0x0][0x228] ;  /* 0x00008a0000057ab9 */ /* 0x000fe20000000800 */
[----:B------:R-:W-:Y:S02]  /*72290*/  ISETP.LT.AND P3, PT, R3, UR4, !P3 ;  /* 0x0000000403007c0c */ /* 0x000fe4000df61270 */
[----:B------:R-:W-:Y:S02]  /*722a0*/  ISETP.LT.AND P6, PT, R2, UR5, !P1 ;  /* 0x0000000502007c0c */ /* 0x000fe4000cfc1270 */
[C---:B------:R-:W-:Y:S02]  /*722b0*/  PRMT R6, R10.reuse, 0x7771, RZ ;  /* 0x000077710a067816 */ /* 0x040fe400000000ff */
[----:B------:R-:W-:-:S02]  /*722c0*/  PRMT R7, R10, 0x7772, RZ ;  /* 0x000077720a077816 */ /* 0x000fc400000000ff */
[----:B------:R-:W-:Y:S02]  /*722d0*/  PRMT R10, R10, 0x7773, RZ ;  /* 0x000077730a0a7816 */ /* 0x000fe400000000ff */
[----:B------:R-:W-:Y:S02]  /*722e0*/  LOP3.LUT P4, RZ, R221, 0x4000000, RZ, 0xc0, !PT ;  /* 0x04000000ddff7812 */ /* 0x000fe4000788c0ff */
[----:B------:R-:W-:Y:S01]  /*722f0*/  PRMT R0, R252, 0x7770, RZ ;  /* 0x00007770fc007816 */ /* 0x000fe200000000ff */
[----:B------:R-:W-:Y:S01]  /*72300*/  ULDC UR4, c[0x0][0x228] ;  /* 0x00008a0000047ab9 */ /* 0x000fe20000000800 */
[----:B------:R-:W-:Y:S01]  /*72310*/  ULDC UR5, c[0x0][0x228] ;  /* 0x00008a0000057ab9 */ /* 0x000fe20000000800 */
[----:B------:R-:W-:Y:S04]  /*72320*/  @P2 STG.E.U8 desc[UR44][R56.64], R6 ;  /* 0x0000000638002986 */ /* 0x000fe8000c10112c */
[----:B------:R-:W-:Y:S01]  /*72330*/  @P0 STG.E.U8 desc[UR44][R42.64], R7 ;  /* 0x000000072a000986 */ /* 0x000fe2000c10112c */
[----:B------:R-:W-:-:S02]  /*72340*/  ISETP.LT.AND P0, PT, R5, UR4, !P1 ;  /* 0x0000000405007c0c */ /* 0x000fc4000cf01270 */
[----:B------:R-:W-:Y:S01]  /*72350*/  ISETP.LT.AND P2, PT, R5, UR5, !P4 ;  /* 0x0000000505007c0c */ /* 0x000fe2000e741270 */
[----:B------:R-:W-:Y:S01]  /*72360*/  @P3 STG.E.U8 desc[UR44][R38.64], R10 ;  /* 0x0000000a26003986 */ /* 0x000fe2000c10112c */
[----:B------:R-:W-:-:S03]  /*72370*/  ULDC UR4, c[0x0][0x228] ;  /* 0x00008a0000047ab9 */ /* 0x000fc60000000800 */
[----:B------:R0:W-:Y:S01]  /*72380*/  @P6 STG.E.U8 desc[UR44][R40.64], R0 ;  /* 0x0000000028006986 */ /* 0x0001e2000c10112c */
[----:B------:R-:W-:Y:S01]  /*72390*/  ULDC UR5, c[0x0][0x228] ;  /* 0x00008a0000057ab9 */ /* 0x000fe20000000800 */
[----:B------:R-:W-:Y:S02]  /*723a0*/  ISETP.LT.AND P6, PT, R4, UR4, !P1 ;  /* 0x0000000404007c0c */ /* 0x000fe4000cfc1270 */
[----:B------:R-:W-:Y:S02]  /*723b0*/  ISETP.LT.AND P5, PT, R2, UR6, !P4 ;  /* 0x0000000602007c0c */ /* 0x000fe4000e7a1270 */
[C---:B------:R-:W-:Y:S01]  /*723c0*/  ISETP.LT.AND P1, PT, R3.reuse, UR5, !P1 ;  /* 0x0000000503007c0c */ /* 0x040fe2000cf21270 */
[----:B------:R-:W-:Y:S02]  /*723d0*/  ULDC UR6, c[0x0][0x228] ;  /* 0x00008a0000067ab9 */ /* 0x000fe40000000800 */
[----:B------:R-:W-:Y:S02]  /*723e0*/  ISETP.LT.AND P3, PT, R4, UR6, !P4 ;  /* 0x0000000604007c0c */ /* 0x000fe4000e761270 */
[----:B------:R-:W-:-:S02]  /*723f0*/  ISETP.LT.AND P4, PT, R3, UR6, !P4 ;  /* 0x0000000603007c0c */ /* 0x000fc4000e781270 */
[C---:B------:R-:W-:Y:S02]  /*72400*/  PRMT R2, R252.reuse, 0x7771, RZ ;  /* 0x00007771fc027816 */ /* 0x040fe400000000ff */
[C---:B------:R-:W-:Y:S02]  /*72410*/  PRMT R3, R252.reuse, 0x7772, RZ ;  /* 0x00007772fc037816 */ /* 0x040fe400000000ff */
[----:B------:R-:W-:Y:S02]  /*72420*/  PRMT R4, R252, 0x7773, RZ ;  /* 0x00007773fc047816 */ /* 0x000fe400000000ff */
[C---:B0-----:R-:W-:Y:S02]  /*72430*/  PRMT R0, R11.reuse, 0x7770, RZ ;  /* 0x000077700b007816 */ /* 0x041fe400000000ff */
[C---:B------:R-:W-:Y:S02]  /*72440*/  PRMT R5, R11.reuse, 0x7771, RZ ;  /* 0x000077710b057816 */ /* 0x040fe400000000ff */
[C---:B------:R-:W-:Y:S01]  /*72450*/  PRMT R6, R11.reuse, 0x7772, RZ ;  /* 0x000077720b067816 */ /* 0x040fe200000000ff */
[----:B----4-:R0:W-:Y:S01]  /*72460*/  @P0 STG.E.U8 desc[UR44][R36.64], R2 ;  /* 0x0000000224000986 */ /* 0x0101e2000c10112c */
[----:B------:R-:W-:-:S03]  /*72470*/  PRMT R11, R11, 0x7773, RZ ;  /* 0x000077730b0b7816 */ /* 0x000fc600000000ff */
[----:B------:R0:W-:Y:S04]  /*72480*/  @P6 STG.E.U8 desc[UR44][R30.64], R3 ;  /* 0x000000031e006986 */ /* 0x0001e8000c10112c */
[----:B--2---:R0:W-:Y:S04]  /*72490*/  @P1 STG.E.U8 desc[UR44][R228.64], R4 ;  /* 0x00000004e4001986 */ /* 0x0041e8000c10112c */
[----:B---3--:R0:W-:Y:S04]  /*724a0*/  @P5 STG.E.U8 desc[UR44][R28.64], R0 ;  /* 0x000000001c005986 */ /* 0x0081e8000c10112c */
[----:B------:R0:W-:Y:S04]  /*724b0*/  @P2 STG.E.U8 desc[UR44][R224.64], R5 ;  /* 0x00000005e0002986 */ /* 0x0001e8000c10112c */
[----:B------:R0:W-:Y:S01]  /*724c0*/  @P3 STG.E.U8 desc[UR44][R226.64], R6 ;  /* 0x00000006e2003986 */ /* 0x0001e2000c10112c */
[----:B------:R-:W-:Y:S05]  /*724d0*/  @!P4 EXIT ;  /* 0x000000000000c94d */ /* 0x000fea0003800000 */
[----:B0-----:R-:W2:Y:S04]  /*724e0*/  LDL.LU.64 R226, [R1+0x50] ;  /* 0x0000500001e27983 */ /* 0x001ea80000300a00 */
[----:B--2---:R-:W-:Y:S01]  /*724f0*/  STG.E.U8 desc[UR44][R226.64], R11 ;  /* 0x0000000be2007986 */ /* 0x004fe2000c10112c */
[----:B------:R-:W-:Y:S05]  /*72500*/  EXIT ;  /* 0x000000000000794d */ /* 0x000fea0003800000 */
.L_x_2:
[----:B------:R-:W-:-:S00]  /*72510*/  BRA `(.L_x_2) ;  /* 0xfffffffc00fc7947 */ /* 0x000fc0000383ffff */
[----:B------:R-:W-:-:S00]  /*72520*/  NOP ;  /* 0x0000000000007918 */ /* 0x000fc00000000000 */
        /* <DEDUP_REMOVED lines=13> */
.L_x_3:


//--------------------- .nv.shared.matmul_kernel  --------------------------
	.section	.nv.shared.matmul_kernel,"aw",@nobits
	.sectionflags	@""
	.align	16
	.zero		1024


//--------------------- .nv.shared.reserved.0     --------------------------
	.section	.nv.shared.reserved.0,"aw",@nobits
	.weak		__nv_reservedSMEM_offset_0_alias
	.size		__nv_reservedSMEM_offset_0_alias, 0, 0
	.other		__nv_reservedSMEM_offset_0_alias,@"STO_CUDA_RESERVED_SHARED STV_DEFAULT"
__nv_reservedSMEM_offset_0_alias:
	.zero		0


//--------------------- .nv.constant0.matmul_kernel --------------------------
	.section	.nv.constant0.matmul_kernel,"a",@progbits
	.sectionflags	@""
	.align	4
.nv.constant0.matmul_kernel:
	.zero		608


//--------------------- SYMBOLS --------------------------

	.type		.nv.reservedSmem.offset0,@object
	.size		.nv.reservedSmem.offset0,0x4
